def matmul_kernel(
    a_ptr,
    b_ptr,
    c_ptr,
    M,
    N,
    K,
    stride_am,
    stride_ak,
    stride_bk,
    stride_bn,
    stride_cm,
    stride_cn,
    BLOCK_M: tl.constexpr,
    BLOCK_N: tl.constexpr,
    BLOCK_K: tl.constexpr,
    GROUP_M: tl.constexpr,
):
    pid = tl.program_id(axis=0)
    num_pid_m = tl.cdiv(M, BLOCK_M)
    num_pid_n = tl.cdiv(N, BLOCK_N)
    num_pid_in_group = GROUP_M * num_pid_n
    group_id = pid // num_pid_in_group
    first_pid_m = group_id * GROUP_M
    group_size_m = min(num_pid_m - first_pid_m, GROUP_M)
    pid_m = first_pid_m + ((pid % num_pid_in_group) % group_size_m)
    pid_n = (pid % num_pid_in_group) // group_size_m

    offs_am = (pid_m * BLOCK_M + tl.arange(0, BLOCK_M)) % M
    offs_bn = (pid_n * BLOCK_N + tl.arange(0, BLOCK_N)) % N
    offs_k = tl.arange(0, BLOCK_K)
    a_ptrs = a_ptr + offs_am[:, None] * stride_am + offs_k[None, :] * stride_ak
    b_ptrs = b_ptr + offs_k[:, None] * stride_bk + offs_bn[None, :] * stride_bn

    acc = tl.zeros((BLOCK_M, BLOCK_N), dtype=tl.float32)
    for kk in range(0, tl.cdiv(K, BLOCK_K)):
        a = tl.load(a_ptrs, mask=offs_k[None, :] < K - kk * BLOCK_K, other=0.0)
        b = tl.load(b_ptrs, mask=offs_k[:, None] < K - kk * BLOCK_K, other=0.0)
        acc = tl.dot(a, b, acc)
        a_ptrs += BLOCK_K * stride_ak
        b_ptrs += BLOCK_K * stride_bk

    c = acc.to(c_ptr.dtype.element_ty)
    offs_cm = pid_m * BLOCK_M + tl.arange(0, BLOCK_M)
    offs_cn = pid_n * BLOCK_N + tl.arange(0, BLOCK_N)
    c_ptrs = c_ptr + offs_cm[:, None] * stride_cm + offs_cn[None, :] * stride_cn
    mask = (offs_cm[:, None] < M) & (offs_cn[None, :] < N)
    tl.store(c_ptrs, c, mask=mask)

# config = {"BLOCK_K": 64, "BLOCK_M": 512, "BLOCK_N": 64, "GROUP_M": 4, "arch": "sm_100", "dtype": "fp8e4m3", "num_ctas": 1, "num_stages": 3, "num_warps": 4}
# arch = sm_100


// ===== COMPILED SASS (sm_100a) =====

	.target	sm_100a

	.elftype	@"ET_EXEC"


//--------------------- .note.nv.tkinfo           --------------------------
	.section	.note.nv.tkinfo,"",@"SHT_NOTE"
	.sectionflags	@"SHF_NOTE_NV_TKINFO"
	.tkinfo
        /*0018*/ 	.word	0x00000081
        /*0030*/ 	.string	""
        /*0030*/ 	.string	"ptxas-blackwell"
        /*0030*/ 	.string	"Cuda compilation tools, release 12.9, V12.9.86"
        /*0030*/ 	.string	"Build cuda_12.9.r12.9/compiler.36037853_0"
        /*0030*/ 	.string	"-v  -suppress-debug-info  -lineinfo  -arch sm_100a "



//--------------------- .note.nv.cuver            --------------------------
	.section	.note.nv.cuver,"",@"SHT_NOTE"
	.sectionflags	@"SHF_NOTE_NV_CUVER"
        /*0018*/ 	.short	0x0001
        /*001a*/ 	.short	0x0064
        /*001c*/ 	.short	0x0001
        /*001e*/ 	.short	0x0000
        /*0020*/ 	.short	0x0001
        /*0022*/ 	.short	0x0000


//--------------------- .nv.info                  --------------------------
	.section	.nv.info,"",@"SHT_CUDA_INFO"
	.align	4


	//----- nvinfo : EIATTR_REGCOUNT
	.align		4
        /*0000*/ 	.byte	0x04, 0x2f
        /*0002*/ 	.short	(.L_4 - .L_3)
	.align		4
.L_3:
        /*0004*/ 	.word	index@(matmul_kernel)
        /*0008*/ 	.word	0x00000060


	//----- nvinfo : EIATTR_FRAME_SIZE
	.align		4
.L_4:
        /*000c*/ 	.byte	0x04, 0x11
        /*000e*/ 	.short	(.L_6 - .L_5)
	.align		4
.L_5:
        /*0010*/ 	.word	index@($__internal_2_$__cuda_sm10x_tcgen05_guardrail_trap_unallocated_columns_being_dealloced)
        /*0014*/ 	.word	0x00000e68


	//----- nvinfo : EIATTR_FRAME_SIZE
	.align		4
.L_6:
        /*0018*/ 	.byte	0x04, 0x11
        /*001a*/ 	.short	(.L_8 - .L_7)
	.align		4
.L_7:
        /*001c*/ 	.word	index@($__internal_1_$__cuda_sm10x_tcgen05_guardrail_trap_phase_invalid_during_alloc)
        /*0020*/ 	.word	0x00000e68


	//----- nvinfo : EIATTR_FRAME_SIZE
	.align		4
.L_8:
        /*0024*/ 	.byte	0x04, 0x11
        /*0026*/ 	.short	(.L_10 - .L_9)
	.align		4
.L_9:
        /*0028*/ 	.word	index@($__internal_0_$__cuda_sm10x_tcgen05_guardrail_trap_col_being_dealloced_not_returned_by_alloc)
        /*002c*/ 	.word	0x00000e68


	//----- nvinfo : EIATTR_FRAME_SIZE
	.align		4
.L_10:
        /*0030*/ 	.byte	0x04, 0x11
        /*0032*/ 	.short	(.L_12 - .L_11)
	.align		4
.L_11:
        /*0034*/ 	.word	index@(matmul_kernel)
        /*0038*/ 	.word	0x00000e68


	//----- nvinfo : EIATTR_MIN_STACK_SIZE
	.align		4
.L_12:
        /*003c*/ 	.byte	0x04, 0x12
        /*003e*/ 	.short	(.L_14 - .L_13)
	.align		4
.L_13:
        /*0040*/ 	.word	index@(matmul_kernel)
        /*0044*/ 	.word	0x00000e68
.L_14:


//--------------------- .nv.info.matmul_kernel    --------------------------
	.section	.nv.info.matmul_kernel,"",@"SHT_CUDA_INFO"
	.sectionflags	@""
	.align	4


	//----- nvinfo : EIATTR_CUDA_API_VERSION
	.align		4
        /*0000*/ 	.byte	0x04, 0x37
        /*0002*/ 	.short	(.L_16 - .L_15)
.L_15:
        /*0004*/ 	.word	0x00000081


	//----- nvinfo : EIATTR_KPARAM_INFO
	.align		4
.L_16:
        /*0008*/ 	.byte	0x04, 0x17
        /*000a*/ 	.short	(.L_18 - .L_17)
.L_17:
        /*000c*/ 	.word	0x00000000
        /*0010*/ 	.short	0x000d
        /*0012*/ 	.short	0x0048
        /*0014*/ 	.byte	0x00, 0xf4, 0x21, 0x00


	//----- nvinfo : EIATTR_KPARAM_INFO
	.align		4
.L_18:
        /*0018*/ 	.byte	0x04, 0x17
        /*001a*/ 	.short	(.L_20 - .L_19)
.L_19:
        /*001c*/ 	.word	0x00000000
        /*0020*/ 	.short	0x000c
        /*0022*/ 	.short	0x0040
        /*0024*/ 	.byte	0x00, 0xf4, 0x21, 0x00


	//----- nvinfo : EIATTR_KPARAM_INFO
	.align		4
.L_20:
        /*0028*/ 	.byte	0x04, 0x17
        /*002a*/ 	.short	(.L_22 - .L_21)
.L_21:
        /*002c*/ 	.word	0x00000000
        /*0030*/ 	.short	0x000b
        /*0032*/ 	.short	0x0038
        /*0034*/ 	.byte	0x00, 0xf0, 0x11, 0x00


	//----- nvinfo : EIATTR_KPARAM_INFO
	.align		4
.L_22:
        /*0038*/ 	.byte	0x04, 0x17
        /*003a*/ 	.short	(.L_24 - .L_23)
.L_23:
        /*003c*/ 	.word	0x00000000
        /*0040*/ 	.short	0x000a
        /*0042*/ 	.short	0x0034
        /*0044*/ 	.byte	0x00, 0xf0, 0x11, 0x00


	//----- nvinfo : EIATTR_KPARAM_INFO
	.align		4
.L_24:
        /*0048*/ 	.byte	0x04, 0x17
        /*004a*/ 	.short	(.L_26 - .L_25)
.L_25:
        /*004c*/ 	.word	0x00000000
        /*0050*/ 	.short	0x0009
        /*0052*/ 	.short	0x0030
        /*0054*/ 	.byte	0x00, 0xf0, 0x11, 0x00


	//----- nvinfo : EIATTR_KPARAM_INFO
	.align		4
.L_26:
        /*0058*/ 	.byte	0x04, 0x17
        /*005a*/ 	.short	(.L_28 - .L_27)
.L_27:
        /*005c*/ 	.word	0x00000000
        /*0060*/ 	.short	0x0008
        /*0062*/ 	.short	0x002c
        /*0064*/ 	.byte	0x00, 0xf0, 0x11, 0x00


	//----- nvinfo : EIATTR_KPARAM_INFO
	.align		4
.L_28:
        /*0068*/ 	.byte	0x04, 0x17
        /*006a*/ 	.short	(.L_30 - .L_29)
.L_29:
        /*006c*/ 	.word	0x00000000
        /*0070*/ 	.short	0x0007
        /*0072*/ 	.short	0x0028
        /*0074*/ 	.byte	0x00, 0xf0, 0x11, 0x00


	//----- nvinfo : EIATTR_KPARAM_INFO
	.align		4
.L_30:
        /*0078*/ 	.byte	0x04, 0x17
        /*007a*/ 	.short	(.L_32 - .L_31)
.L_31:
        /*007c*/ 	.word	0x00000000
        /*0080*/ 	.short	0x0006
        /*0082*/ 	.short	0x0024
        /*0084*/ 	.byte	0x00, 0xf0, 0x11, 0x00


	//----- nvinfo : EIATTR_KPARAM_INFO
	.align		4
.L_32:
        /*0088*/ 	.byte	0x04, 0x17
        /*008a*/ 	.short	(.L_34 - .L_33)
.L_33:
        /*008c*/ 	.word	0x00000000
        /*0090*/ 	.short	0x0005
        /*0092*/ 	.short	0x0020
        /*0094*/ 	.byte	0x00, 0xf0, 0x11, 0x00


	//----- nvinfo : EIATTR_KPARAM_INFO
	.align		4
.L_34:
        /*0098*/ 	.byte	0x04, 0x17
        /*009a*/ 	.short	(.L_36 - .L_35)
.L_35:
        /*009c*/ 	.word	0x00000000
        /*00a0*/ 	.short	0x0004
        /*00a2*/ 	.short	0x001c
        /*00a4*/ 	.byte	0x00, 0xf0, 0x11, 0x00


	//----- nvinfo : EIATTR_KPARAM_INFO
	.align		4
.L_36:
        /*00a8*/ 	.byte	0x04, 0x17
        /*00aa*/ 	.short	(.L_38 - .L_37)
.L_37:
        /*00ac*/ 	.word	0x00000000
        /*00b0*/ 	.short	0x0003
        /*00b2*/ 	.short	0x0018
        /*00b4*/ 	.byte	0x00, 0xf0, 0x11, 0x00


	//----- nvinfo : EIATTR_KPARAM_INFO
	.align		4
.L_38:
        /*00b8*/ 	.byte	0x04, 0x17
        /*00ba*/ 	.short	(.L_40 - .L_39)
.L_39:
        /*00bc*/ 	.word	0x00000000
        /*00c0*/ 	.short	0x0002
        /*00c2*/ 	.short	0x0010
        /*00c4*/ 	.byte	0x00, 0xf4, 0x21, 0x00


	//----- nvinfo : EIATTR_KPARAM_INFO
	.align		4
.L_40:
        /*00c8*/ 	.byte	0x04, 0x17
        /*00ca*/ 	.short	(.L_42 - .L_41)
.L_41:
        /*00cc*/ 	.word	0x00000000
        /*00d0*/ 	.short	0x0001
        /*00d2*/ 	.short	0x0008
        /*00d4*/ 	.byte	0x00, 0xf4, 0x21, 0x00


	//----- nvinfo : EIATTR_KPARAM_INFO
	.align		4
.L_42:
        /*00d8*/ 	.byte	0x04, 0x17
        /*00da*/ 	.short	(.L_44 - .L_43)
.L_43:
        /*00dc*/ 	.word	0x00000000
        /*00e0*/ 	.short	0x0000
        /*00e2*/ 	.short	0x0000
        /*00e4*/ 	.byte	0x00, 0xf4, 0x21, 0x00


	//----- nvinfo : EIATTR_AT_ENTRY_FRAGMENTS
	.align		4
.L_44:
        /*00e8*/ 	.byte	0x04, 0x4f
        /*00ea*/ 	.short	(.L_46 - .L_45)


	//   ....[0]....
.L_45:
        /*00ec*/ 	.word	0x00000004


	//----- nvinfo : EIATTR_RESERVED_SMEM_USED
	.align		4
.L_46:
        /*00f0*/ 	.byte	0x01, 0x41
	.zero		2


	//----- nvinfo : EIATTR_SPARSE_MMA_MASK
	.align		4
        /*00f4*/ 	.byte	0x03, 0x50
        /*00f6*/ 	.short	0x0000


	//----- nvinfo : EIATTR_TCGEN05_1CTA_USED
	.align		4
        /*00f8*/ 	.byte	0x01, 0x51
	.zero		2


	//----- nvinfo : EIATTR_MAXREG_COUNT
	.align		4
        /*00fc*/ 	.byte	0x03, 0x1b
        /*00fe*/ 	.short	0x00ff


	//----- nvinfo : EIATTR_NUM_BARRIERS
	.align		4
        /*0100*/ 	.byte	0x02, 0x4c
        /*0102*/ 	.byte	0x01
	.zero		1


	//----- nvinfo : EIATTR_ANNOTATIONS
	.align		4
        /*0104*/ 	.byte	0x04, 0x55
        /*0106*/ 	.short	(.L_48 - .L_47)


	//   ....[0]....
.L_47:
        /*0108*/ 	.word	0x00000001
        /*010c*/ 	.byte	0xd0, 0x09, 0x00, 0x00, 0x01, 0x00, 0x00, 0x00, 0x60, 0x0a, 0x00, 0x00, 0x01, 0x00, 0x00, 0x00
        /* <DEDUP_REMOVED lines=1928> */
        /*799c*/ 	.byte	0xd0, 0xd1, 0x02, 0x00, 0x01, 0x00, 0x00, 0x00, 0xe0, 0xd1, 0x02, 0x00


	//----- nvinfo : EIATTR_INT_WARP_WIDE_INSTR_OFFSETS
	.align		4
.L_48:
        /*79a8*/ 	.byte	0x04, 0x31
        /*79aa*/ 	.short	(.L_50 - .L_49)


	//   ....[0]....
.L_49:
        /*79ac*/ 	.word	0x00001bc0


	//   ....[1]....
        /*79b0*/ 	.word	0x00001bd0


	//   ....[2]....
        /*79b4*/ 	.word	0x0000a2d0


	//   ....[3]....
        /*79b8*/ 	.word	0x0002d650


	//   ....[4]....
        /*79bc*/ 	.word	0x0002d6a0


	//----- nvinfo : EIATTR_COOP_GROUP_MASK_REGIDS
	.align		4
.L_50:
        /*79c0*/ 	.byte	0x04, 0x29
        /*79c2*/ 	.short	(.L_52 - .L_51)


	//   ....[0]....
.L_51:
        /*79c4*/ 	.word	0xffffffff


	//   ....[1]....
        /*79c8*/ 	.word	0xffffffff


	//   ....[2]....
        /*79cc*/ 	.word	0xffffffff


	//   ....[3]....
        /*79d0*/ 	.word	0xffffffff


	//----- nvinfo : EIATTR_COOP_GROUP_INSTR_OFFSETS
	.align		4
.L_52:
        /*79d4*/ 	.byte	0x04, 0x28
        /*79d6*/ 	.short	(.L_54 - .L_53)


	//   ....[0]....
.L_53:
        /*79d8*/ 	.word	0x00000070


	//   ....[1]....
        /*79dc*/ 	.word	0x00000330


	//   ....[2]....
        /*79e0*/ 	.word	0x0002d4e0


	//   ....[3]....
        /*79e4*/ 	.word	0x0002d750


	//----- nvinfo : EIATTR_VRC_CTA_INIT_COUNT
	.align		4
.L_54:
        /*79e8*/ 	.byte	0x02, 0x4a
        /*79ea*/ 	.byte	0x80
	.zero		1


	//----- nvinfo : EIATTR_MBARRIER_INSTR_OFFSETS
	.align		4
        /*79ec*/ 	.byte	0x04, 0x39
        /*79ee*/ 	.short	(.L_56 - .L_55)


	//   ....[0]....
.L_55:
        /*79f0*/ 	.word	0x00002350
        /*79f4*/ 	.word	0x000000ff
        /*79f8*/ 	.word	0x00000000
        /*79fc*/ 	.short	0x0100
        /*79fe*/ 	.byte	0x0b
	.zero		1


	//   ....[1]....
        /*7a00*/ 	.word	0x0000a340
        /*7a04*/ 	.word	0x000000ff
        /*7a08*/ 	.word	0x00012008
        /*7a0c*/ 	.short	0x0100
        /*7a0e*/ 	.byte	0x09
	.zero		1


	//   ....[2]....
        /*7a10*/ 	.word	0x00018770
        /*7a14*/ 	.word	0x000000ff
        /*7a18*/ 	.word	0x00000000
        /*7a1c*/ 	.short	0x010a
        /*7a1e*/ 	.byte	0x0b
	.zero		1


	//   ....[3]....
        /*7a20*/ 	.word	0x000240a0
        /*7a24*/ 	.word	0x000000ff
        /*7a28*/ 	.word	0x00000000
        /*7a2c*/ 	.short	0x010a
        /*7a2e*/ 	.byte	0x0b
	.zero		1


	//   ....[4]....
        /*7a30*/ 	.word	0x00024160
        /*7a34*/ 	.word	0x000000ff
        /*7a38*/ 	.word	0x00012000
        /*7a3c*/ 	.short	0x0108
        /*7a3e*/ 	.byte	0x09
	.zero		1


	//   ....[5]....
        /*7a40*/ 	.word	0x000241d0
        /*7a44*/ 	.word	0x000000ff
        /*7a48*/ 	.word	0x00012008
        /*7a4c*/ 	.short	0x0108
        /*7a4e*/ 	.byte	0x09
	.zero		1


	//   ....[6]....
        /*7a50*/ 	.word	0x0002d770
        /*7a54*/ 	.word	0x000000ff
        /*7a58*/ 	.word	0x00000000
        /*7a5c*/ 	.short	0x010a
        /*7a5e*/ 	.byte	0x0b
	.zero		1


	//   ....[7]....
        /*7a60*/ 	.word	0x0002d7a0
        /*7a64*/ 	.word	0x000000ff
        /*7a68*/ 	.word	0x00000000
        /*7a6c*/ 	.short	0x010a
        /*7a6e*/ 	.byte	0x0b
	.zero		1


	//----- nvinfo : EIATTR_NUM_MBARRIERS
	.align		4
.L_56:
        /*7a70*/ 	.byte	0x03, 0x38
        /*7a72*/ 	.short	0x0002


	//----- nvinfo : EIATTR_EXIT_INSTR_OFFSETS
	.align		4
        /*7a74*/ 	.byte	0x04, 0x1c
        /*7a76*/ 	.short	(.L_58 - .L_57)


	//   ....[0]....
.L_57:
        /*7a78*/ 	.word	0x0002d760


	//----- nvinfo : EIATTR_REQNTID
	.align		4
.L_58:
        /*7a7c*/ 	.byte	0x04, 0x10
        /*7a7e*/ 	.short	(.L_60 - .L_59)
.L_59:
        /*7a80*/ 	.word	0x00000080
        /*7a84*/ 	.word	0x00000001
        /*7a88*/ 	.word	0x00000001


	//----- nvinfo : EIATTR_CRS_STACK_SIZE
	.align		4
.L_60:
        /*7a8c*/ 	.byte	0x04, 0x1e
        /*7a8e*/ 	.short	(.L_62 - .L_61)
.L_61:
        /*7a90*/ 	.word	0x00000000


	//----- nvinfo : EIATTR_CBANK_PARAM_SIZE
	.align		4
.L_62:
        /*7a94*/ 	.byte	0x03, 0x19
        /*7a96*/ 	.short	0x0050


	//----- nvinfo : EIATTR_PARAM_CBANK
	.align		4
        /*7a98*/ 	.byte	0x04, 0x0a
        /*7a9a*/ 	.short	(.L_64 - .L_63)
	.align		4
.L_63:
        /*7a9c*/ 	.word	index@(.nv.constant0.matmul_kernel)
        /*7aa0*/ 	.short	0x0380
        /*7aa2*/ 	.short	0x0050


	//----- nvinfo : EIATTR_SW_WAR
	.align		4
.L_64:
        /*7aa4*/ 	.byte	0x04, 0x36
        /*7aa6*/ 	.short	(.L_66 - .L_65)
.L_65:
        /*7aa8*/ 	.word	0x00000008
.L_66:


//--------------------- .nv.compat                --------------------------
	.section	.nv.compat,"",@"SHT_CUDA_COMPAT_INFO"
	.align	4
        /*0000*/ 	.byte	0x02, 0x02, 0x02, 0x00, 0x02, 0x05, 0x05, 0x00, 0x02, 0x03, 0x00, 0x00, 0x02, 0x06, 0x01, 0x00


//--------------------- .nv.callgraph             --------------------------
	.section	.nv.callgraph,"",@"SHT_CUDA_CALLGRAPH"
	.align	4
	.sectionentsize	8
	.align		4
        /*0000*/ 	.word	0x00000000
	.align		4
        /*0004*/ 	.word	0xffffffff
	.align		4
        /*0008*/ 	.word	0x00000000
	.align		4
        /*000c*/ 	.word	0xfffffffe
	.align		4
        /*0010*/ 	.word	0x00000000
	.align		4
        /*0014*/ 	.word	0xfffffffd
	.align		4
        /*0018*/ 	.word	0x00000000
	.align		4
        /*001c*/ 	.word	0xfffffffc


//--------------------- .text.matmul_kernel       --------------------------
	.section	.text.matmul_kernel,"ax",@progbits
	.align	128
        .global         matmul_kernel
        .type           matmul_kernel,@function
        .size           matmul_kernel,(.L_x_20 - matmul_kernel)
        .other          matmul_kernel,@"STO_CUDA_ENTRY STV_DEFAULT"
matmul_kernel:
.text.matmul_kernel:
[----:B------:R-:W0:Y:S01]  /*0000*/  LDC R1, c[0x0][0x37c] ;  /* 0x0000df00ff017b82 */ /* 0x000e220000000800 */
[----:B------:R-:W1:Y:S01]  /*0010*/  S2R R0, SR_TID.X ;  /* 0x0000000000007919 */ /* 0x000e620000002100 */
[----:B0-----:R-:W-:Y:S01]  /*0020*/  VIADD R1, R1, 0xfffff198 ;  /* 0xfffff19801017836 */ /* 0x001fe20000000000 */
[----:B-1----:R-:W-:-:S13]  /*0030*/  ISETP.GE.U32.AND P0, PT, R0, 0x20, PT ;  /* 0x000000200000780c */ /* 0x002fda0003f06070 */
[----:B------:R-:W-:Y:S02]  /*0040*/  VOTEU.ANY UP0, P0 ;  /* 0x0000000000ff7886 */ /* 0x000fe40000000100 */
[----:B------:R-:W-:Y:S05]  /*0050*/  BRA.U UP0, `(.L_x_0) ;  /* 0x0000000100b87547 */ /* 0x000fea000b800000 */
[----:B------:R-:W0:Y:S01]  /*0060*/  S2UR UR6, SR_CgaCtaId ;  /* 0x00000000000679c3 */ /* 0x000e220000008800 */
[----:B------:R-:W-:Y:S01]  /*0070*/  NOP ;  /* 0x0000000000007918 */ /* 0x000fe20000000000 */
[----:B------:R-:W-:Y:S02]  /*0080*/  UMOV UR4, 0x40 ;  /* 0x0000004000047882 */ /* 0x000fe40000000000 */
[----:B0-----:R-:W-:-:S09]  /*0090*/  ULEA UR4, UR6, UR4, 0x18 ;  /* 0x0000000406047291 */ /* 0x001fd2000f8ec0ff */
[----:B------:R-:W0:Y:S01]  /*00a0*/  LDS.U8 R0, [UR4] ;  /* 0x00000004ff007984 */ /* 0x000e220008000000 */
[----:B------:R-:W-:Y:S02]  /*00b0*/  UMOV UR4, 0x400 ;  /* 0x0000040000047882 */ /* 0x000fe40000000000 */
[----:B------:R-:W-:Y:S01]  /*00c0*/  ULEA UR4, UR6, UR4, 0x18 ;  /* 0x0000000406047291 */ /* 0x000fe2000f8ec0ff */
[----:B0-----:R-:W-:-:S13]  /*00d0*/  ISETP.NE.AND P0, PT, R0, RZ, PT ;  /* 0x000000ff0000720c */ /* 0x001fda0003f05270 */
[----:B------:R-:W-:Y:S05]  /*00e0*/  @P0 BRA `(.L_x_1) ;  /* 0x00000000007c0947 */ /* 0x000fea0003800000 */
[----:B------:R-:W-:-:S13]  /*00f0*/  ELECT P0, URZ, PT ;  /* 0x0000000000ff782f */ /* 0x000fda0003800000 */
[----:B------:R-:W-:Y:S05]  /*0100*/  @!P0 BRA `(.L_x_2) ;  /* 0x0000000000848947 */ /* 0x000fea0003800000 */
[----:B------:R-:W-:Y:S01]  /*0110*/  UMOV UR5, 0x8 ;  /* 0x0000000800057882 */ /* 0x000fe20000000000 */
[----:B------:R-:W-:Y:S02]  /*0120*/  IMAD.MOV.U32 R4, RZ, RZ, 0x1 ;  /* 0x00000001ff047424 */ /* 0x000fe400078e00ff */
[----:B------:R-:W-:Y:S02]  /*0130*/  IMAD.MOV.U32 R5, RZ, RZ, 0xff ;  /* 0x000000ffff057424 */ /* 0x000fe400078e00ff */
[----:B------:R-:W-:Y:S04]  /*0140*/  DEPBAR.LE SB0, 0x36 ;  /* 0x00008d800000791a */ /* 0x000fe80000000000 */
[----:B------:R-:W0:Y:S02]  /*0150*/  UTCATOMSWS.FIND_AND_SET.ALIGN UP1, UR5, UR5 ;  /* 0x00000005000575e3 */ /* 0x000e240008020800 */
[----:B0-----:R-:W-:-:S04]  /*0160*/  PLOP3.LUT P0, PT, PT, PT, UP1, 0x80, 0x8 ;  /* 0x000000000008781c */ /* 0x001fc80003f0f018 */
[----:B------:R-:W-:-:S04]  /*0170*/  SEL R0, RZ, 0xffffffff, !P0 ;  /* 0xffffffffff007807 */ /* 0x000fc80004000000 */
[----:B------:R-:W-:Y:S01]  /*0180*/  ISETP.NE.AND P0, PT, R0, RZ, PT ;  /* 0x000000ff0000720c */ /* 0x000fe20003f05270 */
[----:B------:R-:W-:-:S12]  /*0190*/  IMAD.U32 R0, RZ, RZ, UR5 ;  /* 0x00000005ff007e24 */ /* 0x000fd8000f8e00ff */
[----:B------:R-:W-:Y:S05]  /*01a0*/  @P0 BRA `(.L_x_3) ;  /* 0x0000000000240947 */ /* 0x000fea0003800000 */
.L_x_4:
[----:B------:R-:W-:Y:S05]  /*01b0*/  NANOSLEEP 0x64 ;  /* 0x000000640000795d */ /* 0x000fea0003800000 */
[----:B------:R-:W-:-:S05]  /*01c0*/  UMOV UR5, 0x8 ;  /* 0x0000000800057882 */ /* 0x000fca0000000000 */
[----:B------:R-:W-:Y:S04]  /*01d0*/  DEPBAR.LE SB0, 0x36 ;  /* 0x00008d800000791a */ /* 0x000fe80000000000 */
[----:B------:R-:W0:Y:S02]  /*01e0*/  UTCATOMSWS.FIND_AND_SET.ALIGN UP1, UR5, UR5 ;  /* 0x00000005000575e3 */ /* 0x000e240008020800 */
[----:B0-----:R-:W-:-:S04]  /*01f0*/  PLOP3.LUT P0, PT, PT, PT, UP1, 0x80, 0x8 ;  /* 0x000000000008781c */ /* 0x001fc80003f0f018 */
[----:B------:R-:W-:-:S04]  /*0200*/  SEL R0, RZ, 0xffffffff, !P0 ;  /* 0xffffffffff007807 */ /* 0x000fc80004000000 */
[----:B------:R-:W-:Y:S01]  /*0210*/  ISETP.NE.AND P0, PT, R0, RZ, PT ;  /* 0x000000ff0000720c */ /* 0x000fe20003f05270 */
[----:B------:R-:W-:-:S12]  /*0220*/  IMAD.U32 R0, RZ, RZ, UR5 ;  /* 0x00000005ff007e24 */ /* 0x000fd8000f8e00ff */
[----:B------:R-:W-:Y:S05]  /*0230*/  @!P0 BRA `(.L_x_4) ;  /* 0xfffffffc00dc8947 */ /* 0x000fea000383ffff */
.L_x_3:
[C---:B------:R-:W-:Y:S01]  /*0240*/  VIADD R3, R0.reuse, 0x10 ;  /* 0x0000001000037836 */ /* 0x040fe20000000000 */
[----:B------:R-:W-:Y:S01]  /*0250*/  UMOV UR5, 0x50 ;  /* 0x0000005000057882 */ /* 0x000fe20000000000 */
[----:B------:R-:W-:Y:S01]  /*0260*/  SHF.L.U32 R2, R5, R0, RZ ;  /* 0x0000000005027219 */ /* 0x000fe200000006ff */
[----:B------:R-:W-:Y:S01]  /*0270*/  ULEA UR5, UR6, UR5, 0x18 ;  /* 0x0000000506057291 */ /* 0x000fe2000f8ec0ff */
[----:B------:R-:W-:Y:S01]  /*0280*/  IMAD.SHL.U32 R0, R0, 0x20, RZ ;  /* 0x0000002000007824 */ /* 0x000fe200078e00ff */
[----:B------:R-:W-:-:S04]  /*0290*/  SHF.L.U32 R3, R4, R3, RZ ;  /* 0x0000000304037219 */ /* 0x000fc800000006ff */
[----:B------:R-:W-:-:S05]  /*02a0*/  LOP3.LUT R2, R3, R2, RZ, 0xfc, !PT ;  /* 0x0000000203027212 */ /* 0x000fca00078efcff */
[----:B------:R0:W-:Y:S04]  /*02b0*/  ATOMS.OR RZ, [UR5], R2 ;  /* 0x00000002ffff798c */ /* 0x0001e8000b000005 */
[----:B------:R0:W-:Y:S01]  /*02c0*/  STS [UR4], R0 ;  /* 0x00000000ff007988 */ /* 0x0001e20008000804 */
[----:B------:R-:W-:Y:S05]  /*02d0*/  BRA `(.L_x_2) ;  /* 0x0000000000107947 */ /* 0x000fea0003800000 */
.L_x_1:
[----:B------:R-:W-:Y:S01]  /*02e0*/  IMAD.MOV.U32 R0, RZ, RZ, -0x1 ;  /* 0xffffffffff007424 */ /* 0x000fe200078e00ff */
[----:B------:R-:W-:-:S04]  /*02f0*/  MOV R2, 0x320 ;  /* 0x0000032000027802 */ /* 0x000fc80000000f00 */
[----:B------:R0:W-:Y:S03]  /*0300*/  STS [UR4], R0 ;  /* 0x00000000ff007988 */ /* 0x0001e60008000804 */
[----:B0-----:R-:W-:Y:S05]  /*0310*/  CALL.REL.NOINC `($__internal_1_$__cuda_sm10x_tcgen05_guardrail_trap_phase_invalid_during_alloc) ;  /* 0x000002d400387944 */ /* 0x001fea0003c00000 */
.L_x_2:
[----:B------:R-:W-:Y:S05]  /*0320*/  WARPSYNC.ALL ;  /* 0x0000000000007948 */ /* 0x000fea0003800000 */
[----:B------:R-:W-:Y:S01]  /*0330*/  NOP ;  /* 0x0000000000007918 */ /* 0x000fe20000000000 */
.L_x_0:
[----:B------:R-:W1:Y:S01]  /*0340*/  LDC.64 R16, c[0x0][0x398] ;  /* 0x0000e600ff107b82 */ /* 0x000e620000000a00 */
[----:B------:R-:W2:Y:S01]  /*0350*/  S2R R5, SR_CTAID.X ;  /* 0x0000000000057919 */ /* 0x000ea20000002500 */
[----:B------:R-:W-:Y:S01]  /*0360*/  UMOV UR9, 0x400 ;  /* 0x0000040000097882 */ /* 0x000fe20000000000 */
[----:B------:R-:W3:Y:S01]  /*0370*/  LDCU UR20, c[0x0][0x3a4] ;  /* 0x00007480ff1477ac */ /* 0x000ee20008000800 */
[----:B------:R-:W4:Y:S01]  /*0380*/  S2R R22, SR_TID.X ;  /* 0x0000000000167919 */ /* 0x000f220000002100 */
[----:B------:R-:W0:Y:S03]  /*0390*/  LDCU.64 UR24, c[0x0][0x358] ;  /* 0x00006b00ff1877ac */ /* 0x000e260008000a00 */
[----:B------:R-:W5:Y:S01]  /*03a0*/  LDC R54, c[0x0][0x3a0] ;  /* 0x0000e800ff367b82 */ /* 0x000f620000000800 */
[----:B------:R-:W0:Y:S07]  /*03b0*/  LDCU.128 UR16, c[0x0][0x380] ;  /* 0x00007000ff1077ac */ /* 0x000e2e0008000c00 */
[----:B------:R-:W0:Y:S02]  /*03c0*/  S2UR UR5, SR_CgaCtaId ;  /* 0x00000000000579c3 */ /* 0x000e240000008800 */
[----:B01----:R-:W-:Y:S01]  /*03d0*/  VIADD R0, R17, 0x3f ;  /* 0x0000003f11007836 */ /* 0x003fe20000000000 */
[----:B------:R-:W-:-:S04]  /*03e0*/  IABS R14, R17 ;  /* 0x00000011000e7213 */ /* 0x000fc80000000000 */
[----:B------:R-:W-:Y:S01]  /*03f0*/  SHF.R.S32.HI R3, RZ, 0x1f, R0 ;  /* 0x0000001fff037819 */ /* 0x000fe20000011400 */
[----:B-----5:R-:W-:-:S03]  /*0400*/  VIADD R50, R54, 0xffffffd6 ;  /* 0xffffffd636327836 */ /* 0x020fc60000000000 */
[----:B------:R-:W-:Y:S01]  /*0410*/  LEA.HI R3, R3, R0, RZ, 0x6 ;  /* 0x0000000003037211 */ /* 0x000fe200078f30ff */
[C---:B------:R-:W-:Y:S01]  /*0420*/  VIADD R52, R54.reuse, 0xffffffd2 ;  /* 0xffffffd236347836 */ /* 0x040fe20000000000 */
[----:B--2---:R-:W-:Y:S01]  /*0430*/  IABS R8, R5 ;  /* 0x0000000500087213 */ /* 0x004fe20000000000 */
[----:B------:R-:W-:Y:S01]  /*0440*/  VIADD R55, R54, 0xffffffd3 ;  /* 0xffffffd336377836 */ /* 0x000fe20000000000 */
[----:B------:R-:W-:Y:S02]  /*0450*/  SHF.R.S32.HI R3, RZ, 0x6, R3 ;  /* 0x00000006ff037819 */ /* 0x000fe40000011403 */
[----:B----4-:R-:W-:Y:S01]  /*0460*/  LOP3.LUT R56, R22, 0x7f, RZ, 0xc0, !PT ;  /* 0x0000007f16387812 */ /* 0x010fe200078ec0ff */
[----:B------:R-:W-:Y:S01]  /*0470*/  ULEA UR9, UR5, UR9, 0x18 ;  /* 0x0000000905097291 */ /* 0x000fe2000f8ec0ff */
[----:B------:R-:W-:Y:S01]  /*0480*/  SHF.R.U32.HI R13, RZ, 0x6, R22 ;  /* 0x00000006ff0d7819 */ /* 0x000fe20000011616 */
[----:B------:R-:W-:Y:S02]  /*0490*/  IMAD.SHL.U32 R4, R3, 0x4, RZ ;  /* 0x0000000403047824 */ /* 0x000fe400078e00ff */
[----:B------:R-:W-:Y:S01]  /*04a0*/  UIADD3 UR11, UPT, UPT, UR9, 0x12000, URZ ;  /* 0x00012000090b7890 */ /* 0x000fe2000fffe0ff */
[----:B------:R-:W-:-:S02]  /*04b0*/  SGXT.U32 R13, R13, 0x1 ;  /* 0x000000010d0d781a */ /* 0x000fc40000000000 */
[-C--:B------:R-:W-:Y:S02]  /*04c0*/  IABS R7, R4.reuse ;  /* 0x0000000400077213 */ /* 0x080fe40000000000 */
[----:B------:R-:W-:Y:S02]  /*04d0*/  IABS R10, R4 ;  /* 0x00000004000a7213 */ /* 0x000fe40000000000 */
[----:B------:R-:W0:Y:S08]  /*04e0*/  I2F.RP R0, R7 ;  /* 0x0000000700007306 */ /* 0x000e300000209400 */
[----:B0-----:R-:W0:Y:S02]  /*04f0*/  MUFU.RCP R0, R0 ;  /* 0x0000000000007308 */ /* 0x001e240000001000 */
[----:B0-----:R-:W-:-:S02]  /*0500*/  VIADD R2, R0, 0xffffffe ;  /* 0x0ffffffe00027836 */ /* 0x001fc40000000000 */
[----:B------:R-:W-:-:S04]  /*0510*/  IMAD.MOV R0, RZ, RZ, -R10 ;  /* 0x000000ffff007224 */ /* 0x000fc800078e0a0a */
[----:B------:R0:W1:Y:S02]  /*0520*/  F2I.FTZ.U32.TRUNC.NTZ R3, R2 ;  /* 0x0000000200037305 */ /* 0x000064000021f000 */
[----:B0-----:R-:W-:Y:S02]  /*0530*/  IMAD.MOV.U32 R2, RZ, RZ, RZ ;  /* 0x000000ffff027224 */ /* 0x001fe400078e00ff */
[----:B-1----:R-:W-:-:S04]  /*0540*/  IMAD.MOV R6, RZ, RZ, -R3 ;  /* 0x000000ffff067224 */ /* 0x002fc800078e0a03 */
[----:B------:R-:W-:Y:S02]  /*0550*/  IMAD R9, R6, R7, RZ ;  /* 0x0000000706097224 */ /* 0x000fe400078e02ff */
[----:B------:R-:W-:Y:S02]  /*0560*/  IMAD.MOV.U32 R6, RZ, RZ, R8 ;  /* 0x000000ffff067224 */ /* 0x000fe400078e0008 */
[----:B------:R-:W-:Y:S01]  /*0570*/  IMAD.HI.U32 R3, R3, R9, R2 ;  /* 0x0000000903037227 */ /* 0x000fe200078e0002 */
[----:B------:R-:W-:-:S05]  /*0580*/  IABS R9, R16 ;  /* 0x0000001000097213 */ /* 0x000fca0000000000 */
[----:B------:R-:W-:-:S04]  /*0590*/  IMAD.HI.U32 R3, R3, R6, RZ ;  /* 0x0000000603037227 */ /* 0x000fc800078e00ff */
[----:B------:R-:W-:Y:S01]  /*05a0*/  IMAD R0, R3, R0, R6 ;  /* 0x0000000003007224 */ /* 0x000fe200078e0206 */
[----:B------:R-:W-:Y:S04]  /*05b0*/  BAR.SYNC.DEFER_BLOCKING 0x0 ;  /* 0x0000000000007b1d */ /* 0x000fe80000010000 */
[----:B------:R-:W-:-:S13]  /*05c0*/  ISETP.GT.U32.AND P1, PT, R7, R0, PT ;  /* 0x000000000700720c */ /* 0x000fda0003f24070 */
[----:B------:R-:W-:Y:S02]  /*05d0*/  @!P1 IMAD.IADD R0, R0, 0x1, -R7 ;  /* 0x0000000100009824 */ /* 0x000fe400078e0a07 */
[----:B------:R-:W-:Y:S01]  /*05e0*/  @!P1 VIADD R3, R3, 0x1 ;  /* 0x0000000103039836 */ /* 0x000fe20000000000 */
[----:B------:R-:W-:Y:S02]  /*05f0*/  ISETP.NE.AND P1, PT, R4, RZ, PT ;  /* 0x000000ff0400720c */ /* 0x000fe40003f25270 */
[----:B------:R-:W-:Y:S02]  /*0600*/  ISETP.GE.U32.AND P0, PT, R0, R7, PT ;  /* 0x000000070000720c */ /* 0x000fe40003f06070 */
[----:B------:R-:W-:-:S04]  /*0610*/  LOP3.LUT R0, R5, R4, RZ, 0x3c, !PT ;  /* 0x0000000405007212 */ /* 0x000fc800078e3cff */
[----:B------:R-:W-:Y:S01]  /*0620*/  ISETP.GE.AND P2, PT, R0, RZ, PT ;  /* 0x000000ff0000720c */ /* 0x000fe20003f46270 */
[----:B------:R-:W-:-:S06]  /*0630*/  VIADD R0, R16, 0x1ff ;  /* 0x000001ff10007836 */ /* 0x000fcc0000000000 */
[----:B------:R-:W-:-:S04]  /*0640*/  @P0 VIADD R3, R3, 0x1 ;  /* 0x0000000103030836 */ /* 0x000fc80000000000 */
[----:B------:R-:W-:Y:S01]  /*0650*/  IMAD.MOV.U32 R2, RZ, RZ, R3 ;  /* 0x000000ffff027224 */ /* 0x000fe200078e0003 */
[----:B------:R-:W-:-:S03]  /*0660*/  SHF.R.S32.HI R3, RZ, 0x1f, R0 ;  /* 0x0000001fff037819 */ /* 0x000fc60000011400 */
[----:B------:R-:W-:Y:S01]  /*0670*/  @!P2 IMAD.MOV R2, RZ, RZ, -R2 ;  /* 0x000000ffff02a224 */ /* 0x000fe200078e0a02 */
[----:B------:R-:W-:Y:S02]  /*0680*/  @!P1 LOP3.LUT R2, RZ, R4, RZ, 0x33, !PT ;  /* 0x00000004ff029212 */ /* 0x000fe400078e33ff */
[----:B------:R-:W-:-:S03]  /*0690*/  LEA.HI R3, R3, R0, RZ, 0x9 ;  /* 0x0000000003037211 */ /* 0x000fc600078f48ff */
[----:B------:R-:W-:Y:S02]  /*06a0*/  IMAD.SHL.U32 R6, R2, 0x4, RZ ;  /* 0x0000000402067824 */ /* 0x000fe400078e00ff */
[----:B------:R-:W-:-:S03]  /*06b0*/  IMAD.MOV R2, RZ, RZ, -R2 ;  /* 0x000000ffff027224 */ /* 0x000fc600078e0a02 */
[----:B------:R-:W-:Y:S01]  /*06c0*/  LEA.HI.SX32 R3, R3, -R6, 0x17 ;  /* 0x8000000603037211 */ /* 0x000fe200078fbaff */
[----:B------:R-:W-:Y:S02]  /*06d0*/  IMAD R8, R4, R2, R5 ;  /* 0x0000000204087224 */ /* 0x000fe400078e0205 */
[----:B------:R-:W-:Y:S01]  /*06e0*/  IMAD.MOV.U32 R2, RZ, RZ, RZ ;  /* 0x000000ffff027224 */ /* 0x000fe200078e00ff */
[----:B------:R-:W-:Y:S02]  /*06f0*/  VIMNMX R11, PT, PT, R3, 0x4, PT ;  /* 0x00000004030b7848 */ /* 0x000fe40003fe0100 */
[----:B------:R-:W-:Y:S02]  /*0700*/  IABS R4, R8 ;  /* 0x0000000800047213 */ /* 0x000fe40000000000 */
[----:B------:R-:W-:-:S04]  /*0710*/  IABS R7, R11 ;  /* 0x0000000b00077213 */ /* 0x000fc80000000000 */
[----:B------:R-:W0:Y:S08]  /*0720*/  I2F.RP R0, R7 ;  /* 0x0000000700007306 */ /* 0x000e300000209400 */
[----:B0-----:R-:W0:Y:S02]  /*0730*/  MUFU.RCP R0, R0 ;  /* 0x0000000000007308 */ /* 0x001e240000001000 */
[----:B0-----:R-:W-:-:S06]  /*0740*/  VIADD R3, R0, 0xffffffe ;  /* 0x0ffffffe00037836 */ /* 0x001fcc0000000000 */
[----:B------:R-:W0:Y:S02]  /*0750*/  F2I.FTZ.U32.TRUNC.NTZ R3, R3 ;  /* 0x0000000300037305 */ /* 0x000e24000021f000 */
[----:B0-----:R-:W-:-:S04]  /*0760*/  IMAD.MOV R10, RZ, RZ, -R3 ;  /* 0x000000ffff0a7224 */ /* 0x001fc800078e0a03 */
[----:B------:R-:W-:Y:S01]  /*0770*/  IMAD R5, R10, R7, RZ ;  /* 0x000000070a057224 */ /* 0x000fe200078e02ff */
[----:B------:R-:W-:-:S03]  /*0780*/  IABS R10, R11 ;  /* 0x0000000b000a7213 */ /* 0x000fc60000000000 */
[----:B------:R-:W-:Y:S02]  /*0790*/  IMAD.HI.U32 R2, R3, R5, R2 ;  /* 0x0000000503027227 */ /* 0x000fe400078e0002 */
[----:B------:R-:W0:Y:S02]  /*07a0*/  I2F.RP R5, R14 ;  /* 0x0000000e00057306 */ /* 0x000e240000209400 */
[----:B------:R-:W-:Y:S02]  /*07b0*/  IMAD.MOV.U32 R3, RZ, RZ, R4 ;  /* 0x000000ffff037224 */ /* 0x000fe400078e0004 */
[----:B------:R-:W-:Y:S02]  /*07c0*/  IMAD.MOV R0, RZ, RZ, -R10 ;  /* 0x000000ffff007224 */ /* 0x000fe400078e0a0a */
[----:B------:R-:W-:Y:S02]  /*07d0*/  IMAD.HI.U32 R2, R2, R3, RZ ;  /* 0x0000000302027227 */ /* 0x000fe400078e00ff */
[----:B------:R-:W1:Y:S02]  /*07e0*/  I2F.RP R4, R9 ;  /* 0x0000000900047306 */ /* 0x000e640000209400 */
[----:B------:R-:W-:-:S05]  /*07f0*/  IMAD R0, R2, R0, R3 ;  /* 0x0000000002007224 */ /* 0x000fca00078e0203 */
[----:B------:R-:W-:Y:S01]  /*0800*/  ISETP.GT.U32.AND P1, PT, R7, R0, PT ;  /* 0x000000000700720c */ /* 0x000fe20003f24070 */
[----:B0-----:R-:W-:Y:S08]  /*0810*/  MUFU.RCP R5, R5 ;  /* 0x0000000500057308 */ /* 0x001ff00000001000 */
[----:B-1----:R-:W0:Y:S04]  /*0820*/  MUFU.RCP R4, R4 ;  /* 0x0000000400047308 */ /* 0x002e280000001000 */
[----:B------:R-:W-:-:S02]  /*0830*/  @!P1 IMAD.IADD R0, R0, 0x1, -R7 ;  /* 0x0000000100009824 */ /* 0x000fc400078e0a07 */
[----:B------:R-:W-:Y:S01]  /*0840*/  @!P1 VIADD R2, R2, 0x1 ;  /* 0x0000000102029836 */ /* 0x000fe20000000000 */
[----:B------:R-:W-:Y:S02]  /*0850*/  ISETP.NE.AND P1, PT, R11, RZ, PT ;  /* 0x000000ff0b00720c */ /* 0x000fe40003f25270 */
[----:B------:R-:W-:Y:S02]  /*0860*/  ISETP.GE.U32.AND P0, PT, R0, R7, PT ;  /* 0x000000070000720c */ /* 0x000fe40003f06070 */
[----:B------:R-:W-:-:S04]  /*0870*/  LOP3.LUT R0, R8, R11, RZ, 0x3c, !PT ;  /* 0x0000000b08007212 */ /* 0x000fc800078e3cff */
[----:B------:R-:W-:Y:S01]  /*0880*/  ISETP.GE.AND P2, PT, R0, RZ, PT ;  /* 0x000000ff0000720c */ /* 0x000fe20003f46270 */
[----:B0-----:R-:W-:Y:S02]  /*0890*/  VIADD R3, R4, 0xffffffe ;  /* 0x0ffffffe04037836 */ /* 0x001fe40000000000 */
[----:B------:R-:W-:-:S04]  /*08a0*/  VIADD R4, R5, 0xffffffe ;  /* 0x0ffffffe05047836 */ /* 0x000fc80000000000 */
[----:B------:R-:W-:Y:S01]  /*08b0*/  @P0 VIADD R2, R2, 0x1 ;  /* 0x0000000102020836 */ /* 0x000fe20000000000 */
[----:B------:R-:W0:Y:S03]  /*08c0*/  F2I.FTZ.U32.TRUNC.NTZ R3, R3 ;  /* 0x0000000300037305 */ /* 0x000e26000021f000 */
[----:B------:R-:W-:-:S04]  /*08d0*/  IMAD.MOV.U32 R12, RZ, RZ, R2 ;  /* 0x000000ffff0c7224 */ /* 0x000fc800078e0002 */
[----:B------:R-:W-:Y:S01]  /*08e0*/  @!P2 IMAD.MOV R12, RZ, RZ, -R12 ;  /* 0x000000ffff0ca224 */ /* 0x000fe200078e0a0c */
[----:B------:R-:W1:Y:S01]  /*08f0*/  F2I.FTZ.U32.TRUNC.NTZ R5, R4 ;  /* 0x0000000400057305 */ /* 0x000e62000021f000 */
[----:B------:R-:W-:-:S05]  /*0900*/  @!P1 LOP3.LUT R12, RZ, R11, RZ, 0x33, !PT ;  /* 0x0000000bff0c9212 */ /* 0x000fca00078e33ff */
[----:B------:R-:W-:Y:S02]  /*0910*/  IMAD.MOV R0, RZ, RZ, -R12 ;  /* 0x000000ffff007224 */ /* 0x000fe400078e0a0c */
[----:B0-----:R-:W-:Y:S02]  /*0920*/  IMAD.MOV R2, RZ, RZ, -R3 ;  /* 0x000000ffff027224 */ /* 0x001fe400078e0a03 */
[----:B------:R-:W-:Y:S02]  /*0930*/  IMAD R0, R11, R0, R8 ;  /* 0x000000000b007224 */ /* 0x000fe400078e0208 */
[----:B------:R-:W-:Y:S01]  /*0940*/  IMAD R7, R2, R9, RZ ;  /* 0x0000000902077224 */ /* 0x000fe200078e02ff */
[----:B------:R-:W0:Y:S01]  /*0950*/  LDS R11, [UR9] ;  /* 0x00000009ff0b7984 */ /* 0x000e220008000800 */
[----:B------:R-:W-:Y:S02]  /*0960*/  IMAD.IADD R0, R6, 0x1, R0 ;  /* 0x0000000106007824 */ /* 0x000fe400078e0200 */
[----:B-1----:R-:W-:-:S02]  /*0970*/  IMAD.MOV R15, RZ, RZ, -R5 ;  /* 0x000000ffff0f7224 */ /* 0x002fc400078e0a05 */
[----:B------:R-:W-:Y:S02]  /*0980*/  IMAD.MOV.U32 R2, RZ, RZ, RZ ;  /* 0x000000ffff027224 */ /* 0x000fe400078e00ff */
[----:B------:R-:W-:Y:S02]  /*0990*/  IMAD R15, R15, R14, RZ ;  /* 0x0000000e0f0f7224 */ /* 0x000fe400078e02ff */
[----:B------:R-:W-:Y:S02]  /*09a0*/  IMAD.MOV.U32 R4, RZ, RZ, RZ ;  /* 0x000000ffff047224 */ /* 0x000fe400078e00ff */
[----:B------:R-:W-:Y:S02]  /*09b0*/  IMAD R21, R0, 0x200, R56 ;  /* 0x0000020000157824 */ /* 0x000fe400078e0238 */
[----:B------:R-:W-:-:S03]  /*09c0*/  IMAD.HI.U32 R2, R3, R7, R2 ;  /* 0x0000000703027227 */ /* 0x000fc600078e0002 */
[----:B------:R-:W-:Y:S01]  /*09d0*/  STL [R1+0x304], R21 ;  /* 0x0003041501007387 */ /* 0x000fe20000100800 */
[----:B------:R-:W-:Y:S01]  /*09e0*/  IMAD.HI.U32 R15, R5, R15, R4 ;  /* 0x0000000f050f7227 */ /* 0x000fe200078e0004 */
[----:B------:R-:W-:-:S03]  /*09f0*/  IABS R5, R21 ;  /* 0x0000001500057213 */ /* 0x000fc60000000000 */
[C---:B------:R-:W-:Y:S02]  /*0a00*/  VIADD R20, R21.reuse, 0x80 ;  /* 0x0000008015147836 */ /* 0x040fe40000000000 */
[C---:B------:R-:W-:Y:S02]  /*0a10*/  VIADD R18, R21.reuse, 0x100 ;  /* 0x0000010015127836 */ /* 0x040fe40000000000 */
[----:B------:R-:W-:Y:S01]  /*0a20*/  VIADD R19, R21, 0x180 ;  /* 0x0000018015137836 */ /* 0x000fe20000000000 */
[----:B------:R-:W-:Y:S01]  /*0a30*/  IABS R6, R20 ;  /* 0x0000001400067213 */ /* 0x000fe20000000000 */
[----:B------:R-:W-:Y:S01]  /*0a40*/  IMAD.HI.U32 R0, R2, R5, RZ ;  /* 0x0000000502007227 */ /* 0x000fe200078e00ff */
[----:B------:R-:W-:Y:S01]  /*0a50*/  IABS R8, R18 ;  /* 0x0000001200087213 */ /* 0x000fe20000000000 */
[----:B------:R-:W-:Y:S01]  /*0a60*/  STL [R1+0xb8c], R20 ;  /* 0x000b8c1401007387 */ /* 0x000fe20000100800 */
[----:B------:R-:W-:Y:S01]  /*0a70*/  IABS R10, R19 ;  /* 0x00000013000a7213 */ /* 0x000fe20000000000 */
[----:B------:R-:W-:Y:S01]  /*0a80*/  IMAD.MOV R0, RZ, RZ, -R0 ;  /* 0x000000ffff007224 */ /* 0x000fe200078e0a00 */
[----:B------:R-:W-:Y:S01]  /*0a90*/  ISETP.GE.AND P4, PT, R20, RZ, PT ;  /* 0x000000ff1400720c */ /* 0x000fe20003f86270 */
[C---:B------:R-:W-:Y:S01]  /*0aa0*/  IMAD.HI.U32 R3, R2.reuse, R6, RZ ;  /* 0x0000000602037227 */ /* 0x040fe200078e00ff */
[----:B------:R-:W-:Y:S01]  /*0ab0*/  STL [R1+0xb64], R18 ;  /* 0x000b641201007387 */ /* 0x000fe20000100800 */
[----:B------:R-:W-:Y:S02]  /*0ac0*/  BAR.SYNC.DEFER_BLOCKING 0x0 ;  /* 0x0000000000007b1d */ /* 0x000fe40000010000 */
[----:B------:R-:W-:Y:S01]  /*0ad0*/  IMAD R0, R9, R0, R5 ;  /* 0x0000000009007224 */ /* 0x000fe200078e0205 */
[----:B------:R-:W-:Y:S01]  /*0ae0*/  ISETP.GE.AND P5, PT, R19, RZ, PT ;  /* 0x000000ff1300720c */ /* 0x000fe20003fa6270 */
[----:B------:R-:W-:Y:S01]  /*0af0*/  IMAD.MOV R7, RZ, RZ, -R3 ;  /* 0x000000ffff077224 */ /* 0x000fe200078e0a03 */
[----:B0-----:R-:W-:Y:S01]  /*0b00*/  R2UR UR8, R11 ;  /* 0x000000000b0872ca */ /* 0x001fe200000e0000 */
[C---:B------:R-:W-:Y:S01]  /*0b10*/  IMAD.HI.U32 R3, R2.reuse, R8, RZ ;  /* 0x0000000802037227 */ /* 0x040fe200078e00ff */
[----:B------:R-:W-:Y:S01]  /*0b20*/  ISETP.GT.U32.AND P0, PT, R9, R0, PT ;  /* 0x000000000900720c */ /* 0x000fe20003f04070 */
[----:B------:R-:W-:Y:S02]  /*0b30*/  STL [R1+0xb30], R19 ;  /* 0x000b301301007387 */ /* 0x000fe40000100800 */
[----:B------:R-:W-:-:S04]  /*0b40*/  IMAD.HI.U32 R4, R2, R10, RZ ;  /* 0x0000000a02047227 */ /* 0x000fc800078e00ff */
[----:B------:R-:W-:Y:S02]  /*0b50*/  IMAD.MOV R3, RZ, RZ, -R3 ;  /* 0x000000ffff037224 */ /* 0x000fe400078e0a03 */
[----:B------:R-:W-:Y:S02]  /*0b60*/  IMAD.MOV R4, RZ, RZ, -R4 ;  /* 0x000000ffff047224 */ /* 0x000fe400078e0a04 */
[C---:B------:R-:W-:Y:S01]  /*0b70*/  IMAD R2, R9.reuse, R7, R6 ;  /* 0x0000000709027224 */ /* 0x040fe200078e0206 */
[----:B------:R-:W-:Y:S01]  /*0b80*/  SHF.R.U32.HI R7, RZ, 0x5, R22 ;  /* 0x00000005ff077819 */ /* 0x000fe20000011616 */
[C---:B------:R-:W-:Y:S02]  /*0b90*/  IMAD R3, R9.reuse, R3, R8 ;  /* 0x0000000309037224 */ /* 0x040fe400078e0208 */
[C---:B------:R-:W-:Y:S01]  /*0ba0*/  IMAD R4, R9.reuse, R4, R10 ;  /* 0x0000000409047224 */ /* 0x040fe200078e020a */
[C---:B------:R-:W-:Y:S01]  /*0bb0*/  ISETP.GT.U32.AND P1, PT, R9.reuse, R2, PT ;  /* 0x000000020900720c */ /* 0x040fe20003f24070 */
[----:B------:R-:W-:Y:S01]  /*0bc0*/  @!P0 IMAD.IADD R0, R0, 0x1, -R9 ;  /* 0x0000000100008824 */ /* 0x000fe200078e0a09 */
[C---:B------:R-:W-:Y:S01]  /*0bd0*/  ISETP.GT.U32.AND P2, PT, R9.reuse, R3, PT ;  /* 0x000000030900720c */ /* 0x040fe20003f44070 */
[----:B------:R-:W-:Y:S01]  /*0be0*/  IMAD.SHL.U32 R23, R12, 0x40, RZ ;  /* 0x000000400c177824 */ /* 0x000fe200078e00ff */
[C---:B------:R-:W-:Y:S01]  /*0bf0*/  ISETP.GT.U32.AND P3, PT, R9.reuse, R4, PT ;  /* 0x000000040900720c */ /* 0x040fe20003f64070 */
[----:B------:R-:W-:Y:S01]  /*0c00*/  VIADD R8, R54, 0xfffffff7 ;  /* 0xfffffff736087836 */ /* 0x000fe20000000000 */
[----:B------:R-:W-:-:S02]  /*0c10*/  ISETP.GT.U32.AND P6, PT, R9, R0, PT ;  /* 0x000000000900720c */ /* 0x000fc40003fc4070 */
[----:B------:R-:W-:Y:S01]  /*0c20*/  LOP3.LUT R13, R23, R13, RZ, 0xfc, !PT ;  /* 0x0000000d170d7212 */ /* 0x000fe200078efcff */
[----:B------:R-:W-:Y:S01]  /*0c30*/  STL [R1+0x300], R23 ;  /* 0x0003001701007387 */ /* 0x000fe20000100800 */
[----:B------:R-:W-:Y:S01]  /*0c40*/  R2UR UR7, R7 ;  /* 0x00000000070772ca */ /* 0x000fe200000e0000 */
[----:B------:R-:W-:Y:S01]  /*0c50*/  VIADD R7, R54, 0xffffffff ;  /* 0xffffffff36077836 */ /* 0x000fe20000000000 */
[----:B------:R-:W-:Y:S01]  /*0c60*/  LOP3.LUT R5, R13, 0x2, RZ, 0xfc, !PT ;  /* 0x000000020d057812 */ /* 0x000fe200078efcff */
[--C-:B------:R-:W-:Y:S01]  /*0c70*/  @!P1 IMAD.IADD R2, R2, 0x1, -R9.reuse ;  /* 0x0000000102029824 */ /* 0x100fe200078e0a09 */
[----:B------:R-:W-:Y:S01]  /*0c80*/  IABS R47, R13 ;  /* 0x0000000d002f7213 */ /* 0x000fe20000000000 */
[--C-:B------:R-:W-:Y:S01]  /*0c90*/  @!P2 IMAD.IADD R3, R3, 0x1, -R9.reuse ;  /* 0x000000010303a824 */ /* 0x100fe200078e0a09 */
[----:B------:R-:W-:Y:S01]  /*0ca0*/  IABS R46, R5 ;  /* 0x00000005002e7213 */ /* 0x000fe20000000000 */
[--C-:B------:R-:W-:Y:S01]  /*0cb0*/  @!P3 IMAD.IADD R4, R4, 0x1, -R9.reuse ;  /* 0x000000010404b824 */ /* 0x100fe200078e0a09 */
[C---:B------:R-:W-:Y:S01]  /*0cc0*/  ISETP.GT.U32.AND P0, PT, R9.reuse, R2, PT ;  /* 0x000000020900720c */ /* 0x040fe20003f04070 */
[----:B------:R0:W-:Y:S01]  /*0cd0*/  STL [R1+0x264], R5 ;  /* 0x0002640501007387 */ /* 0x0001e20000100800 */
[C---:B------:R-:W-:Y:S01]  /*0ce0*/  ISETP.GT.U32.AND P1, PT, R9.reuse, R3, PT ;  /* 0x000000030900720c */ /* 0x040fe20003f24070 */
[----:B------:R-:W-:Y:S01]  /*0cf0*/  @!P6 IMAD.IADD R0, R0, 0x1, -R9 ;  /* 0x000000010000e824 */ /* 0x000fe200078e0a09 */
[----:B------:R-:W-:Y:S01]  /*0d00*/  ISETP.GT.U32.AND P2, PT, R9, R4, PT ;  /* 0x000000040900720c */ /* 0x000fe20003f44070 */
[----:B------:R-:W-:Y:S01]  /*0d10*/  USHF.L.U32 UR4, UR7, 0x15, URZ ;  /* 0x0000001507047899 */ /* 0x000fe200080006ff */
[----:B------:R-:W-:-:S02]  /*0d20*/  ISETP.GE.AND P3, PT, R21, RZ, PT ;  /* 0x000000ff1500720c */ /* 0x000fc40003f66270 */
[----:B------:R-:W-:Y:S01]  /*0d30*/  ISETP.GE.AND P6, PT, R18, RZ, PT ;  /* 0x000000ff1200720c */ /* 0x000fe20003fc6270 */
[----:B------:R-:W-:Y:S01]  /*0d40*/  ULOP3.LUT UR4, UR4, 0x600000, URZ, 0xc0, !UPT ;  /* 0x0060000004047892 */ /* 0x000fe2000f8ec0ff */
[----:B0-----:R-:W-:-:S03]  /*0d50*/  IMAD.HI.U32 R5, R15, R47, RZ ;  /* 0x0000002f0f057227 */ /* 0x001fc600078e00ff */
[----:B------:R-:W-:Y:S01]  /*0d60*/  UIADD3 UR10, UPT, UPT, UR8, UR4, URZ ;  /* 0x00000004080a7290 */ /* 0x000fe2000fffe0ff */
[----:B------:R-:W-:Y:S02]  /*0d70*/  IMAD.MOV R6, RZ, RZ, -R5 ;  /* 0x000000ffff067224 */ /* 0x000fe400078e0a05 */
[----:B------:R-:W-:Y:S01]  /*0d80*/  UMOV UR4, 0x1 ;  /* 0x0000000100047882 */ /* 0x000fe20000000000 */
[----:B------:R-:W-:-:S04]  /*0d90*/  IMAD.HI.U32 R5, R15, R46, RZ ;  /* 0x0000002e0f057227 */ /* 0x000fc800078e00ff */
[----:B------:R-:W-:Y:S02]  /*0da0*/  IMAD.MOV R5, RZ, RZ, -R5 ;  /* 0x000000ffff057224 */ /* 0x000fe400078e0a05 */
[--C-:B------:R-:W-:Y:S01]  /*0db0*/  @!P0 IMAD.IADD R2, R2, 0x1, -R9.reuse ;  /* 0x0000000102028824 */ /* 0x100fe200078e0a09 */
[----:B------:R-:W-:Y:S01]  /*0dc0*/  ISETP.NE.AND P0, PT, R16, RZ, PT ;  /* 0x000000ff1000720c */ /* 0x000fe20003f05270 */
[--C-:B------:R-:W-:Y:S02]  /*0dd0*/  @!P1 IMAD.IADD R3, R3, 0x1, -R9.reuse ;  /* 0x0000000103039824 */ /* 0x100fe400078e0a09 */
[----:B------:R-:W-:Y:S01]  /*0de0*/  @!P2 IMAD.IADD R4, R4, 0x1, -R9 ;  /* 0x000000010404a824 */ /* 0x000fe200078e0a09 */
[----:B------:R-:W-:Y:S01]  /*0df0*/  ISETP.GE.U32.AND P2, PT, R8, 0x7fffffb8, PT ;  /* 0x7fffffb80800780c */ /* 0x000fe20003f46070 */
[----:B------:R-:W-:Y:S01]  /*0e00*/  IMAD R46, R14, R5, R46 ;  /* 0x000000050e2e7224 */ /* 0x000fe200078e022e */
[----:B------:R-:W-:Y:S01]  /*0e10*/  LOP3.LUT R5, RZ, R16, RZ, 0x33, !PT ;  /* 0x00000010ff057212 */ /* 0x000fe200078e33ff */
[----:B------:R-:W-:-:S02]  /*0e20*/  @!P3 IMAD.MOV R0, RZ, RZ, -R0 ;  /* 0x000000ffff00b224 */ /* 0x000fc400078e0a00 */
[----:B------:R-:W-:Y:S02]  /*0e30*/  @!P4 IMAD.MOV R2, RZ, RZ, -R2 ;  /* 0x000000ffff02c224 */ /* 0x000fe400078e0a02 */
[----:B------:R-:W-:Y:S01]  /*0e40*/  @!P6 IMAD.MOV R3, RZ, RZ, -R3 ;  /* 0x000000ffff03e224 */ /* 0x000fe200078e0a03 */
[C---:B------:R-:W-:Y:S01]  /*0e50*/  SEL R0, R5.reuse, R0, !P0 ;  /* 0x0000000005007207 */ /* 0x040fe20004000000 */
[----:B------:R-:W-:Y:S01]  /*0e60*/  @!P5 IMAD.MOV R4, RZ, RZ, -R4 ;  /* 0x000000ffff04d224 */ /* 0x000fe200078e0a04 */
[C---:B------:R-:W-:Y:S01]  /*0e70*/  SEL R2, R5.reuse, R2, !P0 ;  /* 0x0000000205027207 */ /* 0x040fe20004000000 */
[----:B------:R-:W-:Y:S01]  /*0e80*/  IMAD R47, R14, R6, R47 ;  /* 0x000000060e2f7224 */ /* 0x000fe200078e022f */
[C---:B------:R-:W-:Y:S01]  /*0e90*/  SEL R3, R5.reuse, R3, !P0 ;  /* 0x0000000305037207 */ /* 0x040fe20004000000 */
[C---:B------:R-:W-:Y:S01]  /*0ea0*/  VIADD R8, R54.reuse, 0xffffffee ;  /* 0xffffffee36087836 */ /* 0x040fe20000000000 */
[----:B------:R-:W-:Y:S01]  /*0eb0*/  SEL R6, R5, R4, !P0 ;  /* 0x0000000405067207 */ /* 0x000fe20004000000 */
[C---:B------:R-:W-:Y:S01]  /*0ec0*/  VIADD R5, R54.reuse, 0xffffffec ;  /* 0xffffffec36057836 */ /* 0x040fe20000000000 */
[----:B------:R-:W-:Y:S01]  /*0ed0*/  ISETP.GE.U32.AND P6, PT, R7, 0x7fffffc0, PT ;  /* 0x7fffffc00700780c */ /* 0x000fe20003fc6070 */
[----:B------:R-:W-:Y:S01]  /*0ee0*/  VIADD R4, R54, 0xffffffed ;  /* 0xffffffed36047836 */ /* 0x000fe20000000000 */
[----:B------:R-:W-:Y:S01]  /*0ef0*/  ISETP.GE.U32.AND P0, PT, R8, 0x7fffffaf, PT ;  /* 0x7fffffaf0800780c */ /* 0x000fe20003f06070 */
[C---:B------:R-:W-:Y:S01]  /*0f00*/  VIADD R7, R54.reuse, 0xffffffef ;  /* 0xffffffef36077836 */ /* 0x040fe20000000000 */
[----:B------:R-:W-:Y:S01]  /*0f10*/  ISETP.GE.U32.AND P3, PT, R5, 0x7fffffad, PT ;  /* 0x7fffffad0500780c */ /* 0x000fe20003f66070 */
[----:B------:R-:W-:Y:S01]  /*0f20*/  VIADD R5, R54, 0xffffffe8 ;  /* 0xffffffe836057836 */ /* 0x000fe20000000000 */
[----:B------:R-:W-:Y:S01]  /*0f30*/  ISETP.GE.U32.AND P5, PT, R4, 0x7fffffae, PT ;  /* 0x7fffffae0400780c */ /* 0x000fe20003fa6070 */
[----:B------:R-:W-:Y:S01]  /*0f40*/  VIADD R4, R54, 0xffffffe9 ;  /* 0xffffffe936047836 */ /* 0x000fe20000000000 */
[----:B------:R-:W-:-:S02]  /*0f50*/  SEL R30, RZ, 0x1, P3 ;  /* 0x00000001ff1e7807 */ /* 0x000fc40001800000 */
[----:B------:R-:W-:Y:S01]  /*0f60*/  ISETP.GE.U32.AND P4, PT, R5, 0x7fffffa9, PT ;  /* 0x7fffffa90500780c */ /* 0x000fe20003f86070 */
[----:B------:R-:W-:Y:S01]  /*0f70*/  VIADD R5, R54, 0xffffffea ;  /* 0xffffffea36057836 */ /* 0x000fe20000000000 */
[----:B------:R-:W-:Y:S01]  /*0f80*/  ISETP.GE.U32.AND P3, PT, R4, 0x7fffffaa, PT ;  /* 0x7fffffaa0400780c */ /* 0x000fe20003f66070 */
[C---:B------:R-:W-:Y:S01]  /*0f90*/  VIADD R4, R54.reuse, 0xffffffeb ;  /* 0xffffffeb36047836 */ /* 0x040fe20000000000 */
[----:B------:R-:W-:Y:S02]  /*0fa0*/  SEL R33, RZ, 0x1fffe, P5 ;  /* 0x0001fffeff217807 */ /* 0x000fe40002800000 */
[----:B------:R-:W-:Y:S01]  /*0fb0*/  ISETP.GE.U32.AND P5, PT, R5, 0x7fffffab, PT ;  /* 0x7fffffab0500780c */ /* 0x000fe20003fa6070 */
[C---:B------:R-:W-:Y:S01]  /*0fc0*/  VIADD R5, R54.reuse, 0xffffffe4 ;  /* 0xffffffe436057836 */ /* 0x040fe20000000000 */
[----:B------:R-:W-:Y:S01]  /*0fd0*/  ISETP.GE.U32.AND P1, PT, R7, 0x7fffffb0, PT ;  /* 0x7fffffb00700780c */ /* 0x000fe20003f26070 */
[----:B------:R-:W-:Y:S01]  /*0fe0*/  VIADD R7, R54, 0xffffffe6 ;  /* 0xffffffe636077836 */ /* 0x000fe20000000000 */
[----:B------:R-:W-:Y:S01]  /*0ff0*/  SEL R18, RZ, 0x4, P0 ;  /* 0x00000004ff127807 */ /* 0x000fe20000000000 */
[----:B------:R-:W-:Y:S01]  /*1000*/  IMAD.IADD R33, R30, 0x1, R33 ;  /* 0x000000011e217824 */ /* 0x000fe200078e0221 */
[----:B------:R-:W-:Y:S01]  /*1010*/  ISETP.GE.U32.AND P0, PT, R4, 0x7fffffac, PT ;  /* 0x7fffffac0400780c */ /* 0x000fe20003f06070 */
[----:B------:R-:W-:Y:S01]  /*1020*/  VIADD R4, R54, 0xffffffe5 ;  /* 0xffffffe536047836 */ /* 0x000fe20000000000 */
[----:B------:R-:W-:-:S02]  /*1030*/  SEL R25, RZ, 0x7fff8, P1 ;  /* 0x0007fff8ff197807 */ /* 0x000fc40000800000 */
[----:B------:R-:W-:Y:S01]  /*1040*/  ISETP.GE.U32.AND P1, PT, R5, 0x7fffffa5, PT ;  /* 0x7fffffa50500780c */ /* 0x000fe20003f26070 */
[----:B------:R-:W-:Y:S01]  /*1050*/  VIADD R5, R54, 0xffffffe7 ;  /* 0xffffffe736057836 */ /* 0x000fe20000000000 */
[----:B------:R-:W-:Y:S02]  /*1060*/  SEL R32, RZ, 0x1, P4 ;  /* 0x00000001ff207807 */ /* 0x000fe40002000000 */
[----:B------:R-:W-:Y:S01]  /*1070*/  ISETP.GE.U32.AND P4, PT, R4, 0x7fffffa6, PT ;  /* 0x7fffffa60400780c */ /* 0x000fe20003f86070 */
[C---:B------:R-:W-:Y:S01]  /*1080*/  VIADD R4, R54.reuse, 0xffffffe1 ;  /* 0xffffffe136047836 */ /* 0x040fe20000000000 */
[----:B------:R-:W-:Y:S02]  /*1090*/  SEL R28, RZ, 0x4, P5 ;  /* 0x00000004ff1c7807 */ /* 0x000fe40002800000 */
[----:B------:R-:W-:Y:S01]  /*10a0*/  ISETP.GE.U32.AND P5, PT, R5, 0x7fffffa8, PT ;  /* 0x7fffffa80500780c */ /* 0x000fe20003fa6070 */
[----:B------:R-:W-:Y:S01]  /*10b0*/  VIADD R5, R54, 0xffffffe0 ;  /* 0xffffffe036057836 */ /* 0x000fe20000000000 */
[----:B------:R-:W-:-:S02]  /*10c0*/  SEL R31, RZ, 0x7fff8, P0 ;  /* 0x0007fff8ff1f7807 */ /* 0x000fc40000000000 */
        /* <DEDUP_REMOVED lines=11> */
[C---:B------:R-:W-:Y:S01]  /*1180*/  VIADD R4, R54.reuse, 0xffffffcd ;  /* 0xffffffcd36047836 */ /* 0x040fe20000000000 */
[----:B------:R-:W-:Y:S02]  /*1190*/  SEL R29, RZ, 0x7fff8, P5 ;  /* 0x0007fff8ff1d7807 */ /* 0x000fe40002800000 */
        /* <DEDUP_REMOVED lines=19> */
[----:B------:R-:W-:Y:S01]  /*12d0*/  ISETP.GE.U32.AND P0, PT, R4, 0x7fffff8a, PT ;  /* 0x7fffff8a0400780c */ /* 0x000fe20003f06070 */
[----:B------:R-:W-:Y:S01]  /*12e0*/  VIADD R4, R54, 0xffffffcb ;  /* 0xffffffcb36047836 */ /* 0x000fe20000000000 */
[----:B------:R-:W-:Y:S01]  /*12f0*/  SEL R22, RZ, 0x4, P4 ;  /* 0x00000004ff167807 */ /* 0x000fe20002000000 */
[----:B------:R-:W-:Y:S01]  /*1300*/  IMAD.IADD R36, R36, 0x1, R39 ;  /* 0x0000000124247824 */ /* 0x000fe200078e0227 */
[----:B------:R-:W-:Y:S01]  /*1310*/  ISETP.GE.U32.AND P4, PT, R5, 0x7fffff8b, PT ;  /* 0x7fffff8b0500780c */ /* 0x000fe20003f86070 */
[----:B------:R-:W-:Y:S01]  /*1320*/  VIADD R5, R54, 0xffffffc4 ;  /* 0xffffffc436057836 */ /* 0x000fe20000000000 */
[----:B------:R-:W-:Y:S02]  /*1330*/  SEL R23, RZ, 0x7fff8, P3 ;  /* 0x0007fff8ff177807 */ /* 0x000fe40001800000 */
[----:B------:R-:W-:Y:S01]  /*1340*/  ISETP.GE.U32.AND P3, PT, R4, 0x7fffff8c, PT ;  /* 0x7fffff8c0400780c */ /* 0x000fe20003f66070 */
[----:B------:R-:W-:Y:S01]  /*1350*/  VIADD R4, R54, 0xffffffc5 ;  /* 0xffffffc536047836 */ /* 0x000fe20000000000 */
[----:B------:R-:W-:-:S02]  /*1360*/  SEL R34, RZ, 0x1, P5 ;  /* 0x00000001ff227807 */ /* 0x000fc40002800000 */
[----:B------:R-:W-:Y:S01]  /*1370*/  ISETP.GE.U32.AND P5, PT, R5, 0x7fffff85, PT ;  /* 0x7fffff850500780c */ /* 0x000fe20003fa6070 */
[----:B------:R-:W-:Y:S01]  /*1380*/  VIADD R5, R54, 0xffffffc7 ;  /* 0xffffffc736057836 */ /* 0x000fe20000000000 */
[----:B------:R-:W-:Y:S02]  /*1390*/  SEL R41, RZ, 0x1fffe, P0 ;  /* 0x0001fffeff297807 */ /* 0x000fe40000000000 */
[----:B------:R-:W-:Y:S01]  /*13a0*/  ISETP.GE.U32.AND P0, PT, R4, 0x7fffff86, PT ;  /* 0x7fffff860400780c */ /* 0x000fe20003f06070 */
[----:B------:R-:W-:Y:S01]  /*13b0*/  VIADD R4, R54, 0xffffffc1 ;  /* 0xffffffc136047836 */ /* 0x000fe20000000000 */
[----:B------:R-:W-:Y:S01]  /*13c0*/  SEL R21, RZ, 0x7fff8, P3 ;  /* 0x0007fff8ff157807 */ /* 0x000fe20001800000 */
[----:B------:R-:W-:Y:S01]  /*13d0*/  IMAD.IADD R34, R34, 0x1, R41 ;  /* 0x0000000122227824 */ /* 0x000fe200078e0229 */
[----:B------:R-:W-:Y:S01]  /*13e0*/  ISETP.GE.U32.AND P3, PT, R5, 0x7fffff88, PT ;  /* 0x7fffff880500780c */ /* 0x000fe20003f66070 */
[----:B------:R-:W-:Y:S01]  /*13f0*/  VIADD R5, R54, 0xffffffc0 ;  /* 0xffffffc036057836 */ /* 0x000fe20000000000 */
[----:B------:R-:W-:-:S02]  /*1400*/  SEL R42, RZ, 0x1, P5 ;  /* 0x00000001ff2a7807 */ /* 0x000fc40002800000 */
[----:B------:R-:W-:Y:S02]  /*1410*/  SEL R20, RZ, 0x4, P4 ;  /* 0x00000004ff147807 */ /* 0x000fe40002000000 */
[----:B------:R-:W-:Y:S01]  /*1420*/  ISETP.GE.U32.AND P5, PT, R4, 0x7fffff82, PT ;  /* 0x7fffff820400780c */ /* 0x000fe20003fa6070 */
[C---:B------:R-:W-:Y:S01]  /*1430*/  VIADD R4, R54.reuse, 0xffffffc3 ;  /* 0xffffffc336047836 */ /* 0x040fe20000000000 */
[----:B------:R-:W-:Y:S01]  /*1440*/  ISETP.GE.U32.AND P4, PT, R7, 0x7fffff87, PT ;  /* 0x7fffff870700780c */ /* 0x000fe20003f86070 */
[C---:B------:R-:W-:Y:S01]  /*1450*/  VIADD R7, R54.reuse, 0xffffffc2 ;  /* 0xffffffc236077836 */ /* 0x040fe20000000000 */
[----:B------:R-:W-:Y:S02]  /*1460*/  SEL R43, RZ, 0x1fffe, P0 ;  /* 0x0001fffeff2b7807 */ /* 0x000fe40000000000 */
[----:B------:R-:W-:Y:S01]  /*1470*/  ISETP.GE.U32.AND P0, PT, R5, 0x7fffff81, PT ;  /* 0x7fffff810500780c */ /* 0x000fe20003f06070 */
[----:B------:R-:W-:Y:S01]  /*1480*/  VIADD R5, R54, 0xffffffdc ;  /* 0xffffffdc36057836 */ /* 0x000fe20000000000 */
[----:B------:R-:W-:Y:S01]  /*1490*/  SEL R19, RZ, 0x7fff8, P3 ;  /* 0x0007fff8ff137807 */ /* 0x000fe20001800000 */
[----:B------:R-:W-:Y:S01]  /*14a0*/  IMAD.IADD R42, R42, 0x1, R43 ;  /* 0x000000012a2a7824 */ /* 0x000fe200078e022b */
[----:B------:R-:W-:-:S02]  /*14b0*/  SEL R16, RZ, 0x4, P4 ;  /* 0x00000004ff107807 */ /* 0x000fc40002000000 */
[----:B------:R-:W-:Y:S01]  /*14c0*/  ISETP.GE.U32.AND P3, PT, R4, 0x7fffff84, PT ;  /* 0x7fffff840400780c */ /* 0x000fe20003f66070 */
[C---:B------:R-:W-:Y:S01]  /*14d0*/  VIADD R4, R54.reuse, 0xffffffdd ;  /* 0xffffffdd36047836 */ /* 0x040fe20000000000 */
[----:B------:R-:W-:Y:S02]  /*14e0*/  ISETP.GE.U32.AND P4, PT, R7, 0x7fffff83, PT ;  /* 0x7fffff830700780c */ /* 0x000fe40003f86070 */
[----:B------:R-:W-:Y:S02]  /*14f0*/  SEL R45, RZ, 0x1fffe, P5 ;  /* 0x0001fffeff2d7807 */ /* 0x000fe40002800000 */
        /* <DEDUP_REMOVED lines=31> */
[----:B------:R-:W-:Y:S01]  /*16f0*/  VIADD R4, R54, 0xffffffd0 ;  /* 0xffffffd036047836 */ /* 0x000fe20000000000 */
[----:B------:R-:W-:Y:S02]  /*1700*/  ISETP.GE.U32.AND P4, PT, R50, 0x7fffff97, PT ;  /* 0x7fffff973200780c */ /* 0x000fe40003f86070 */
[----:B------:R-:W-:Y:S02]  /*1710*/  SEL R50, RZ, 0x1, P3 ;  /* 0x00000001ff327807 */ /* 0x000fe40001800000 */
[----:B------:R-:W-:Y:S01]  /*1720*/  ISETP.GE.U32.AND P3, PT, R5, 0x7fffff98, PT ;  /* 0x7fffff980500780c */ /* 0x000fe20003f66070 */
[C---:B------:R-:W-:Y:S01]  /*1730*/  VIADD R5, R54.reuse, 0xffffffd1 ;  /* 0xffffffd136057836 */ /* 0x040fe20000000000 */
[----:B------:R-:W-:Y:S01]  /*1740*/  SEL R53, RZ, 0x1fffe, P5 ;  /* 0x0001fffeff357807 */ /* 0x000fe20002800000 */
[----:B------:R-:W-:Y:S01]  /*1750*/  VIADD R54, R54, 0xfffffffe ;  /* 0xfffffffe36367836 */ /* 0x000fe20000000000 */
[----:B------:R-:W-:-:S02]  /*1760*/  ISETP.GE.U32.AND P5, PT, R4, 0x7fffff91, PT ;  /* 0x7fffff910400780c */ /* 0x000fc40003fa6070 */
[----:B------:R-:W-:Y:S01]  /*1770*/  SEL R4, RZ, 0x4, P4 ;  /* 0x00000004ff047807 */ /* 0x000fe20002000000 */
[----:B------:R-:W-:Y:S01]  /*1780*/  IMAD.IADD R50, R50, 0x1, R53 ;  /* 0x0000000132327824 */ /* 0x000fe200078e0235 */
[----:B------:R-:W-:Y:S02]  /*1790*/  ISETP.GE.U32.AND P4, PT, R5, 0x7fffff92, PT ;  /* 0x7fffff920500780c */ /* 0x000fe40003f86070 */
[----:B------:R-:W-:Y:S02]  /*17a0*/  SEL R5, RZ, 0x7fff8, P3 ;  /* 0x0007fff8ff057807 */ /* 0x000fe40001800000 */
[----:B------:R-:W-:Y:S02]  /*17b0*/  ISETP.GE.U32.AND P3, PT, R52, 0x7fffff93, PT ;  /* 0x7fffff933400780c */ /* 0x000fe40003f66070 */
[----:B------:R-:W-:Y:S02]  /*17c0*/  SEL R52, RZ, 0x1, P5 ;  /* 0x00000001ff347807 */ /* 0x000fe40002800000 */
[----:B------:R-:W-:-:S02]  /*17d0*/  ISETP.GE.U32.AND P5, PT, R55, 0x7fffff94, PT ;  /* 0x7fffff943700780c */ /* 0x000fc40003fa6070 */
[----:B------:R-:W-:Y:S02]  /*17e0*/  SEL R55, RZ, 0x1fffe, P4 ;  /* 0x0001fffeff377807 */ /* 0x000fe40002000000 */
[----:B------:R-:W-:Y:S02]  /*17f0*/  SEL R30, RZ, 0x1, P0 ;  /* 0x00000001ff1e7807 */ /* 0x000fe40000000000 */
[----:B------:R-:W-:Y:S01]  /*1800*/  SEL R57, RZ, 0x1, P1 ;  /* 0x00000001ff397807 */ /* 0x000fe20000800000 */
[----:B------:R-:W-:Y:S01]  /*1810*/  IMAD.IADD R52, R52, 0x1, R55 ;  /* 0x0000000134347824 */ /* 0x000fe200078e0237 */
[----:B------:R-:W-:Y:S01]  /*1820*/  LOP3.LUT R42, R42, 0x3, RZ, 0xc0, !PT ;  /* 0x000000032a2a7812 */ /* 0x000fe200078ec0ff */
[----:B------:R-:W-:Y:S01]  /*1830*/  IMAD.IADD R30, R30, 0x1, R45 ;  /* 0x000000011e1e7824 */ /* 0x000fe200078e022d */
[----:B------:R-:W-:Y:S01]  /*1840*/  LOP3.LUT R48, R48, 0x3, RZ, 0xc0, !PT ;  /* 0x0000000330307812 */ /* 0x000fe200078ec0ff */
[----:B------:R-:W-:Y:S01]  /*1850*/  IMAD.IADD R40, R57, 0x1, R40 ;  /* 0x0000000139287824 */ /* 0x000fe200078e0228 */
[----:B------:R-:W-:-:S02]  /*1860*/  IADD3 R16, PT, PT, R42, R19, R16 ;  /* 0x000000132a107210 */ /* 0x000fc40007ffe010 */
[----:B------:R-:W-:Y:S02]  /*1870*/  IADD3 R7, PT, PT, R48, R8, R7 ;  /* 0x0000000830077210 */ /* 0x000fe40007ffe007 */
[----:B------:R-:W-:Y:S02]  /*1880*/  LOP3.LUT R34, R34, 0x3, RZ, 0xc0, !PT ;  /* 0x0000000322227812 */ /* 0x000fe400078ec0ff */
[----:B------:R-:W-:Y:S02]  /*1890*/  LOP3.LUT R30, R30, 0x3, RZ, 0xc0, !PT ;  /* 0x000000031e1e7812 */ /* 0x000fe400078ec0ff */
[----:B------:R-:W-:Y:S02]  /*18a0*/  SEL R8, RZ, 0x4, P3 ;  /* 0x00000004ff087807 */ /* 0x000fe40001800000 */
[----:B------:R-:W-:Y:S02]  /*18b0*/  SEL R19, RZ, 0x7fff8, P5 ;  /* 0x0007fff8ff137807 */ /* 0x000fe40002800000 */
[----:B------:R-:W-:-:S02]  /*18c0*/  LOP3.LUT R52, R52, 0x3, RZ, 0xc0, !PT ;  /* 0x0000000334347812 */ /* 0x000fc400078ec0ff */
[----:B------:R-:W-:Y:S02]  /*18d0*/  LOP3.LUT R50, R50, 0x3, RZ, 0xc0, !PT ;  /* 0x0000000332327812 */ /* 0x000fe400078ec0ff */
[----:B------:R-:W-:Y:S02]  /*18e0*/  LOP3.LUT R32, R32, 0x3, RZ, 0xc0, !PT ;  /* 0x0000000320207812 */ /* 0x000fe400078ec0ff */
[----:B------:R-:W-:Y:S02]  /*18f0*/  IADD3 R20, PT, PT, R34, R21, R20 ;  /* 0x0000001522147210 */ /* 0x000fe40007ffe014 */
[----:B------:R-:W-:Y:S02]  /*1900*/  IADD3 R11, PT, PT, R30, R12, R11 ;  /* 0x0000000c1e0b7210 */ /* 0x000fe40007ffe00b */
[----:B------:R-:W-:Y:S02]  /*1910*/  IADD3 R8, PT, PT, R52, R19, R8 ;  /* 0x0000001334087210 */ /* 0x000fe40007ffe008 */
[----:B------:R-:W-:-:S02]  /*1920*/  LOP3.LUT R40, R40, 0x3, RZ, 0xc0, !PT ;  /* 0x0000000328287812 */ /* 0x000fc400078ec0ff */
[----:B------:R-:W-:Y:S01]  /*1930*/  IADD3 R50, PT, PT, R50, R5, R4 ;  /* 0x0000000532327210 */ /* 0x000fe20007ffe004 */
[----:B------:R-:W-:Y:S01]  /*1940*/  IMAD.SHL.U32 R4, R7, 0x100, RZ ;  /* 0x0000010007047824 */ /* 0x000fe200078e00ff */
[----:B------:R-:W-:Y:S01]  /*1950*/  IADD3 R28, PT, PT, R32, R31, R28 ;  /* 0x0000001f201c7210 */ /* 0x000fe20007ffe01c */
[----:B------:R-:W-:Y:S01]  /*1960*/  IMAD.SHL.U32 R5, R20, 0x100, RZ ;  /* 0x0000010014057824 */ /* 0x000fe200078e00ff */
[----:B------:R-:W-:Y:S02]  /*1970*/  LOP3.LUT R44, R44, 0x3, RZ, 0xc0, !PT ;  /* 0x000000032c2c7812 */ /* 0x000fe400078ec0ff */
[----:B------:R-:W-:Y:S01]  /*1980*/  LOP3.LUT R11, R11, 0xf, RZ, 0xc0, !PT ;  /* 0x0000000f0b0b7812 */ /* 0x000fe200078ec0ff */
[----:B------:R-:W-:Y:S01]  /*1990*/  IMAD.SHL.U32 R19, R28, 0x100, RZ ;  /* 0x000001001c137824 */ /* 0x000fe200078e00ff */
[----:B------:R-:W-:Y:S02]  /*19a0*/  LOP3.LUT R7, R8, 0xf, RZ, 0xc0, !PT ;  /* 0x0000000f08077812 */ /* 0x000fe400078ec0ff */
[----:B------:R-:W-:Y:S01]  /*19b0*/  LOP3.LUT R37, R37, 0x3, RZ, 0xc0, !PT ;  /* 0x0000000325257812 */ /* 0x000fe200078ec0ff */
[----:B------:R-:W-:Y:S01]  /*19c0*/  IMAD R11, R16, 0x10, R11 ;  /* 0x00000010100b7824 */ /* 0x000fe200078e020b */
[----:B------:R-:W-:Y:S01]  /*19d0*/  IADD3 R24, PT, PT, R40, R27, R24 ;  /* 0x0000001b28187210 */ /* 0x000fe20007ffe018 */
[----:B------:R-:W-:Y:S01]  /*19e0*/  IMAD R7, R50, 0x10, R7 ;  /* 0x0000001032077824 */ /* 0x000fe200078e0207 */
[----:B------:R-:W-:-:S02]  /*19f0*/  LOP3.LUT R36, R36, 0x3, RZ, 0xc0, !PT ;  /* 0x0000000324247812 */ /* 0x000fc400078ec0ff */
[----:B------:R-:W-:Y:S02]  /*1a00*/  IADD3 R9, PT, PT, R44, R10, R9 ;  /* 0x0000000a2c097210 */ /* 0x000fe40007ffe009 */
[----:B------:R-:W-:Y:S02]  /*1a10*/  LOP3.LUT R4, R4, 0xf00, RZ, 0xe2, !PT ;  /* 0x00000f0004047812 */ /* 0x000fe400078ee2ff */
[----:B------:R-:W-:Y:S02]  /*1a20*/  IADD3 R26, PT, PT, R37, R29, R26 ;  /* 0x0000001d251a7210 */ /* 0x000fe40007ffe01a */
[----:B------:R-:W-:Y:S01]  /*1a30*/  LOP3.LUT R21, R24, 0xf, RZ, 0xc0, !PT ;  /* 0x0000000f18157812 */ /* 0x000fe200078ec0ff */
[----:B------:R-:W-:Y:S01]  /*1a40*/  IMAD R9, R9, 0x1000, R4 ;  /* 0x0000100009097824 */ /* 0x000fe200078e0204 */
[----:B------:R-:W-:Y:S02]  /*1a50*/  LOP3.LUT R33, R33, 0x3, RZ, 0xc0, !PT ;  /* 0x0000000321217812 */ /* 0x000fe400078ec0ff */
[----:B------:R-:W-:Y:S01]  /*1a60*/  IADD3 R22, PT, PT, R36, R23, R22 ;  /* 0x0000001724167210 */ /* 0x000fe20007ffe016 */
[----:B------:R-:W-:Y:S01]  /*1a70*/  IMAD R21, R26, 0x10, R21 ;  /* 0x000000101a157824 */ /* 0x000fe200078e0215 */
[----:B------:R-:W-:-:S02]  /*1a80*/  LOP3.LUT R5, R5, 0xf00, RZ, 0xe2, !PT ;  /* 0x00000f0005057812 */ /* 0x000fc400078ee2ff */
[----:B------:R-:W-:Y:S02]  /*1a90*/  IADD3 R18, PT, PT, R33, R25, R18 ;  /* 0x0000001921127210 */ /* 0x000fe40007ffe012 */
[----:B------:R-:W-:Y:S01]  /*1aa0*/  LOP3.LUT R19, R19, 0xf00, RZ, 0xe2, !PT ;  /* 0x00000f0013137812 */ /* 0x000fe200078ee2ff */
[----:B------:R-:W-:Y:S01]  /*1ab0*/  IMAD R5, R22, 0x1000, R5 ;  /* 0x0000100016057824 */ /* 0x000fe200078e0205 */
[----:B------:R-:W-:Y:S02]  /*1ac0*/  LOP3.LUT R4, R11, 0xff, RZ, 0xc0, !PT ;  /* 0x000000ff0b047812 */ /* 0x000fe400078ec0ff */
[----:B------:R-:W-:Y:S01]  /*1ad0*/  LOP3.LUT R8, R7, 0xff, RZ, 0xc0, !PT ;  /* 0x000000ff07087812 */ /* 0x000fe200078ec0ff */
[----:B------:R-:W-:Y:S01]  /*1ae0*/  IMAD R18, R18, 0x1000, R19 ;  /* 0x0000100012127824 */ /* 0x000fe200078e0213 */
[----:B------:R-:W-:Y:S01]  /*1af0*/  ISETP.GE.U32.AND P4, PT, R54, 0x7fffffbf, PT ;  /* 0x7fffffbf3600780c */ /* 0x000fe20003f86070 */
[----:B------:R-:W-:Y:S01]  /*1b00*/  IMAD.IADD R4, R5, 0x1, R4 ;  /* 0x0000000105047824 */ /* 0x000fe200078e0204 */
[----:B------:R-:W-:Y:S01]  /*1b10*/  ISETP.NE.U32.AND P3, PT, R56, RZ, PT ;  /* 0x000000ff3800720c */ /* 0x000fe20003f65070 */
[----:B------:R-:W-:Y:S01]  /*1b20*/  IMAD.IADD R9, R9, 0x1, R8 ;  /* 0x0000000109097824 */ /* 0x000fe200078e0208 */
[----:B------:R-:W-:Y:S01]  /*1b30*/  LOP3.LUT R21, R21, 0xff, RZ, 0xc0, !PT ;  /* 0x000000ff15157812 */ /* 0x000fe200078ec0ff */
[----:B---3--:R-:W-:Y:S10]  /*1b40*/  BRA.U UP0, `(.L_x_5) ;  /* 0x0000000100187547 */ /* 0x008ff4000b800000 */
[----:B------:R-:W-:Y:S01]  /*1b50*/  ELECT P5, URZ, PT ;  /* 0x0000000000ff782f */ /* 0x000fe200038a0000 */
[----:B------:R-:W-:Y:S01]  /*1b60*/  IMAD.MOV.U32 R5, RZ, RZ, 0x1 ;  /* 0x00000001ff057424 */ /* 0x000fe200078e00ff */
[----:B------:R-:W-:Y:S01]  /*1b70*/  UMOV UR6, 0x40 ;  /* 0x0000004000067882 */ /* 0x000fe20000000000 */
[----:B------:R-:W-:Y:S01]  /*1b80*/  UVIRTCOUNT.DEALLOC.SMPOOL 0x80 ;  /* 0x000000800000784c */ /* 0x000fe20000000000 */
[----:B------:R-:W-:-:S09]  /*1b90*/  ULEA UR6, UR5, UR6, 0x18 ;  /* 0x0000000605067291 */ /* 0x000fd2000f8ec0ff */
[----:B------:R0:W-:Y:S03]  /*1ba0*/  @P5 STS.U8 [UR6], R5 ;  /* 0x00000005ff005988 */ /* 0x0001e60008000006 */
.L_x_5:
[----:B------:R-:W2:Y:S01]  /*1bb0*/  LDL R22, [R1+0x300] ;  /* 0x0003000001167983 */ /* 0x000ea20000100800 */
[----:B------:R-:W-:Y:S01]  /*1bc0*/  VOTEU.ALL UP1, P3 ;  /* 0x0000000000ff7886 */ /* 0x000fe20001820000 */
[----:B------:R-:W-:Y:S01]  /*1bd0*/  VOTEU.ALL UP2, P3 ;  /* 0x0000000000ff7886 */ /* 0x000fe20001840000 */
[----:B------:R-:W-:Y:S01]  /*1be0*/  PRMT R12, R4, 0x5410, R9 ;  /* 0x00005410040c7816 */ /* 0x000fe20000000009 */
[----:B------:R-:W-:Y:S01]  /*1bf0*/  STL [R1+0xe48], R53 ;  /* 0x000e483501007387 */ /* 0x000fe20000100800 */
[----:B------:R-:W-:Y:S01]  /*1c00*/  IMAD R4, R0, UR20, RZ ;  /* 0x0000001400047c24 */ /* 0x000fe2000f8e02ff */
[----:B------:R-:W-:-:S04]  /*1c10*/  @!UP1 UIADD3 UR14, UPT, UPT, -UR4, 0x100000, URZ ;  /* 0x00100000040e9890 */ /* 0x000fc8000fffe1ff */
[----:B------:R-:W-:Y:S02]  /*1c20*/  @!UP1 USHF.L.U32 UR15, UR14, 0xb, URZ ;  /* 0x0000000b0e0f9899 */ /* 0x000fe400080006ff */
[----:B------:R-:W-:Y:S01]  /*1c30*/  @!UP1 USHF.L.U32 UR14, UR14, 0x1, URZ ;  /* 0x000000010e0e9899 */ /* 0x000fe200080006ff */
[----:B0-----:R-:W-:Y:S01]  /*1c40*/  IMAD R5, R2, UR20, RZ ;  /* 0x0000001402057c24 */ /* 0x001fe2000f8e02ff */
[----:B------:R-:W-:Y:S01]  /*1c50*/  STL [R1+0xe44], R38 ;  /* 0x000e442601007387 */ /* 0x000fe20000100800 */
[----:B------:R-:W-:Y:S01]  /*1c60*/  IMAD R7, R3, UR20, RZ ;  /* 0x0000001403077c24 */ /* 0x000fe2000f8e02ff */
[----:B------:R-:W-:Y:S01]  /*1c70*/  IADD3 R0, P5, PT, R4, UR16, RZ ;  /* 0x0000001004007c10 */ /* 0x000fe2000ffbe0ff */
[----:B------:R-:W0:Y:S01]  /*1c80*/  LDCU.64 UR12, c[0x0][0x3a8] ;  /* 0x00007500ff0c77ac */ /* 0x000e220008000a00 */
[----:B------:R1:W-:Y:S01]  /*1c90*/  STL [R1+0xe3c], R54 ;  /* 0x000e3c3601007387 */ /* 0x0003e20000100800 */
[----:B------:R-:W-:Y:S01]  /*1ca0*/  PRMT R39, RZ, 0x7610, R39 ;  /* 0x00007610ff277816 */ /* 0x000fe20000000027 */
[----:B------:R-:W-:Y:S01]  /*1cb0*/  IMAD.IADD R18, R18, 0x1, R21 ;  /* 0x0000000112127824 */ /* 0x000fe200078e0215 */
[----:B------:R-:W-:Y:S01]  /*1cc0*/  LEA.HI.X.SX32 R2, R4, UR17, 0x1, P5 ;  /* 0x0000001104027c11 */ /* 0x000fe2000a8f0eff */
[----:B------:R-:W-:Y:S01]  /*1cd0*/  STL [R1+0xd68], R19 ;  /* 0x000d681301007387 */ /* 0x000fe20000100800 */
[C---:B------:R-:W-:Y:S01]  /*1ce0*/  IADD3 R3, P5, PT, R5.reuse, UR16, RZ ;  /* 0x0000001005037c10 */ /* 0x040fe2000ffbe0ff */
[----:B------:R-:W-:Y:S02]  /*1cf0*/  STTM.x64 tmem[UR10], RZ ;  /* 0x000000ff000079ed */ /* 0x000fe4000834000a */
[----:B------:R-:W-:Y:S01]  /*1d00*/  STL [R1+0xd74], R19 ;  /* 0x000d741301007387 */ /* 0x000fe20000100800 */
[----:B------:R-:W-:Y:S01]  /*1d10*/  IMAD R16, R6, UR20, RZ ;  /* 0x0000001406107c24 */ /* 0x000fe2000f8e02ff */
[----:B------:R-:W-:Y:S01]  /*1d20*/  LEA.HI.X.SX32 R4, R5, UR17, 0x1, P5 ;  /* 0x0000001105047c11 */ /* 0x000fe2000a8f0eff */
[----:B------:R-:W-:Y:S01]  /*1d30*/  @!P6 IMAD.MOV.U32 R10, RZ, RZ, R3 ;  /* 0x000000ffff0ae224 */ /* 0x000fe200078e0003 */
[----:B------:R-:W-:Y:S01]  /*1d40*/  STL [R1+0xd8c], R19 ;  /* 0x000d8c1301007387 */ /* 0x000fe20000100800 */
[----:B------:R-:W-:Y:S01]  /*1d50*/  PRMT R43, RZ, 0x7610, R43 ;  /* 0x00007610ff2b7816 */ /* 0x000fe2000000002b */
[----:B------:R-:W-:Y:S01]  /*1d60*/  @!P6 IMAD.MOV.U32 R8, RZ, RZ, R0 ;  /* 0x000000ffff08e224 */ /* 0x000fe200078e0000 */
[----:B------:R-:W-:Y:S01]  /*1d70*/  PRMT R42, RZ, 0x7610, R42 ;  /* 0x00007610ff2a7816 */ /* 0x000fe2000000002a */
[----:B------:R-:W-:Y:S01]  /*1d80*/  STL [R1+0xd90], R19 ;  /* 0x000d901301007387 */ /* 0x000fe20000100800 */
[----:B------:R-:W-:Y:S01]  /*1d90*/  @!P6 IMAD.MOV.U32 R9, RZ, RZ, R2 ;  /* 0x000000ffff09e224 */ /* 0x000fe200078e0002 */
[----:B0-----:R-:W-:-:S02]  /*1da0*/  USHF.L.U32 UR5, UR12, 0x3, URZ ;  /* 0x000000030c057899 */ /* 0x001fc400080006ff */
[----:B------:R-:W-:Y:S01]  /*1db0*/  STL [R1+0xda8], R19 ;  /* 0x000da81301007387 */ /* 0x000fe20000100800 */
[----:B------:R-:W-:Y:S02]  /*1dc0*/  PRMT R40, RZ, 0x7610, R40 ;  /* 0x00007610ff287816 */ /* 0x000fe40000000028 */
[----:B------:R-:W-:Y:S01]  /*1dd0*/  PRMT R48, RZ, 0x7610, R48 ;  /* 0x00007610ff307816 */ /* 0x000fe20000000030 */
[----:B------:R-:W-:Y:S01]  /*1de0*/  STL [R1+0xdac], R19 ;  /* 0x000dac1301007387 */ /* 0x000fe20000100800 */
[----:B------:R-:W-:Y:S02]  /*1df0*/  PRMT R45, RZ, 0x7610, R45 ;  /* 0x00007610ff2d7816 */ /* 0x000fe4000000002d */
[----:B------:R-:W-:Y:S01]  /*1e00*/  PRMT R44, RZ, 0x7610, R44 ;  /* 0x00007610ff2c7816 */ /* 0x000fe2000000002c */
[----:B------:R-:W-:Y:S01]  /*1e10*/  STL [R1+0xdb8], R19 ;  /* 0x000db81301007387 */ /* 0x000fe20000100800 */
[----:B------:R-:W-:Y:S01]  /*1e20*/  USHF.L.U32 UR6, UR12, 0x4, URZ ;  /* 0x000000040c067899 */ /* 0x000fe200080006ff */
[----:B------:R-:W-:Y:S01]  /*1e30*/  PRMT R36, RZ, 0x7610, R36 ;  /* 0x00007610ff247816 */ /* 0x000fe20000000024 */
[----:B------:R-:W0:Y:S01]  /*1e40*/  LDCU UR28, c[0x0][0x3b0] ;  /* 0x00007600ff1c77ac */ /* 0x000e220008000800 */
[----:B------:R-:W-:Y:S01]  /*1e50*/  STL [R1+0xdbc], R19 ;  /* 0x000dbc1301007387 */ /* 0x000fe20000100800 */
[----:B------:R-:W-:-:S02]  /*1e60*/  PRMT R51, RZ, 0x7610, R51 ;  /* 0x00007610ff337816 */ /* 0x000fc40000000033 */
[----:B-1----:R-:W-:Y:S01]  /*1e70*/  PRMT R54, RZ, 0x7610, R54 ;  /* 0x00007610ff367816 */ /* 0x002fe20000000036 */
[----:B------:R-:W-:Y:S01]  /*1e80*/  STL [R1+0xdd4], R19 ;  /* 0x000dd41301007387 */ /* 0x000fe20000100800 */
[----:B------:R-:W-:Y:S01]  /*1e90*/  PRMT R34, RZ, 0x7610, R34 ;  /* 0x00007610ff227816 */ /* 0x000fe20000000022 */
[----:B------:R-:W1:Y:S02]  /*1ea0*/  LDCU UR20, c[0x0][0x3b0] ;  /* 0x00007600ff1477ac */ /* 0x000e640008000800 */
[----:B------:R-:W-:Y:S01]  /*1eb0*/  STL [R1+0xdd8], R19 ;  /* 0x000dd81301007387 */ /* 0x000fe20000100800 */
[----:B------:R-:W-:Y:S01]  /*1ec0*/  PRMT R35, RZ, 0x7610, R35 ;  /* 0x00007610ff237816 */ /* 0x000fe20000000023 */
[----:B------:R-:W3:Y:S02]  /*1ed0*/  LDCU UR21, c[0x0][0x3b0] ;  /* 0x00007600ff1577ac */ /* 0x000ee40008000800 */
[----:B------:R-:W-:Y:S01]  /*1ee0*/  STL [R1+0xde4], R19 ;  /* 0x000de41301007387 */ /* 0x000fe20000100800 */
[----:B------:R-:W-:Y:S01]  /*1ef0*/  PRMT R27, RZ, 0x7610, R27 ;  /* 0x00007610ff1b7816 */ /* 0x000fe2000000001b */
[----:B------:R-:W4:Y:S02]  /*1f00*/  LDCU UR22, c[0x0][0x3b0] ;  /* 0x00007600ff1677ac */ /* 0x000f240008000800 */
[----:B------:R-:W-:Y:S01]  /*1f10*/  STL [R1+0xde8], R19 ;  /* 0x000de81301007387 */ /* 0x000fe20000100800 */
[----:B------:R-:W-:Y:S01]  /*1f20*/  PRMT R37, RZ, 0x7610, R37 ;  /* 0x00007610ff257816 */ /* 0x000fe20000000025 */
[----:B------:R-:W0:Y:S02]  /*1f30*/  LDCU UR23, c[0x0][0x3b0] ;  /* 0x00007600ff1777ac */ /* 0x000e240008000800 */
        /* <DEDUP_REMOVED lines=43> */
[----:B------:R-:W0:Y:S03]  /*21f0*/  LDCU UR41, c[0x0][0x3b0] ;  /* 0x00007600ff2977ac */ /* 0x000e260008000800 */
[----:B------:R-:W-:Y:S01]  /*2200*/  STL [R1+0xe18], R93 ;  /* 0x000e185d01007387 */ /* 0x000fe20000100800 */
[----:B------:R-:W0:Y:S03]  /*2210*/  LDCU UR43, c[0x0][0x3b0] ;  /* 0x00007600ff2b77ac */ /* 0x000e260008000800 */
[----:B------:R-:W-:Y:S01]  /*2220*/  STL [R1+0xe24], R93 ;  /* 0x000e245d01007387 */ /* 0x000fe20000100800 */
[----:B------:R-:W0:Y:S01]  /*2230*/  LDCU UR42, c[0x0][0x3b0] ;  /* 0x00007600ff2a77ac */ /* 0x000e220008000800 */
[----:B------:R-:W-:Y:S02]  /*2240*/  STTM.x64 tmem[UR10+0x40], RZ ;  /* 0x000040ff000079ed */ /* 0x000fe4000834000a */
[----:B------:R-:W-:Y:S01]  /*2250*/  STL [R1+0xd60], R92 ;  /* 0x000d605c01007387 */ /* 0x000fe20000100800 */
[----:B------:R-:W0:Y:S01]  /*2260*/  LDCU UR44, c[0x0][0x3b0] ;  /* 0x00007600ff2c77ac */ /* 0x000e220008000800 */
[----:B------:R-:W-:Y:S02]  /*2270*/  STTM.x64 tmem[UR10+0x80], RZ ;  /* 0x000080ff000079ed */ /* 0x000fe4000834000a */
[----:B------:R-:W-:Y:S01]  /*2280*/  STL [R1+0xd6c], R92 ;  /* 0x000d6c5c01007387 */ /* 0x000fe20000100800 */
[----:B------:R-:W0:Y:S01]  /*2290*/  LDCU UR45, c[0x0][0x3b0] ;  /* 0x00007600ff2d77ac */ /* 0x000e220008000800 */
[----:B------:R-:W-:Y:S02]  /*22a0*/  STTM.x64 tmem[UR10+0xc0], RZ ;  /* 0x0000c0ff000079ed */ /* 0x000fe4000834000a */
[----:B------:R-:W-:Y:S01]  /*22b0*/  STL [R1+0xd7c], R92 ;  /* 0x000d7c5c01007387 */ /* 0x000fe20000100800 */
[----:B------:R-:W0:Y:S03]  /*22c0*/  FENCE.VIEW.ASYNC.T ;  /* 0x00000000000073c6 */ /* 0x000e260000000200 */
[----:B------:R-:W-:Y:S01]  /*22d0*/  STL [R1+0xd84], R92 ;  /* 0x000d845c01007387 */ /* 0x000fe20000100800 */
[----:B0-----:R-:W-:Y:S06]  /*22e0*/  BAR.SYNC.DEFER_BLOCKING 0x0 ;  /* 0x0000000000007b1d */ /* 0x001fec0000010000 */
[----:B------:R-:W-:Y:S04]  /*22f0*/  STL [R1+0xd98], R92 ;  /* 0x000d985c01007387 */ /* 0x000fe80000100800 */
[----:B------:R-:W-:Y:S04]  /*2300*/  STL [R1+0xdb0], R92 ;  /* 0x000db05c01007387 */ /* 0x000fe80000100800 */
[----:B------:R-:W-:Y:S04]  /*2310*/  STL [R1+0xdc4], R92 ;  /* 0x000dc45c01007387 */ /* 0x000fe80000100800 */
[----:B------:R-:W-:Y:S04]  /*2320*/  STL [R1+0xddc], R92 ;  /* 0x000ddc5c01007387 */ /* 0x000fe80000100800 */
[----:B------:R-:W-:Y:S04]  /*2330*/  STL [R1+0xdf0], R92 ;  /* 0x000df05c01007387 */ /* 0x000fe80000100800 */
[----:B------:R-:W0:Y:S02]  /*2340*/  FENCE.VIEW.ASYNC.S ;  /* 0x00000000000073c6 */ /* 0x000e240000000000 */
[----:B0-----:R0:W0:Y:S02]  /*2350*/  @!UP2 SYNCS.EXCH.64 URZ, [UR11], UR14 ;  /* 0x0000000e0bffa5b2 */ /* 0x0010240008000100 */
[----:B------:R-:W-:Y:S04]  /*2360*/  STL [R1+0xe08], R92 ;  /* 0x000e085c01007387 */ /* 0x000fe80000100800 */
        /* <DEDUP_REMOVED lines=18> */
[----:B------:R-:W-:Y:S01]  /*2490*/  STL [R1+0xe28], R90 ;  /* 0x000e285a01007387 */ /* 0x000fe20000100800 */
[----:B0-----:R-:W-:Y:S06]  /*24a0*/  BAR.SYNC.DEFER_BLOCKING 0x0 ;  /* 0x0000000000007b1d */ /* 0x001fec0000010000 */
        /* <DEDUP_REMOVED lines=12> */
[----:B------:R-:W-:-:S03]  /*2570*/  IADD3 R5, P5, PT, R7, UR16, RZ ;  /* 0x0000001007057c10 */ /* 0x000fc6000ffbe0ff */
[----:B------:R-:W-:Y:S04]  /*2580*/  STL [R1+0xd24], R78 ;  /* 0x000d244e01007387 */ /* 0x000fe80000100800 */
[----:B------:R-:W-:Y:S04]  /*2590*/  STL [R1+0xd20], R77 ;  /* 0x000d204d01007387 */ /* 0x000fe80000100800 */
[----:B------:R-:W-:Y:S01]  /*25a0*/  STL [R1+0xd1c], R76 ;  /* 0x000d1c4c01007387 */ /* 0x000fe20000100800 */
[----:B------:R-:W-:-:S03]  /*25b0*/  @!P6 IMAD.MOV.U32 R11, RZ, RZ, R4 ;  /* 0x000000ffff0be224 */ /* 0x000fc600078e0004 */
[----:B------:R-:W-:Y:S01]  /*25c0*/  STL [R1+0xd18], R75 ;  /* 0x000d184b01007387 */ /* 0x000fe20000100800 */
[----:B------:R-:W-:-:S03]  /*25d0*/  LEA.HI.X.SX32 R6, R7, UR17, 0x1, P5 ;  /* 0x0000001107067c11 */ /* 0x000fc6000a8f0eff */
[----:B------:R-:W-:Y:S04]  /*25e0*/  STL [R1+0xd14], R74 ;  /* 0x000d144a01007387 */ /* 0x000fe80000100800 */
[----:B------:R-:W-:Y:S01]  /*25f0*/  STL [R1+0xd10], R73 ;  /* 0x000d104901007387 */ /* 0x000fe20000100800 */
[----:B------:R-:W-:-:S03]  /*2600*/  IADD3 R7, P5, PT, R16, UR16, RZ ;  /* 0x0000001010077c10 */ /* 0x000fc6000ffbe0ff */
[----:B------:R-:W-:Y:S04]  /*2610*/  STL [R1+0xd0c], R72 ;  /* 0x000d0c4801007387 */ /* 0x000fe80000100800 */
[----:B------:R-:W-:Y:S04]  /*2620*/  STL [R1+0xd08], R71 ;  /* 0x000d084701007387 */ /* 0x000fe80000100800 */
[----:B------:R-:W-:Y:S04]  /*2630*/  STL [R1+0xd04], R70 ;  /* 0x000d044601007387 */ /* 0x000fe80000100800 */
[----:B------:R-:W-:Y:S04]  /*2640*/  STL [R1+0xd00], R69 ;  /* 0x000d004501007387 */ /* 0x000fe80000100800 */
[----:B------:R-:W-:Y:S04]  /*2650*/  STL [R1+0xcfc], R68 ;  /* 0x000cfc4401007387 */ /* 0x000fe80000100800 */
[----:B------:R-:W-:Y:S04]  /*2660*/  STL [R1+0xcf8], R67 ;  /* 0x000cf84301007387 */ /* 0x000fe80000100800 */
[----:B------:R0:W2:Y:S04]  /*2670*/  @!P6 LDG.E.U8 R43, desc[UR24][R10.64] ;  /* 0x000000180a2be981 */ /* 0x0000a8000c1e1100 */
[----:B------:R1:W-:Y:S04]  /*2680*/  STL [R1+0xcf4], R66 ;  /* 0x000cf44201007387 */ /* 0x0003e80000100800 */
[----:B------:R1:W2:Y:S01]  /*2690*/  @!P6 LDG.E.U8 R39, desc[UR24][R8.64] ;  /* 0x000000180827e981 */ /* 0x0002a2000c1e1100 */
[----:B0-----:R-:W-:-:S02]  /*26a0*/  @!P6 IMAD.MOV.U32 R10, RZ, RZ, R5 ;  /* 0x000000ffff0ae224 */ /* 0x001fc400078e0005 */
[----:B------:R-:W-:Y:S01]  /*26b0*/  @!P6 IMAD.MOV.U32 R11, RZ, RZ, R6 ;  /* 0x000000ffff0be224 */ /* 0x000fe200078e0006 */
[----:B------:R-:W-:Y:S04]  /*26c0*/  STL [R1+0xcf0], R65 ;  /* 0x000cf04101007387 */ /* 0x000fe80000100800 */
[----:B------:R-:W-:Y:S01]  /*26d0*/  STL [R1+0xcec], R64 ;  /* 0x000cec4001007387 */ /* 0x000fe20000100800 */
[----:B-1----:R-:W-:-:S03]  /*26e0*/  LEA.HI.X.SX32 R8, R16, UR17, 0x1, P5 ;  /* 0x0000001110087c11 */ /* 0x002fc6000a8f0eff */
[----:B------:R-:W-:Y:S04]  /*26f0*/  STL [R1+0xce8], R60 ;  /* 0x000ce83c01007387 */ /* 0x000fe80000100800 */
[----:B------:R-:W-:Y:S04]  /*2700*/  STL [R1+0xce4], R56 ;  /* 0x000ce43801007387 */ /* 0x000fe80000100800 */
[----:B------:R-:W-:Y:S04]  /*2710*/  STL [R1+0xce0], R63 ;  /* 0x000ce03f01007387 */ /* 0x000fe80000100800 */
[----:B------:R0:W2:Y:S01]  /*2720*/  @!P6 LDG.E.U8 R42, desc[UR24][R10.64] ;  /* 0x000000180a2ae981 */ /* 0x0000a2000c1e1100 */
[----:B------:R-:W-:-:S03]  /*2730*/  USHF.R.S32.HI UR14, URZ, 0x1f, UR5 ;  /* 0x0000001fff0e7899 */ /* 0x000fc60008011405 */
[----:B------:R-:W-:Y:S01]  /*2740*/  STL [R1+0xcdc], R62 ;  /* 0x000cdc3e01007387 */ /* 0x000fe20000100800 */
[----:B------:R-:W-:-:S03]  /*2750*/  LOP3.LUT R16, R18, 0xffff, RZ, 0xc0, !PT ;  /* 0x0000ffff12107812 */ /* 0x000fc600078ec0ff */
[----:B------:R-:W-:Y:S01]  /*2760*/  STL [R1+0xcd8], R61 ;  /* 0x000cd83d01007387 */ /* 0x000fe20000100800 */
[----:B0-----:R-:W-:Y:S02]  /*2770*/  @!P6 IMAD.MOV.U32 R10, RZ, RZ, R7 ;  /* 0x000000ffff0ae224 */ /* 0x001fe400078e0007 */
[----:B------:R-:W-:Y:S01]  /*2780*/  @!P6 IMAD.MOV.U32 R11, RZ, RZ, R8 ;  /* 0x000000ffff0be224 */ /* 0x000fe200078e0008 */
[----:B------:R-:W-:Y:S01]  /*2790*/  STL [R1+0xcd4], R59 ;  /* 0x000cd43b01007387 */ /* 0x000fe20000100800 */
[----:B------:R-:W-:-:S03]  /*27a0*/  IADD3 R66, P5, PT, R0, UR5, RZ ;  /* 0x0000000500427c10 */ /* 0x000fc6000ffbe0ff */
[----:B------:R-:W-:Y:S01]  /*27b0*/  STL [R1+0xcd0], R58 ;  /* 0x000cd03a01007387 */ /* 0x000fe20000100800 */
[----:B------:R-:W-:-:S03]  /*27c0*/  SHF.R.U32.HI R9, RZ, 0xf, R16 ;  /* 0x0000000fff097819 */ /* 0x000fc60000011610 */
[----:B------:R-:W-:Y:S04]  /*27d0*/  STL [R1+0xccc], R13 ;  /* 0x000ccc0d01007387 */ /* 0x000fe80000100800 */
[----:B------:R-:W-:Y:S04]  /*27e0*/  STL [R1+0xcc8], R57 ;  /* 0x000cc83901007387 */ /* 0x000fe80000100800 */
[----:B------:R0:W2:Y:S01]  /*27f0*/  @!P6 LDG.E.U8 R40, desc[UR24][R10.64] ;  /* 0x000000180a28e981 */ /* 0x0000a2000c1e1100 */
[----:B------:R-:W-:-:S03]  /*2800*/  IADD3 R53, P6, PT, R3, UR5, RZ ;  /* 0x0000000503357c10 */ /* 0x000fc6000ffde0ff */
[----:B------:R-:W-:Y:S01]  /*2810*/  STL [R1+0xcc4], R15 ;  /* 0x000cc40f01007387 */ /* 0x000fe20000100800 */
[----:B------:R-:W-:-:S03]  /*2820*/  IADD3.X R38, PT, PT, R4, UR14, RZ, P6, !PT ;  /* 0x0000000e04267c10 */ /* 0x000fc6000b7fe4ff */
[----:B------:R-:W-:Y:S01]  /*2830*/  STL [R1+0xcc0], R14 ;  /* 0x000cc00e01007387 */ /* 0x000fe20000100800 */
[----:B0-----:R-:W-:Y:S01]  /*2840*/  IADD3.X R11, PT, PT, R2, UR14, RZ, P5, !PT ;  /* 0x0000000e020b7c10 */ /* 0x001fe2000affe4ff */
[----:B------:R-:W-:Y:S02]  /*2850*/  @!P2 IMAD.MOV.U32 R10, RZ, RZ, R66 ;  /* 0x000000ffff0aa224 */ /* 0x000fe400078e0042 */
[----:B------:R-:W-:Y:S01]  /*2860*/  STL [R1+0xcbc], R41 ;  /* 0x000cbc2901007387 */ /* 0x000fe20000100800 */
[----:B------:R-:W-:-:S03]  /*2870*/  LOP3.LUT P5, RZ, R9, 0x1, RZ, 0xc0, !PT ;  /* 0x0000000109ff7812 */ /* 0x000fc600078ac0ff */
[----:B------:R-:W-:Y:S01]  /*2880*/  STL [R1+0xc44], R47 ;  /* 0x000c442f01007387 */ /* 0x000fe20000100800 */
[----:B------:R-:W-:-:S03]  /*2890*/  IADD3 R9, P6, PT, R5, UR5, RZ ;  /* 0x0000000505097c10 */ /* 0x000fc6000ffde0ff */
[----:B------:R-:W-:Y:S04]  /*28a0*/  STL [R1+0xc40], R46 ;  /* 0x000c402e01007387 */ /* 0x000fe80000100800 */
[----:B------:R-:W-:Y:S04]  /*28b0*/  STL [R1+0xc3c], R17 ;  /* 0x000c3c1101007387 */ /* 0x000fe80000100800 */
[----:B------:R-:W-:Y:S04]  /*28c0*/  STL [R1+0x3b0], R66 ;  /* 0x0003b04201007387 */ /* 0x000fe80000100800 */
[----:B------:R-:W-:Y:S04]  /*28d0*/  STL [R1+0x3b8], R53 ;  /* 0x0003b83501007387 */ /* 0x000fe80000100800 */
[----:B------:R0:W-:Y:S04]  /*28e0*/  STL [R1+0x3ac], R11 ;  /* 0x0003ac0b01007387 */ /* 0x0001e80000100800 */
[----:B------:R1:W2:Y:S04]  /*28f0*/  @!P2 LDG.E.U8 R48, desc[UR24][R10.64] ;  /* 0x000000180a30a981 */ /* 0x0002a8000c1e1100 */
[----:B------:R3:W-:Y:S01]  /*2900*/  STL [R1+0x3b4], R38 ;  /* 0x0003b42601007387 */ /* 0x0007e20000100800 */
[----:B-1----:R-:W-:-:S02]  /*2910*/  @!P2 IMAD.MOV.U32 R10, RZ, RZ, R53 ;  /* 0x000000ffff0aa224 */ /* 0x002fc400078e0035 */
[----:B0-----:R-:W-:Y:S01]  /*2920*/  @!P2 IMAD.MOV.U32 R11, RZ, RZ, R38 ;  /* 0x000000ffff0ba224 */ /* 0x001fe200078e0026 */
[----:B---3--:R-:W-:Y:S02]  /*2930*/  IADD3.X R38, PT, PT, R6, UR14, RZ, P6, !PT ;  /* 0x0000000e06267c10 */ /* 0x008fe4000b7fe4ff */
[----:B------:R-:W-:Y:S02]  /*2940*/  IADD3 R53, P6, PT, R7, UR5, RZ ;  /* 0x0000000507357c10 */ /* 0x000fe4000ffde0ff */
[----:B------:R0:W3:Y:S02]  /*2950*/  @!P2 LDG.E.U8 R45, desc[UR24][R10.64] ;  /* 0x000000180a2da981 */ /* 0x0000e4000c1e1100 */
[----:B------:R-:W-:Y:S02]  /*2960*/  IADD3.X R66, PT, PT, R8, UR14, RZ, P6, !PT ;  /* 0x0000000e08427c10 */ /* 0x000fe4000b7fe4ff */
[----:B------:R-:W-:Y:S01]  /*2970*/  STL [R1+0x3c0], R9 ;  /* 0x0003c00901007387 */ /* 0x000fe20000100800 */
[----:B0-----:R-:W-:-:S02]  /*2980*/  @!P2 IMAD.MOV.U32 R10, RZ, RZ, R9 ;  /* 0x000000ffff0aa224 */ /* 0x001fc400078e0009 */
[----:B------:R-:W-:Y:S01]  /*2990*/  @!P2 IMAD.MOV.U32 R11, RZ, RZ, R38 ;  /* 0x000000ffff0ba224 */ /* 0x000fe200078e0026 */
[----:B------:R0:W-:Y:S01]  /*29a0*/  STL [R1+0x3bc], R38 ;  /* 0x0003bc2601007387 */ /* 0x0001e20000100800 */
[----:B------:R-:W-:-:S03]  /*29b0*/  USHF.R.S32.HI UR15, URZ, 0x1f, UR6 ;  /* 0x0000001fff0f7899 */ /* 0x000fc60008011406 */
[----:B------:R1:W2:Y:S01]  /*29c0*/  @!P2 LDG.E.U8 R44, desc[UR24][R10.64] ;  /* 0x000000180a2ca981 */ /* 0x0002a2000c1e1100 */
[----:B0-----:R-:W-:Y:S01]  /*29d0*/  IADD3 R38, P6, PT, R0, UR6, RZ ;  /* 0x0000000600267c10 */ /* 0x001fe2000ffde0ff */
[----:B-1----:R-:W-:Y:S02]  /*29e0*/  @!P2 IMAD.MOV.U32 R10, RZ, RZ, R53 ;  /* 0x000000ffff0aa224 */ /* 0x002fe400078e0035 */
[----:B------:R-:W-:-:S05]  /*29f0*/  @!P2 IMAD.MOV.U32 R11, RZ, RZ, R66 ;  /* 0x000000ffff0ba224 */ /* 0x000fca00078e0042 */
[----:B------:R0:W2:Y:S04]  /*2a00*/  @!P2 LDG.E.U8 R36, desc[UR24][R10.64] ;  /* 0x000000180a24a981 */ /* 0x0000a8000c1e1100 */
[----:B------:R-:W-:Y:S01]  /*2a10*/  STL [R1+0x3c8], R53 ;  /* 0x0003c83501007387 */ /* 0x000fe20000100800 */
[----:B0-----:R-:W-:Y:S01]  /*2a20*/  IMAD.MOV.U32 R11, RZ, RZ, R38 ;  /* 0x000000ffff0b7224 */ /* 0x001fe200078e0026 */
[----:B------:R-:W-:Y:S02]  /*2a30*/  IADD3.X R10, PT, PT, R2, UR15, RZ, P6, !PT ;  /* 0x0000000f020a7c10 */ /* 0x000fe4000b7fe4ff */
[----:B------:R0:W-:Y:S02]  /*2a40*/  STL [R1+0x3c4], R66 ;  /* 0x0003c44201007387 */ /* 0x0001e40000100800 */
[----:B------:R-:W-:-:S02]  /*2a50*/  @P5 LOP3.LUT R11, R11, R10, RZ, 0x3c, !PT ;  /* 0x0000000a0b0b5212 */ /* 0x000fc400078e3cff */
[----:B------:R-:W-:Y:S04]  /*2a60*/  STL [R1+0x72c], R38 ;  /* 0x00072c2601007387 */ /* 0x000fe80000100800 */
[----:B------:R1:W-:Y:S01]  /*2a70*/  STL [R1+0x728], R10 ;  /* 0x0007280a01007387 */ /* 0x0003e20000100800 */
[----:B0-----:R-:W-:Y:S02]  /*2a80*/  IADD3 R66, P2, PT, R3, UR6, RZ ;  /* 0x0000000603427c10 */ /* 0x001fe4000ff5e0ff */
[C---:B-1----:R-:W-:Y:S02]  /*2a90*/  @P5 LOP3.LUT R10, R11.reuse, R10, RZ, 0x3c, !PT ;  /* 0x0000000a0b0a5212 */ /* 0x042fe400078e3cff */
[----:B------:R-:W-:Y:S02]  /*2aa0*/  IADD3.X R53, PT, PT, R4, UR15, RZ, P2, !PT ;  /* 0x0000000f04357c10 */ /* 0x000fe400097fe4ff */
[----:B------:R-:W-:-:S05]  /*2ab0*/  @P5 LOP3.LUT R11, R11, R10, RZ, 0x3c, !PT ;  /* 0x0000000a0b0b5212 */ /* 0x000fca00078e3cff */
[----:B------:R0:W2:Y:S02]  /*2ac0*/  @P5 LDG.E.U8 R51, desc[UR24][R10.64] ;  /* 0x000000180a335981 */ /* 0x0000a4000c1e1100 */
[----:B0-----:R-:W-:Y:S02]  /*2ad0*/  @P5 IMAD.MOV.U32 R10, RZ, RZ, R66 ;  /* 0x000000ffff0a5224 */ /* 0x001fe400078e0042 */
[----:B------:R-:W-:-:S05]  /*2ae0*/  @P5 IMAD.MOV.U32 R11, RZ, RZ, R53 ;  /* 0x000000ffff0b5224 */ /* 0x000fca00078e0035 */
[----:B------:R0:W2:Y:S01]  /*2af0*/  @P5 LDG.E.U8 R54, desc[UR24][R10.64] ;  /* 0x000000180a365981 */ /* 0x0000a2000c1e1100 */
[----:B------:R-:W-:Y:S02]  /*2b00*/  IADD3 R38, P2, PT, R5, UR6, RZ ;  /* 0x0000000605267c10 */ /* 0x000fe4000ff5e0ff */
[----:B------:R-:W-:Y:S01]  /*2b10*/  SHF.R.U32.HI R9, RZ, 0x7, R16 ;  /* 0x00000007ff097819 */ /* 0x000fe20000011610 */
[----:B------:R-:W-:Y:S03]  /*2b20*/  STL [R1+0x734], R66 ;  /* 0x0007344201007387 */ /* 0x000fe60000100800 */
[----:B------:R-:W-:Y:S01]  /*2b30*/  LOP3.LUT P6, RZ, R9, 0x1, RZ, 0xc0, !PT ;  /* 0x0000000109ff7812 */ /* 0x000fe200078cc0ff */
[----:B------:R1:W-:Y:S01]  /*2b40*/  STL [R1+0x730], R53 ;  /* 0x0007303501007387 */ /* 0x0003e20000100800 */
[----:B------:R-:W-:-:S03]  /*2b50*/  IADD3.X R9, PT, PT, R6, UR15, RZ, P2, !PT ;  /* 0x0000000f06097c10 */ /* 0x000fc600097fe4ff */
[----:B------:R-:W-:Y:S01]  /*2b60*/  STL [R1+0x73c], R38 ;  /* 0x00073c2601007387 */ /* 0x000fe20000100800 */
[----:B0-----:R-:W-:-:S03]  /*2b70*/  @P5 IMAD.MOV.U32 R10, RZ, RZ, R38 ;  /* 0x000000ffff0a5224 */ /* 0x001fc600078e0026 */
[----:B-1----:R-:W3:Y:S01]  /*2b80*/  LDL.LU R53, [R1+0xe48] ;  /* 0x000e480001357983 */ /* 0x002ee20000300800 */
[----:B------:R-:W-:Y:S01]  /*2b90*/  @P5 IMAD.MOV.U32 R11, RZ, RZ, R9 ;  /* 0x000000ffff0b5224 */ /* 0x000fe200078e0009 */
[----:B------:R-:W-:-:S04]  /*2ba0*/  UIMAD UR5, UR12, 0x18, URZ ;  /* 0x000000180c0578a4 */ /* 0x000fc8000f8e02ff */
[----:B------:R0:W3:Y:S01]  /*2bb0*/  @P5 LDG.E.U8 R34, desc[UR24][R10.64] ;  /* 0x000000180a225981 */ /* 0x0000e2000c1e1100 */
[----:B------:R-:W-:-:S03]  /*2bc0*/  PRMT R91, RZ, 0x7610, R91 ;  /* 0x00007610ff5b7816 */ /* 0x000fc6000000005b */
[----:B--2---:R1:W-:Y:S02]  /*2bd0*/  STL [R1+0x244], R54 ;  /* 0x0002443601007387 */ /* 0x0043e40000100800 */
[----:B-1----:R-:W-:-:S04]  /*2be0*/  IADD3 R54, P2, PT, R7, UR6, RZ ;  /* 0x0000000607367c10 */ /* 0x002fc8000ff5e0ff */
[----:B------:R-:W-:Y:S01]  /*2bf0*/  IADD3.X R66, PT, PT, R8, UR15, RZ, P2, !PT ;  /* 0x0000000f08427c10 */ /* 0x000fe200097fe4ff */
[----:B0-----:R-:W-:Y:S01]  /*2c00*/  @P5 IMAD.MOV.U32 R10, RZ, RZ, R54 ;  /* 0x000000ffff0a5224 */ /* 0x001fe200078e0036 */
[----:B------:R-:W-:Y:S02]  /*2c10*/  USHF.R.S32.HI UR6, URZ, 0x1f, UR5 ;  /* 0x0000001fff067899 */ /* 0x000fe40008011405 */
[----:B------:R-:W-:Y:S01]  /*2c20*/  IADD3 R38, P2, PT, R0, UR5, RZ ;  /* 0x0000000500267c10 */ /* 0x000fe2000ff5e0ff */
[----:B------:R-:W-:Y:S01]  /*2c30*/  @P5 IMAD.MOV.U32 R11, RZ, RZ, R66 ;  /* 0x000000ffff0b5224 */ /* 0x000fe200078e0042 */
[----:B------:R-:W-:Y:S04]  /*2c40*/  STL [R1+0x738], R9 ;  /* 0x0007380901007387 */ /* 0x000fe80000100800 */
[----:B------:R-:W-:Y:S04]  /*2c50*/  STL [R1+0x744], R54 ;  /* 0x0007443601007387 */ /* 0x000fe80000100800 */
[----:B------:R0:W2:Y:S04]  /*2c60*/  @P5 LDG.E.U8 R35, desc[UR24][R10.64] ;  /* 0x000000180a235981 */ /* 0x0000a8000c1e1100 */
[----:B------:R-:W-:Y:S04]  /*2c70*/  STL [R1+0x740], R66 ;  /* 0x0007404201007387 */ /* 0x000fe80000100800 */
[----:B------:R1:W-:Y:S01]  /*2c80*/  STL [R1+0x7f0], R38 ;  /* 0x0007f02601007387 */ /* 0x0003e20000100800 */
[----:B0-----:R-:W-:Y:S01]  /*2c90*/  IMAD.MOV.U32 R11, RZ, RZ, R38 ;  /* 0x000000ffff0b7224 */ /* 0x001fe200078e0026 */
[----:B------:R-:W-:-:S04]  /*2ca0*/  IADD3.X R10, PT, PT, R2, UR6, RZ, P2, !PT ;  /* 0x00000006020a7c10 */ /* 0x000fc800097fe4ff */
[----:B------:R-:W-:Y:S02]  /*2cb0*/  @P6 LOP3.LUT R11, R11, R10, RZ, 0x3c, !PT ;  /* 0x0000000a0b0b6212 */ /* 0x000fe400078e3cff */
[----:B-1----:R-:W-:-:S05]  /*2cc0*/  IADD3 R38, P5, PT, R3, UR5, RZ ;  /* 0x0000000503267c10 */ /* 0x002fca000ffbe0ff */
[----:B------:R-:W-:Y:S04]  /*2cd0*/  STL [R1+0x7f8], R38 ;  /* 0x0007f82601007387 */ /* 0x000fe80000100800 */
[----:B------:R0:W-:Y:S02]  /*2ce0*/  STL [R1+0x7ec], R10 ;  /* 0x0007ec0a01007387 */ /* 0x0001e40000100800 */
[----:B0-----:R-:W-:-:S04]  /*2cf0*/  @P6 LOP3.LUT R10, R11, R10, RZ, 0x3c, !PT ;  /* 0x0000000a0b0a6212 */ /* 0x001fc800078e3cff */
[----:B------:R-:W-:-:S05]  /*2d00*/  @P6 LOP3.LUT R11, R11, R10, RZ, 0x3c, !PT ;  /* 0x0000000a0b0b6212 */ /* 0x000fca00078e3cff */
[----:B------:R0:W2:Y:S01]  /*2d10*/  @P6 LDG.E.U8 R91, desc[UR24][R10.64] ;  /* 0x000000180a5b6981 */ /* 0x0000a2000c1e1100 */
[----:B------:R-:W-:Y:S02]  /*2d20*/  IADD3.X R66, PT, PT, R4, UR6, RZ, P5, !PT ;  /* 0x0000000604427c10 */ /* 0x000fe4000affe4ff */
[----:B------:R-:W-:Y:S02]  /*2d30*/  SHF.R.U64 R9, R12, 0x1f, RZ ;  /* 0x0000001f0c097819 */ /* 0x000fe400000012ff */
[----:B------:R-:W-:Y:S01]  /*2d40*/  IADD3 R54, P5, PT, R5, UR5, RZ ;  /* 0x0000000505367c10 */ /* 0x000fe2000ffbe0ff */
[----:B------:R1:W-:Y:S01]  /*2d50*/  STL [R1+0x7f4], R66 ;  /* 0x0007f44201007387 */ /* 0x0003e20000100800 */
[----:B------:R-:W-:Y:S01]  /*2d60*/  LOP3.LUT P2, RZ, R9, 0x1, RZ, 0xc0, !PT ;  /* 0x0000000109ff7812 */ /* 0x000fe2000784c0ff */
[----:B0-----:R-:W-:Y:S02]  /*2d70*/  @P6 IMAD.MOV.U32 R10, RZ, RZ, R38 ;  /* 0x000000ffff0a6224 */ /* 0x001fe400078e0026 */
[----:B------:R-:W-:Y:S01]  /*2d80*/  @P6 IMAD.MOV.U32 R11, RZ, RZ, R66 ;  /* 0x000000ffff0b6224 */ /* 0x000fe200078e0042 */
[----:B-1----:R-:W-:-:S04]  /*2d90*/  IADD3.X R66, PT, PT, R6, UR6, RZ, P5, !PT ;  /* 0x0000000606427c10 */ /* 0x002fc8000affe4ff */
[----:B------:R0:W3:Y:S01]  /*2da0*/  @P6 LDG.E.U8 R27, desc[UR24][R10.64] ;  /* 0x000000180a1b6981 */ /* 0x0000e2000c1e1100 */
[----:B------:R-:W-:Y:S01]  /*2db0*/  IADD3 R9, P5, PT, R7, UR5, RZ ;  /* 0x0000000507097c10 */ /* 0x000fe2000ffbe0ff */
[----:B------:R-:W-:Y:S02]  /*2dc0*/  USHF.L.U32 UR5, UR12, 0x5, URZ ;  /* 0x000000050c057899 */ /* 0x000fe400080006ff */
[----:B------:R-:W-:Y:S01]  /*2dd0*/  STL [R1+0x800], R54 ;  /* 0x0008003601007387 */ /* 0x000fe20000100800 */
[----:B------:R-:W-:Y:S01]  /*2de0*/  IADD3.X R38, PT, PT, R8, UR6, RZ, P5, !PT ;  /* 0x0000000608267c10 */ /* 0x000fe2000affe4ff */
[----:B------:R-:W-:Y:S02]  /*2df0*/  USHF.R.S32.HI UR14, URZ, 0x1f, UR5 ;  /* 0x0000001fff0e7899 */ /* 0x000fe40008011405 */
[----:B------:R1:W-:Y:S01]  /*2e00*/  STL [R1+0x7fc], R66 ;  /* 0x0007fc4201007387 */ /* 0x0003e20000100800 */
[----:B0-----:R-:W-:Y:S02]  /*2e10*/  @P6 IMAD.MOV.U32 R10, RZ, RZ, R54 ;  /* 0x000000ffff0a6224 */ /* 0x001fe400078e0036 */
[----:B------:R-:W-:Y:S01]  /*2e20*/  @P6 IMAD.MOV.U32 R11, RZ, RZ, R66 ;  /* 0x000000ffff0b6224 */ /* 0x000fe200078e0042 */
[----:B------:R-:W-:Y:S01]  /*2e30*/  PRMT R21, RZ, 0x7610, R21 ;  /* 0x00007610ff157816 */ /* 0x000fe20000000015 */
[----:B------:R0:W-:Y:S01]  /*2e40*/  STL [R1+0x808], R9 ;  /* 0x0008080901007387 */ /* 0x0001e20000100800 */
[----:B-1----:R-:W-:-:S03]  /*2e50*/  IADD3 R66, P5, PT, R0, UR5, RZ ;  /* 0x0000000500427c10 */ /* 0x002fc6000ffbe0ff */
[----:B------:R1:W3:Y:S04]  /*2e60*/  @P6 LDG.E.U8 R37, desc[UR24][R10.64] ;  /* 0x000000180a256981 */ /* 0x0002e8000c1e1100 */
[----:B------:R4:W-:Y:S04]  /*2e70*/  STL [R1+0x804], R38 ;  /* 0x0008042601007387 */ /* 0x0009e80000100800 */
[----:B------:R-:W-:Y:S01]  /*2e80*/  STL [R1+0x8b0], R66 ;  /* 0x0008b04201007387 */ /* 0x000fe20000100800 */
[----:B-1----:R-:W-:Y:S02]  /*2e90*/  @P6 IMAD.MOV.U32 R10, RZ, RZ, R9 ;  /* 0x000000ffff0a6224 */ /* 0x002fe400078e0009 */
[----:B------:R-:W-:Y:S01]  /*2ea0*/  @P6 IMAD.MOV.U32 R11, RZ, RZ, R38 ;  /* 0x000000ffff0b6224 */ /* 0x000fe200078e0026 */
[----:B0-----:R-:W-:-:S04]  /*2eb0*/  SHF.R.U64 R9, R12, 0x17, RZ ;  /* 0x000000170c097819 */ /* 0x001fc800000012ff */
[----:B------:R0:W3:Y:S01]  /*2ec0*/  @P6 LDG.E.U8 R21, desc[UR24][R10.64] ;  /* 0x000000180a156981 */ /* 0x0000e2000c1e1100 */
[----:B----4-:R-:W-:-:S04]  /*2ed0*/  IADD3 R38, P6, PT, R3, UR5, RZ ;  /* 0x0000000503267c10 */ /* 0x010fc8000ffde0ff */
[----:B------:R-:W-:Y:S01]  /*2ee0*/  IADD3.X R54, PT, PT, R4, UR14, RZ, P6, !PT ;  /* 0x0000000e04367c10 */ /* 0x000fe2000b7fe4ff */
[----:B0-----:R-:W-:Y:S01]  /*2ef0*/  @P2 IMAD.MOV.U32 R10, RZ, RZ, R66 ;  /* 0x000000ffff0a2224 */ /* 0x001fe200078e0042 */
[----:B------:R-:W-:Y:S01]  /*2f00*/  UIMAD UR6, UR12, 0x28, URZ ;  /* 0x000000280c0678a4 */ /* 0x000fe2000f8e02ff */
[----:B------:R-:W-:-:S03]  /*2f10*/  PRMT R18, RZ, 0x7610, R18 ;  /* 0x00007610ff127816 */ /* 0x000fc60000000012 */
[----:B------:R-:W-:Y:S01]  /*2f20*/  USHF.R.S32.HI UR15, URZ, 0x1f, UR6 ;  /* 0x0000001fff0f7899 */ /* 0x000fe20008011406 */
[----:B------:R-:W-:Y:S01]  /*2f30*/  PRMT R19, RZ, 0x7610, R19 ;  /* 0x00007610ff137816 */ /* 0x000fe20000000013 */
[----:B--2---:R0:W-:Y:S02]  /*2f40*/  STL [R1+0x234], R91 ;  /* 0x0002345b01007387 */ /* 0x0041e40000100800 */
[----:B0-----:R-:W-:Y:S02]  /*2f50*/  IADD3.X R91, PT, PT, R2, UR14, RZ, P5, !PT ;  /* 0x0000000e025b7c10 */ /* 0x001fe4000affe4ff */
[----:B------:R-:W-:-:S03]  /*2f60*/  LOP3.LUT P5, RZ, R9, 0x1, RZ, 0xc0, !PT ;  /* 0x0000000109ff7812 */ /* 0x000fc600078ac0ff */
[----:B------:R-:W-:Y:S01]  /*2f70*/  @P2 IMAD.MOV.U32 R11, RZ, RZ, R91 ;  /* 0x000000ffff0b2224 */ /* 0x000fe200078e005b */
[----:B------:R-:W-:Y:S01]  /*2f80*/  IADD3 R9, P6, PT, R5, UR5, RZ ;  /* 0x0000000505097c10 */ /* 0x000fe2000ffde0ff */
[----:B------:R0:W-:Y:S04]  /*2f90*/  STL [R1+0xbb4], R38 ;  /* 0x000bb42601007387 */ /* 0x0001e80000100800 */
[----:B------:R1:W2:Y:S01]  /*2fa0*/  @P2 LDG.E.U8 R28, desc[UR24][R10.64] ;  /* 0x000000180a1c2981 */ /* 0x0002a2000c1e1100 */
[----:B------:R-:W-:-:S03]  /*2fb0*/  IADD3.X R66, PT, PT, R6, UR14, RZ, P6, !PT ;  /* 0x0000000e06427c10 */ /* 0x000fc6000b7fe4ff */
[----:B------:R-:W-:Y:S01]  /*2fc0*/  STL [R1+0x8ac], R91 ;  /* 0x0008ac5b01007387 */ /* 0x000fe20000100800 */
[----:B-1----:R-:W-:Y:S02]  /*2fd0*/  @P2 IMAD.MOV.U32 R10, RZ, RZ, R38 ;  /* 0x000000ffff0a2224 */ /* 0x002fe400078e0026 */
[----:B------:R-:W-:Y:S01]  /*2fe0*/  @P2 IMAD.MOV.U32 R11, RZ, RZ, R54 ;  /* 0x000000ffff0b2224 */ /* 0x000fe200078e0036 */
[----:B0-----:R-:W-:Y:S01]  /*2ff0*/  IADD3 R38, P6, PT, R7, UR5, RZ ;  /* 0x0000000507267c10 */ /* 0x001fe2000ffde0ff */
[----:B------:R0:W-:Y:S04]  /*3000*/  STL [R1+0x8b4], R54 ;  /* 0x0008b43601007387 */ /* 0x0001e80000100800 */
[----:B------:R1:W4:Y:S01]  /*3010*/  @P2 LDG.E.U8 R20, desc[UR24][R10.64] ;  /* 0x000000180a142981 */ /* 0x000322000c1e1100 */
[----:B0-----:R-:W-:Y:S01]  /*3020*/  IADD3.X R54, PT, PT, R8, UR14, RZ, P6, !PT ;  /* 0x0000000e08367c10 */ /* 0x001fe2000b7fe4ff */
[----:B-1----:R-:W-:-:S02]  /*3030*/  @P2 IMAD.MOV.U32 R10, RZ, RZ, R9 ;  /* 0x000000ffff0a2224 */ /* 0x002fc400078e0009 */
[----:B------:R-:W-:Y:S01]  /*3040*/  @P2 IMAD.MOV.U32 R11, RZ, RZ, R66 ;  /* 0x000000ffff0b2224 */ /* 0x000fe200078e0042 */
[----:B------:R-:W-:-:S04]  /*3050*/  IADD3 R91, P6, PT, R0, UR6, RZ ;  /* 0x00000006005b7c10 */ /* 0x000fc8000ffde0ff */
[----:B------:R0:W2:Y:S04]  /*3060*/  @P2 LDG.E.U8 R52, desc[UR24][R10.64] ;  /* 0x000000180a342981 */ /* 0x0000a8000c1e1100 */
[----:B------:R-:W-:Y:S01]  /*3070*/  STL [R1+0xbb0], R9 ;  /* 0x000bb00901007387 */ /* 0x000fe20000100800 */
[----:B0-----:R-:W-:Y:S02]  /*3080*/  @P2 IMAD.MOV.U32 R10, RZ, RZ, R38 ;  /* 0x000000ffff0a2224 */ /* 0x001fe400078e0026 */
[----:B------:R-:W-:Y:S01]  /*3090*/  @P2 IMAD.MOV.U32 R11, RZ, RZ, R54 ;  /* 0x000000ffff0b2224 */ /* 0x000fe200078e0036 */
[----:B------:R-:W-:Y:S04]  /*30a0*/  STL [R1+0xba4], R66 ;  /* 0x000ba44201007387 */ /* 0x000fe80000100800 */
[----:B------:R-:W-:Y:S04]  /*30b0*/  STL [R1+0xbac], R38 ;  /* 0x000bac2601007387 */ /* 0x000fe80000100800 */
[----:B------:R0:W2:Y:S04]  /*30c0*/  @P2 LDG.E.U8 R18, desc[UR24][R10.64] ;  /* 0x000000180a122981 */ /* 0x0000a8000c1e1100 */
[----:B------:R1:W-:Y:S01]  /*30d0*/  STL [R1+0xba8], R54 ;  /* 0x000ba83601007387 */ /* 0x0003e20000100800 */
[----:B0-----:R-:W-:Y:S01]  /*30e0*/  IADD3.X R11, PT, PT, R2, UR15, RZ, P6, !PT ;  /* 0x0000000f020b7c10 */ /* 0x001fe2000b7fe4ff */
[----:B------:R-:W-:Y:S01]  /*30f0*/  @P5 IMAD.MOV.U32 R10, RZ, RZ, R91 ;  /* 0x000000ffff0a5224 */ /* 0x000fe200078e005b */
[----:B-1----:R-:W-:Y:S01]  /*3100*/  IADD3 R54, P6, PT, R3, UR6, RZ ;  /* 0x0000000603367c10 */ /* 0x002fe2000ffde0ff */
[----:B------:R-:W-:Y:S03]  /*3110*/  STL [R1+0xba0], R91 ;  /* 0x000ba05b01007387 */ /* 0x000fe60000100800 */
[----:B------:R-:W-:Y:S01]  /*3120*/  IADD3.X R66, PT, PT, R4, UR15, RZ, P6, !PT ;  /* 0x0000000f04427c10 */ /* 0x000fe2000b7fe4ff */
[----:B------:R0:W-:Y:S04]  /*3130*/  STL [R1+0xb90], R11 ;  /* 0x000b900b01007387 */ /* 0x0001e80000100800 */
[----:B------:R1:W2:Y:S02]  /*3140*/  @P5 LDG.E.U8 R32, desc[UR24][R10.64] ;  /* 0x000000180a205981 */ /* 0x0002a4000c1e1100 */
[----:B-1----:R-:W-:-:S02]  /*3150*/  @P5 IMAD.MOV.U32 R10, RZ, RZ, R54 ;  /* 0x000000ffff0a5224 */ /* 0x002fc400078e0036 */
[----:B0-----:R-:W-:-:S05]  /*3160*/  @P5 IMAD.MOV.U32 R11, RZ, RZ, R66 ;  /* 0x000000ffff0b5224 */ /* 0x001fca00078e0042 */
[----:B------:R0:W2:Y:S01]  /*3170*/  @P5 LDG.E.U8 R19, desc[UR24][R10.64] ;  /* 0x000000180a135981 */ /* 0x0000a2000c1e1100 */
[----:B------:R-:W-:Y:S02]  /*3180*/  SHF.R.U64 R9, R12, 0xf, RZ ;  /* 0x0000000f0c097819 */ /* 0x000fe400000012ff */
[----:B------:R-:W-:Y:S01]  /*3190*/  IADD3 R38, P6, PT, R5, UR6, RZ ;  /* 0x0000000605267c10 */ /* 0x000fe2000ffde0ff */
[----:B------:R-:W-:Y:S01]  /*31a0*/  STL [R1+0xb98], R54 ;  /* 0x000b983601007387 */ /* 0x000fe20000100800 */
[----:B------:R-:W-:Y:S02]  /*31b0*/  LOP3.LUT P2, RZ, R9, 0x1, RZ, 0xc0, !PT ;  /* 0x0000000109ff7812 */ /* 0x000fe4000784c0ff */
[----:B------:R-:W-:Y:S01]  /*31c0*/  IADD3.X R9, PT, PT, R6, UR15, RZ, P6, !PT ;  /* 0x0000000f06097c10 */ /* 0x000fe2000b7fe4ff */
[----:B------:R-:W-:Y:S04]  /*31d0*/  STL [R1+0xb94], R66 ;  /* 0x000b944201007387 */ /* 0x000fe80000100800 */
[----:B------:R-:W-:Y:S01]  /*31e0*/  STL [R1+0xb9c], R38 ;  /* 0x000b9c2601007387 */ /* 0x000fe20000100800 */
[----:B------:R-:W-:Y:S01]  /*31f0*/  UIMAD UR5, UR12, 0x30, URZ ;  /* 0x000000300c0578a4 */ /* 0x000fe2000f8e02ff */
[----:B0-----:R-:W-:-:S02]  /*3200*/  @P5 IMAD.MOV.U32 R10, RZ, RZ, R38 ;  /* 0x000000ffff0a5224 */ /* 0x001fc400078e0026 */
[----:B------:R-:W-:Y:S01]  /*3210*/  @P5 IMAD.MOV.U32 R11, RZ, RZ, R9 ;  /* 0x000000ffff0b5224 */ /* 0x000fe200078e0009 */
[----:B------:R-:W-:-:S04]  /*3220*/  PRMT R17, RZ, 0x7610, R17 ;  /* 0x00007610ff117816 */ /* 0x000fc80000000011 */
[----:B------:R0:W3:Y:S04]  /*3230*/  @P5 LDG.E.U8 R23, desc[UR24][R10.64] ;  /* 0x000000180a175981 */ /* 0x0000e8000c1e1100 */
[----:B--2---:R1:W-:Y:S02]  /*3240*/  STL [R1+0x22c], R19 ;  /* 0x00022c1301007387 */ /* 0x0043e40000100800 */
[----:B-1----:R-:W-:Y:S01]  /*3250*/  IADD3 R19, P6, PT, R7, UR6, RZ ;  /* 0x0000000607137c10 */ /* 0x002fe2000ffde0ff */
[----:B------:R-:W-:-:S03]  /*3260*/  USHF.R.S32.HI UR6, URZ, 0x1f, UR5 ;  /* 0x0000001fff067899 */ /* 0x000fc60008011405 */
[----:B------:R-:W-:Y:S01]  /*3270*/  IADD3.X R38, PT, PT, R8, UR15, RZ, P6, !PT ;  /* 0x0000000f08267c10 */ /* 0x000fe2000b7fe4ff */
[----:B0-----:R-:W-:Y:S01]  /*3280*/  @P5 IMAD.MOV.U32 R10, RZ, RZ, R19 ;  /* 0x000000ffff0a5224 */ /* 0x001fe200078e0013 */
[----:B------:R-:W-:-:S03]  /*3290*/  IADD3 R66, P6, PT, R0, UR5, RZ ;  /* 0x0000000500427c10 */ /* 0x000fc6000ffde0ff */
[----:B------:R-:W-:Y:S01]  /*32a0*/  @P5 IMAD.MOV.U32 R11, RZ, RZ, R38 ;  /* 0x000000ffff0b5224 */ /* 0x000fe200078e0026 */
[----:B------:R-:W-:Y:S01]  /*32b0*/  STL [R1+0x958], R9 ;  /* 0x0009580901007387 */ /* 0x000fe20000100800 */
[----:B------:R-:W-:-:S03]  /*32c0*/  IADD3.X R91, PT, PT, R2, UR6, RZ, P6, !PT ;  /* 0x00000006025b7c10 */ /* 0x000fc6000b7fe4ff */
[----:B------:R0:W-:Y:S04]  /*32d0*/  STL [R1+0x960], R19 ;  /* 0x0009601301007387 */ /* 0x0001e80000100800 */
[----:B------:R1:W2:Y:S01]  /*32e0*/  @P5 LDG.E.U8 R17, desc[UR24][R10.64] ;  /* 0x000000180a115981 */ /* 0x0002a2000c1e1100 */
[----:B0-----:R-:W-:-:S03]  /*32f0*/  IADD3 R19, P5, PT, R3, UR5, RZ ;  /* 0x0000000503137c10 */ /* 0x001fc6000ffbe0ff */
[----:B------:R0:W-:Y:S01]  /*3300*/  STL [R1+0x95c], R38 ;  /* 0x00095c2601007387 */ /* 0x0001e20000100800 */
[----:B-1----:R-:W-:Y:S02]  /*3310*/  @P2 IMAD.MOV.U32 R10, RZ, RZ, R66 ;  /* 0x000000ffff0a2224 */ /* 0x002fe400078e0042 */
[----:B------:R-:W-:Y:S01]  /*3320*/  @P2 IMAD.MOV.U32 R11, RZ, RZ, R91 ;  /* 0x000000ffff0b2224 */ /* 0x000fe200078e005b */
[----:B0-----:R-:W-:-:S04]  /*3330*/  IADD3.X R38, PT, PT, R4, UR6, RZ, P5, !PT ;  /* 0x0000000604267c10 */ /* 0x001fc8000affe4ff */
[----:B------:R0:W2:Y:S01]  /*3340*/  @P2 LDG.E.U8 R50, desc[UR24][R10.64] ;  /* 0x000000180a322981 */ /* 0x0000a2000c1e1100 */
[----:B------:R-:W-:-:S03]  /*3350*/  IADD3 R54, P5, PT, R5, UR5, RZ ;  /* 0x0000000505367c10 */ /* 0x000fc6000ffbe0ff */
[----:B------:R1:W-:Y:S04]  /*3360*/  STL [R1+0xa08], R66 ;  /* 0x000a084201007387 */ /* 0x0003e80000100800 */
[----:B------:R3:W-:Y:S01]  /*3370*/  STL [R1+0xa10], R19 ;  /* 0x000a101301007387 */ /* 0x0007e20000100800 */
[----:B0-----:R-:W-:Y:S02]  /*3380*/  @P2 IMAD.MOV.U32 R10, RZ, RZ, R19 ;  /* 0x000000ffff0a2224 */ /* 0x001fe400078e0013 */
[----:B------:R-:W-:Y:S01]  /*3390*/  @P2 IMAD.MOV.U32 R11, RZ, RZ, R38 ;  /* 0x000000ffff0b2224 */ /* 0x000fe200078e0026 */
[----:B-1----:R-:W-:Y:S01]  /*33a0*/  IADD3.X R66, PT, PT, R6, UR6, RZ, P5, !PT ;  /* 0x0000000606427c10 */ /* 0x002fe2000affe4ff */
[----:B------:R-:W-:Y:S01]  /*33b0*/  STL [R1+0xa04], R91 ;  /* 0x000a045b01007387 */ /* 0x000fe20000100800 */
[----:B---3--:R-:W-:-:S03]  /*33c0*/  IADD3 R19, P5, PT, R7, UR5, RZ ;  /* 0x0000000507137c10 */ /* 0x008fc6000ffbe0ff */
[----:B------:R0:W3:Y:S01]  /*33d0*/  @P2 LDG.E.U8 R26, desc[UR24][R10.64] ;  /* 0x000000180a1a2981 */ /* 0x0000e2000c1e1100 */
[----:B------:R-:W-:-:S03]  /*33e0*/  SHF.R.U64 R9, R12, 0x7, RZ ;  /* 0x000000070c097819 */ /* 0x000fc600000012ff */
[----:B------:R1:W-:Y:S01]  /*33f0*/  STL [R1+0xa0c], R38 ;  /* 0x000a0c2601007387 */ /* 0x0003e20000100800 */
[----:B------:R-:W-:Y:S01]  /*3400*/  LOP3.LUT P6, RZ, R9, 0x1, RZ, 0xc0, !PT ;  /* 0x0000000109ff7812 */ /* 0x000fe200078cc0ff */
[----:B0-----:R-:W-:Y:S02]  /*3410*/  @P2 IMAD.MOV.U32 R10, RZ, RZ, R54 ;  /* 0x000000ffff0a2224 */ /* 0x001fe400078e0036 */
[----:B------:R-:W-:Y:S01]  /*3420*/  @P2 IMAD.MOV.U32 R11, RZ, RZ, R66 ;  /* 0x000000ffff0b2224 */ /* 0x000fe200078e0042 */
[----:B-1----:R-:W-:Y:S02]  /*3430*/  IADD3.X R38, PT, PT, R8, UR6, RZ, P5, !PT ;  /* 0x0000000608267c10 */ /* 0x002fe4000affe4ff */
[----:B------:R-:W-:Y:S02]  /*3440*/  PRMT R9, RZ, 0x7610, R9 ;  /* 0x00007610ff097816 */ /* 0x000fe40000000009 */
[----:B------:R0:W2:Y:S02]  /*3450*/  @P2 LDG.E.U8 R31, desc[UR24][R10.64] ;  /* 0x000000180a1f2981 */ /* 0x0000a4000c1e1100 */
[----:B0-----:R-:W-:-:S02]  /*3460*/  @P2 IMAD.MOV.U32 R10, RZ, RZ, R19 ;  /* 0x000000ffff0a2224 */ /* 0x001fc400078e0013 */
[----:B------:R-:W-:-:S05]  /*3470*/  @P2 IMAD.MOV.U32 R11, RZ, RZ, R38 ;  /* 0x000000ffff0b2224 */ /* 0x000fca00078e0026 */
[----:B------:R0:W2:Y:S04]  /*3480*/  @P2 LDG.E.U8 R9, desc[UR24][R10.64] ;  /* 0x000000180a092981 */ /* 0x0000a8000c1e1100 */
[----:B------:R-:W-:Y:S01]  /*3490*/  STL [R1+0xa18], R54 ;  /* 0x000a183601007387 */ /* 0x000fe20000100800 */
[----:B------:R-:W-:-:S03]  /*34a0*/  UIMAD UR5, UR12, 0x38, URZ ;  /* 0x000000380c0578a4 */ /* 0x000fc6000f8e02ff */
[----:B------:R1:W-:Y:S01]  /*34b0*/  STL [R1+0xa14], R66 ;  /* 0x000a144201007387 */ /* 0x0003e20000100800 */
[----:B------:R-:W-:Y:S01]  /*34c0*/  USHF.R.S32.HI UR6, URZ, 0x1f, UR5 ;  /* 0x0000001fff067899 */ /* 0x000fe20008011405 */
[----:B-1----:R-:W1:Y:S01]  /*34d0*/  LDC R66, c[0x0][0x3a0] ;  /* 0x0000e800ff427b82 */ /* 0x002e620000000800 */
[----:B------:R-:W-:Y:S02]  /*34e0*/  IADD3 R54, P5, PT, R0, UR5, RZ ;  /* 0x0000000500367c10 */ /* 0x000fe4000ffbe0ff */
[----:B------:R-:W-:Y:S01]  /*34f0*/  IADD3 R91, P2, PT, R3, UR5, RZ ;  /* 0x00000005035b7c10 */ /* 0x000fe2000ff5e0ff */
[----:B------:R-:W-:Y:S01]  /*3500*/  STL [R1+0xa20], R19 ;  /* 0x000a201301007387 */ /* 0x000fe20000100800 */
[----:B0-----:R-:W-:Y:S01]  /*3510*/  IADD3.X R11, PT, PT, R2, UR6, RZ, P5, !PT ;  /* 0x00000006020b7c10 */ /* 0x001fe2000affe4ff */
[----:B------:R-:W-:Y:S02]  /*3520*/  @P6 IMAD.MOV.U32 R10, RZ, RZ, R54 ;  /* 0x000000ffff0a6224 */ /* 0x000fe400078e0036 */
[----:B------:R0:W-:Y:S04]  /*3530*/  STL [R1+0xa1c], R38 ;  /* 0x000a1c2601007387 */ /* 0x0001e80000100800 */
[----:B------:R4:W3:Y:S01]  /*3540*/  @P6 LDG.E.U8 R30, desc[UR24][R10.64] ;  /* 0x000000180a1e6981 */ /* 0x0008e2000c1e1100 */
[----:B0-----:R-:W-:-:S02]  /*3550*/  IADD3.X R38, PT, PT, R4, UR6, RZ, P2, !PT ;  /* 0x0000000604267c10 */ /* 0x001fc400097fe4ff */
[----:B------:R-:W-:Y:S01]  /*3560*/  IADD3 R19, P2, PT, R5, UR5, RZ ;  /* 0x0000000505137c10 */ /* 0x000fe2000ff5e0ff */
[----:B----4-:R-:W-:Y:S01]  /*3570*/  @P6 IMAD.MOV.U32 R10, RZ, RZ, R91 ;  /* 0x000000ffff0a6224 */ /* 0x010fe200078e005b */
[----:B--2---:R1:W-:Y:S04]  /*3580*/  STL [R1+0x210], R9 ;  /* 0x0002100901007387 */ /* 0x0043e80000100800 */
[----:B------:R-:W-:Y:S04]  /*3590*/  STL [R1+0xac8], R54 ;  /* 0x000ac83601007387 */ /* 0x000fe80000100800 */
[----:B------:R-:W-:Y:S04]  /*35a0*/  STL [R1+0xad0], R91 ;  /* 0x000ad05b01007387 */ /* 0x000fe80000100800 */
[----:B------:R0:W-:Y:S04]  /*35b0*/  STL [R1+0xac4], R11 ;  /* 0x000ac40b01007387 */ /* 0x0001e80000100800 */
[----:B------:R2:W-:Y:S01]  /*35c0*/  STL [R1+0xacc], R38 ;  /* 0x000acc2601007387 */ /* 0x0005e20000100800 */
[----:B-1----:R-:W-:-:S02]  /*35d0*/  VIADD R9, R66, 0xfffffff6 ;  /* 0xfffffff642097836 */ /* 0x002fc40000000000 */
[----:B0-----:R-:W-:Y:S01]  /*35e0*/  IMAD.MOV.U32 R11, RZ, RZ, R38 ;  /* 0x000000ffff0b7224 */ /* 0x001fe200078e0026 */
[----:B--2---:R-:W-:-:S04]  /*35f0*/  IADD3.X R38, PT, PT, R6, UR6, RZ, P2, !PT ;  /* 0x0000000606267c10 */ /* 0x004fc800097fe4ff */
[----:B------:R0:W2:Y:S01]  /*3600*/  @P6 LDG.E.U8 R29, desc[UR24][R10.64] ;  /* 0x000000180a1d6981 */ /* 0x0000a2000c1e1100 */
[----:B------:R-:W-:-:S04]  /*3610*/  IADD3 R54, P2, PT, R7, UR5, RZ ;  /* 0x0000000507367c10 */ /* 0x000fc8000ff5e0ff */
[----:B------:R-:W-:Y:S01]  /*3620*/  IADD3.X R91, PT, PT, R8, UR6, RZ, P2, !PT ;  /* 0x00000006085b7c10 */ /* 0x000fe200097fe4ff */
[----:B0-----:R-:W-:Y:S02]  /*3630*/  @P6 IMAD.MOV.U32 R10, RZ, RZ, R19 ;  /* 0x000000ffff0a6224 */ /* 0x001fe400078e0013 */
[----:B------:R-:W-:Y:S01]  /*3640*/  @P6 IMAD.MOV.U32 R11, RZ, RZ, R38 ;  /* 0x000000ffff0b6224 */ /* 0x000fe200078e0026 */
[----:B------:R-:W-:Y:S02]  /*3650*/  ISETP.GE.U32.AND P5, PT, R9, 0x7fffffb7, PT ;  /* 0x7fffffb70900780c */ /* 0x000fe40003fa6070 */
[----:B------:R-:W-:Y:S02]  /*3660*/  PRMT R9, RZ, 0x7610, R9 ;  /* 0x00007610ff097816 */ /* 0x000fe40000000009 */
[----:B------:R0:W4:Y:S02]  /*3670*/  @P6 LDG.E.U8 R49, desc[UR24][R10.64] ;  /* 0x000000180a316981 */ /* 0x000124000c1e1100 */
[----:B0-----:R-:W-:-:S02]  /*3680*/  @P6 IMAD.MOV.U32 R10, RZ, RZ, R54 ;  /* 0x000000ffff0a6224 */ /* 0x001fc400078e0036 */
[----:B------:R-:W-:-:S05]  /*3690*/  @P6 IMAD.MOV.U32 R11, RZ, RZ, R91 ;  /* 0x000000ffff0b6224 */ /* 0x000fca00078e005b */
[----:B------:R0:W2:Y:S01]  /*36a0*/  @P6 LDG.E.U8 R9, desc[UR24][R10.64] ;  /* 0x000000180a096981 */ /* 0x0000a2000c1e1100 */
[----:B------:R-:W-:-:S03]  /*36b0*/  USHF.R.S32.HI UR6, URZ, 0x1f, UR12 ;  /* 0x0000001fff067899 */ /* 0x000fc6000801140c */
[----:B------:R1:W-:Y:S04]  /*36c0*/  STL [R1+0xad8], R19 ;  /* 0x000ad81301007387 */ /* 0x0003e80000100800 */
[----:B------:R0:W-:Y:S04]  /*36d0*/  STL [R1+0xad4], R38 ;  /* 0x000ad42601007387 */ /* 0x0001e80000100800 */
[----:B------:R3:W-:Y:S01]  /*36e0*/  STL [R1+0xae0], R54 ;  /* 0x000ae03601007387 */ /* 0x0007e20000100800 */
[----:B-1----:R-:W-:-:S03]  /*36f0*/  IADD3 R19, P2, PT, R0, UR12, RZ ;  /* 0x0000000c00137c10 */ /* 0x002fc6000ff5e0ff */
[----:B0-----:R-:W4:Y:S01]  /*3700*/  LDL.LU R38, [R1+0xe44] ;  /* 0x000e440001267983 */ /* 0x001f220000300800 */
[----:B------:R-:W-:Y:S02]  /*3710*/  IADD3.X R11, PT, PT, R2, UR6, RZ, P2, !PT ;  /* 0x00000006020b7c10 */ /* 0x000fe400097fe4ff */
[----:B---3--:R-:W-:Y:S01]  /*3720*/  IADD3 R54, P6, PT, R3, UR12, RZ ;  /* 0x0000000c03367c10 */ /* 0x008fe2000ffde0ff */
[----:B------:R0:W-:Y:S01]  /*3730*/  STL [R1+0xadc], R91 ;  /* 0x000adc5b01007387 */ /* 0x0001e20000100800 */
[----:B------:R-:W-:-:S05]  /*3740*/  @!P4 IMAD.MOV.U32 R10, RZ, RZ, R19 ;  /* 0x000000ffff0ac224 */ /* 0x000fca00078e0013 */
[----:B------:R1:W3:Y:S01]  /*3750*/  @!P4 LDG.E.U8 R24, desc[UR24][R10.64] ;  /* 0x000000180a18c981 */ /* 0x0002e2000c1e1100 */
[----:B0-----:R-:W-:Y:S01]  /*3760*/  IADD3.X R91, PT, PT, R4, UR6, RZ, P6, !PT ;  /* 0x00000006045b7c10 */ /* 0x001fe2000b7fe4ff */
[----:B-1----:R-:W-:Y:S02]  /*3770*/  @!P4 IMAD.MOV.U32 R10, RZ, RZ, R54 ;  /* 0x000000ffff0ac224 */ /* 0x002fe400078e0036 */
[----:B--2---:R0:W-:Y:S04]  /*3780*/  STL [R1+0x228], R9 ;  /* 0x0002280901007387 */ /* 0x0041e80000100800 */
[----:B------:R1:W-:Y:S04]  /*3790*/  STL [R1+0x2c8], R19 ;  /* 0x0002c81301007387 */ /* 0x0003e80000100800 */
[----:B------:R-:W-:Y:S01]  /*37a0*/  STL [R1+0x2d0], R54 ;  /* 0x0002d03601007387 */ /* 0x000fe20000100800 */
[----:B0-----:R-:W-:-:S03]  /*37b0*/  VIADD R9, R66, 0xfffffffd ;  /* 0xfffffffd42097836 */ /* 0x001fc60000000000 */
[----:B------:R0:W-:Y:S01]  /*37c0*/  STL [R1+0x2c4], R11 ;  /* 0x0002c40b01007387 */ /* 0x0001e20000100800 */
[----:B-1----:R-:W-:Y:S02]  /*37d0*/  IADD3 R19, P6, PT, R5, UR12, RZ ;  /* 0x0000000c05137c10 */ /* 0x002fe4000ffde0ff */
[----:B------:R-:W-:Y:S01]  /*37e0*/  ISETP.GE.U32.AND P2, PT, R9, 0x7fffffbe, PT ;  /* 0x7fffffbe0900780c */ /* 0x000fe20003f46070 */
[----:B0-----:R-:W-:Y:S01]  /*37f0*/  @!P4 IMAD.MOV.U32 R11, RZ, RZ, R91 ;  /* 0x000000ffff0bc224 */ /* 0x001fe200078e005b */
[----:B------:R-:W-:-:S04]  /*3800*/  PRMT R9, RZ, 0x7610, R9 ;  /* 0x00007610ff097816 */ /* 0x000fc80000000009 */
[----:B------:R0:W2:Y:S02]  /*3810*/  @!P4 LDG.E.U8 R25, desc[UR24][R10.64] ;  /* 0x000000180a19c981 */ /* 0x0000a4000c1e1100 */
[----:B0-----:R-:W-:Y:S01]  /*3820*/  IADD3.X R11, PT, PT, R6, UR6, RZ, P6, !PT ;  /* 0x00000006060b7c10 */ /* 0x001fe2000b7fe4ff */
[----:B------:R-:W-:-:S05]  /*3830*/  @!P4 IMAD.MOV.U32 R10, RZ, RZ, R19 ;  /* 0x000000ffff0ac224 */ /* 0x000fca00078e0013 */
[----:B------:R0:W2:Y:S01]  /*3840*/  @!P4 LDG.E.U8 R9, desc[UR24][R10.64] ;  /* 0x000000180a09c981 */ /* 0x0000a2000c1e1100 */
[----:B------:R-:W-:Y:S01]  /*3850*/  IADD3 R54, P6, PT, R7, UR12, RZ ;  /* 0x0000000c07367c10 */ /* 0x000fe2000ffde0ff */
[----:B------:R-:W-:Y:S02]  /*3860*/  UIMAD UR5, UR12, 0x9, URZ ;  /* 0x000000090c0578a4 */ /* 0x000fe4000f8e02ff */
[----:B------:R1:W-:Y:S01]  /*3870*/  STL [R1+0x2cc], R91 ;  /* 0x0002cc5b01007387 */ /* 0x0003e20000100800 */
[----:B------:R-:W-:-:S03]  /*3880*/  PRMT R14, RZ, 0x7610, R14 ;  /* 0x00007610ff0e7816 */ /* 0x000fc6000000000e */
[----:B------:R0:W-:Y:S01]  /*3890*/  STL [R1+0x2d8], R19 ;  /* 0x0002d81301007387 */ /* 0x0001e20000100800 */
[----:B-1----:R-:W-:-:S03]  /*38a0*/  IADD3.X R91, PT, PT, R8, UR6, RZ, P6, !PT ;  /* 0x00000006085b7c10 */ /* 0x002fc6000b7fe4ff */
[----:B------:R1:W-:Y:S01]  /*38b0*/  STL [R1+0x2d4], R11 ;  /* 0x0002d40b01007387 */ /* 0x0003e20000100800 */
[----:B0-----:R-:W-:Y:S01]  /*38c0*/  @!P4 IMAD.MOV.U32 R10, RZ, RZ, R54 ;  /* 0x000000ffff0ac224 */ /* 0x001fe200078e0036 */
[----:B------:R-:W-:Y:S02]  /*38d0*/  USHF.R.S32.HI UR14, URZ, 0x1f, UR5 ;  /* 0x0000001fff0e7899 */ /* 0x000fe40008011405 */
[----:B------:R-:W-:Y:S01]  /*38e0*/  IADD3 R19, P6, PT, R0, UR5, RZ ;  /* 0x0000000500137c10 */ /* 0x000fe2000ffde0ff */
[----:B-1----:R-:W-:-:S05]  /*38f0*/  @!P4 IMAD.MOV.U32 R11, RZ, RZ, R91 ;  /* 0x000000ffff0bc224 */ /* 0x002fca00078e005b */
[----:B------:R0:W3:Y:S04]  /*3900*/  @!P4 LDG.E.U8 R14, desc[UR24][R10.64] ;  /* 0x000000180a0ec981 */ /* 0x0000e8000c1e1100 */
[----:B------:R1:W-:Y:S01]  /*3910*/  STL [R1+0x2e0], R54 ;  /* 0x0002e03601007387 */ /* 0x0003e20000100800 */
[----:B0-----:R-:W-:Y:S01]  /*3920*/  IMAD.MOV.U32 R11, RZ, RZ, R19 ;  /* 0x000000ffff0b7224 */ /* 0x001fe200078e0013 */
[----:B------:R-:W-:Y:S02]  /*3930*/  IADD3.X R10, PT, PT, R2, UR14, RZ, P6, !PT ;  /* 0x0000000e020a7c10 */ /* 0x000fe4000b7fe4ff */
[----:B------:R-:W-:Y:S02]  /*3940*/  STL [R1+0x2dc], R91 ;  /* 0x0002dc5b01007387 */ /* 0x000fe40000100800 */
[----:B------:R-:W-:-:S02]  /*3950*/  @!P5 LOP3.LUT R11, R11, R10, RZ, 0x3c, !PT ;  /* 0x0000000a0b0bd212 */ /* 0x000fc400078e3cff */
[----:B-1----:R-:W-:Y:S02]  /*3960*/  IADD3 R54, P4, PT, R3, UR5, RZ ;  /* 0x0000000503367c10 */ /* 0x002fe4000ff9e0ff */
[----:B------:R-:W-:Y:S02]  /*3970*/  PRMT R53, RZ, 0x7610, R53 ;  /* 0x00007610ff357816 */ /* 0x000fe40000000035 */
[----:B----4-:R-:W-:Y:S02]  /*3980*/  PRMT R38, RZ, 0x7610, R38 ;  /* 0x00007610ff267816 */ /* 0x010fe40000000026 */
[----:B------:R-:W-:Y:S01]  /*3990*/  PRMT R92, RZ, 0x7610, R92 ;  /* 0x00007610ff5c7816 */ /* 0x000fe2000000005c */
[----:B--2---:R0:W-:Y:S04]  /*39a0*/  STL [R1+0x1f8], R9 ;  /* 0x0001f80901007387 */ /* 0x0041e80000100800 */
[----:B------:R-:W-:Y:S04]  /*39b0*/  STL [R1+0x3d0], R19 ;  /* 0x0003d01301007387 */ /* 0x000fe80000100800 */
[----:B------:R1:W-:Y:S01]  /*39c0*/  STL [R1+0x3cc], R10 ;  /* 0x0003cc0a01007387 */ /* 0x0003e20000100800 */
[----:B0-----:R-:W-:-:S02]  /*39d0*/  SHF.R.U32.HI R9, RZ, 0xe, R16 ;  /* 0x0000000eff097819 */ /* 0x001fc40000011610 */
[C---:B-1----:R-:W-:Y:S02]  /*39e0*/  @!P5 LOP3.LUT R10, R11.reuse, R10, RZ, 0x3c, !PT ;  /* 0x0000000a0b0ad212 */ /* 0x042fe400078e3cff */
[----:B------:R-:W-:Y:S02]  /*39f0*/  IADD3.X R19, PT, PT, R4, UR14, RZ, P4, !PT ;  /* 0x0000000e04137c10 */ /* 0x000fe4000a7fe4ff */
[----:B------:R-:W-:Y:S02]  /*3a00*/  @!P5 LOP3.LUT R11, R11, R10, RZ, 0x3c, !PT ;  /* 0x0000000a0b0bd212 */ /* 0x000fe400078e3cff */
[----:B------:R-:W-:Y:S01]  /*3a10*/  IADD3 R91, P4, PT, R5, UR5, RZ ;  /* 0x00000005055b7c10 */ /* 0x000fe2000ff9e0ff */
[----:B------:R-:W-:Y:S01]  /*3a20*/  STL [R1+0x3d8], R54 ;  /* 0x0003d83601007387 */ /* 0x000fe20000100800 */
[----:B------:R-:W-:-:S03]  /*3a30*/  LOP3.LUT P6, RZ, R9, 0x1, RZ, 0xc0, !PT ;  /* 0x0000000109ff7812 */ /* 0x000fc600078cc0ff */
[----:B------:R0:W2:Y:S01]  /*3a40*/  @!P5 LDG.E.U8 R33, desc[UR24][R10.64] ;  /* 0x000000180a21d981 */ /* 0x0000a2000c1e1100 */
[----:B------:R-:W-:-:S03]  /*3a50*/  IADD3.X R9, PT, PT, R6, UR14, RZ, P4, !PT ;  /* 0x0000000e06097c10 */ /* 0x000fc6000a7fe4ff */
[----:B------:R1:W-:Y:S01]  /*3a60*/  STL [R1+0x3d4], R19 ;  /* 0x0003d41301007387 */ /* 0x0003e20000100800 */
[----:B0-----:R-:W-:Y:S02]  /*3a70*/  @!P5 IMAD.MOV.U32 R10, RZ, RZ, R54 ;  /* 0x000000ffff0ad224 */ /* 0x001fe400078e0036 */
[----:B------:R-:W-:Y:S01]  /*3a80*/  @!P5 IMAD.MOV.U32 R11, RZ, RZ, R19 ;  /* 0x000000ffff0bd224 */ /* 0x000fe200078e0013 */
[----:B------:R-:W-:Y:S04]  /*3a90*/  STL [R1+0x3e0], R91 ;  /* 0x0003e05b01007387 */ /* 0x000fe80000100800 */
[----:B-1----:R-:W4:Y:S04]  /*3aa0*/  LDL.LU R19, [R1+0xe40] ;  /* 0x000e400001137983 */ /* 0x002f280000300800 */
[----:B------:R-:W2:Y:S04]  /*3ab0*/  LDL.LU R54, [R1+0xe3c] ;  /* 0x000e3c0001367983 */ /* 0x000ea80000300800 */
[----:B------:R0:W3:Y:S04]  /*3ac0*/  @!P5 LDG.E.U8 R53, desc[UR24][R10.64] ;  /* 0x000000180a35d981 */ /* 0x0000e8000c1e1100 */
[----:B------:R1:W-:Y:S01]  /*3ad0*/  STL [R1+0x3dc], R9 ;  /* 0x0003dc0901007387 */ /* 0x0003e20000100800 */
[----:B0-----:R-:W-:-:S02]  /*3ae0*/  IMAD.MOV.U32 R11, RZ, RZ, R9 ;  /* 0x000000ffff0b7224 */ /* 0x001fc400078e0009 */
[----:B------:R-:W-:Y:S01]  /*3af0*/  @!P5 IMAD.MOV.U32 R10, RZ, RZ, R91 ;  /* 0x000000ffff0ad224 */ /* 0x000fe200078e005b */
[----:B-1----:R-:W-:-:S04]  /*3b00*/  IADD3 R9, P4, PT, R7, UR5, RZ ;  /* 0x0000000507097c10 */ /* 0x002fc8000ff9e0ff */
[----:B------:R0:W3:Y:S02]  /*3b10*/  @!P5 LDG.E.U8 R38, desc[UR24][R10.64] ;  /* 0x000000180a26d981 */ /* 0x0000e4000c1e1100 */
[----:B0-----:R-:W-:Y:S01]  /*3b20*/  IMAD.MOV.U32 R11, RZ, RZ, R9 ;  /* 0x000000ffff0b7224 */ /* 0x001fe200078e0009 */
[----:B------:R-:W-:Y:S01]  /*3b30*/  IADD3.X R10, PT, PT, R8, UR14, RZ, P4, !PT ;  /* 0x0000000e080a7c10 */ /* 0x000fe2000a7fe4ff */
[----:B------:R-:W-:Y:S03]  /*3b40*/  STL [R1+0x3e8], R9 ;  /* 0x0003e80901007387 */ /* 0x000fe60000100800 */
[-C--:B------:R-:W-:Y:S01]  /*3b50*/  @!P5 LOP3.LUT R11, R11, R10.reuse, RZ, 0x3c, !PT ;  /* 0x0000000a0b0bd212 */ /* 0x080fe200078e3cff */
[----:B------:R0:W-:Y:S03]  /*3b60*/  STL [R1+0x3e4], R10 ;  /* 0x0003e40a01007387 */ /* 0x0001e60000100800 */
[----:B0-----:R-:W-:-:S04]  /*3b70*/  @!P5 LOP3.LUT R10, R11, R10, RZ, 0x3c, !PT ;  /* 0x0000000a0b0ad212 */ /* 0x001fc800078e3cff */
[----:B------:R-:W-:-:S05]  /*3b80*/  @!P5 LOP3.LUT R11, R11, R10, RZ, 0x3c, !PT ;  /* 0x0000000a0b0bd212 */ /* 0x000fca00078e3cff */
[----:B------:R0:W3:Y:S01]  /*3b90*/  @!P5 LDG.E.U8 R92, desc[UR24][R10.64] ;  /* 0x000000180a5cd981 */ /* 0x0000e2000c1e1100 */
[----:B------:R-:W-:-:S04]  /*3ba0*/  UIMAD UR5, UR12, 0x11, URZ ;  /* 0x000000110c0578a4 */ /* 0x000fc8000f8e02ff */
[----:B------:R-:W-:Y:S02]  /*3bb0*/  USHF.R.S32.HI UR6, URZ, 0x1f, UR5 ;  /* 0x0000001fff067899 */ /* 0x000fe40008011405 */
[----:B------:R-:W-:-:S04]  /*3bc0*/  IADD3 R91, P4, PT, R0, UR5, RZ ;  /* 0x00000005005b7c10 */ /* 0x000fc8000ff9e0ff */
[----:B0-----:R-:W-:Y:S01]  /*3bd0*/  IADD3.X R10, PT, PT, R2, UR6, RZ, P4, !PT ;  /* 0x00000006020a7c10 */ /* 0x001fe2000a7fe4ff */
[----:B------:R-:W-:Y:S01]  /*3be0*/  IMAD.MOV.U32 R11, RZ, RZ, R91 ;  /* 0x000000ffff0b7224 */ /* 0x000fe200078e005b */
[----:B------:R0:W-:Y:S01]  /*3bf0*/  STL [R1+0x74c], R91 ;  /* 0x00074c5b01007387 */ /* 0x0001e20000100800 */
[----:B------:R-:W-:-:S03]  /*3c00*/  SHF.R.U32.HI R9, RZ, 0x6, R16 ;  /* 0x00000006ff097819 */ /* 0x000fc60000011610 */
[----:B------:R-:W-:Y:S02]  /*3c10*/  @P6 LOP3.LUT R11, R11, R10, RZ, 0x3c, !PT ;  /* 0x0000000a0b0b6212 */ /* 0x000fe400078e3cff */
[----:B0-----:R-:W-:-:S05]  /*3c20*/  IADD3 R91, P5, PT, R3, UR5, RZ ;  /* 0x00000005035b7c10 */ /* 0x001fca000ffbe0ff */
[----:B------:R-:W-:Y:S04]  /*3c30*/  STL [R1+0x754], R91 ;  /* 0x0007545b01007387 */ /* 0x000fe80000100800 */
[----:B------:R0:W-:Y:S01]  /*3c40*/  STL [R1+0x748], R10 ;  /* 0x0007480a01007387 */ /* 0x0001e20000100800 */
[----:B------:R-:W-:Y:S01]  /*3c50*/  LOP3.LUT P4, RZ, R9, 0x1, RZ, 0xc0, !PT ;  /* 0x0000000109ff7812 */ /* 0x000fe2000788c0ff */
[----:B------:R-:W-:Y:S01]  /*3c60*/  IMAD.MOV.U32 R9, RZ, RZ, R91 ;  /* 0x000000ffff097224 */ /* 0x000fe200078e005b */
[C---:B0-----:R-:W-:Y:S02]  /*3c70*/  @P6 LOP3.LUT R10, R11.reuse, R10, RZ, 0x3c, !PT ;  /* 0x0000000a0b0a6212 */ /* 0x041fe400078e3cff */
[----:B------:R-:W-:Y:S02]  /*3c80*/  IADD3.X R91, PT, PT, R4, UR6, RZ, P5, !PT ;  /* 0x00000006045b7c10 */ /* 0x000fe4000affe4ff */
[----:B------:R-:W-:-:S02]  /*3c90*/  @P6 LOP3.LUT R11, R11, R10, RZ, 0x3c, !PT ;  /* 0x0000000a0b0b6212 */ /* 0x000fc400078e3cff */
[----:B------:R-:W-:Y:S02]  /*3ca0*/  PRMT R93, RZ, 0x7610, R93 ;  /* 0x00007610ff5d7816 */ /* 0x000fe4000000005d */
[----:B--2---:R-:W-:-:S06]  /*3cb0*/  PRMT R54, RZ, 0x7610, R54 ;  /* 0x00007610ff367816 */ /* 0x004fcc0000000036 */
[----:B------:R0:W2:Y:S01]  /*3cc0*/  @P6 LDG.E.U8 R54, desc[UR24][R10.64] ;  /* 0x000000180a366981 */ /* 0x0000a2000c1e1100 */
[----:B----4-:R-:W-:Y:S01]  /*3cd0*/  PRMT R19, RZ, 0x7610, R19 ;  /* 0x00007610ff137816 */ /* 0x010fe20000000013 */
[----:B0-----:R-:W-:Y:S02]  /*3ce0*/  IMAD.MOV.U32 R11, RZ, RZ, R91 ;  /* 0x000000ffff0b7224 */ /* 0x001fe400078e005b */
[----:B------:R-:W-:-:S05]  /*3cf0*/  @P6 IMAD.MOV.U32 R10, RZ, RZ, R9 ;  /* 0x000000ffff0a6224 */ /* 0x000fca00078e0009 */
[----:B------:R0:W4:Y:S04]  /*3d00*/  @P6 LDG.E.U8 R93, desc[UR24][R10.64] ;  /* 0x000000180a5d6981 */ /* 0x000128000c1e1100 */
[----:B---3--:R1:W-:Y:S02]  /*3d10*/  STL [R1+0x1f0], R92 ;  /* 0x0001f05c01007387 */ /* 0x0083e40000100800 */
[----:B-1----:R-:W-:-:S04]  /*3d20*/  IADD3 R92, P5, PT, R5, UR5, RZ ;  /* 0x00000005055c7c10 */ /* 0x002fc8000ffbe0ff */
[----:B0-----:R-:W-:Y:S01]  /*3d30*/  IADD3.X R11, PT, PT, R6, UR6, RZ, P5, !PT ;  /* 0x00000006060b7c10 */ /* 0x001fe2000affe4ff */
[----:B------:R-:W-:-:S05]  /*3d40*/  @P6 IMAD.MOV.U32 R10, RZ, RZ, R92 ;  /* 0x000000ffff0a6224 */ /* 0x000fca00078e005c */
[----:B------:R-:W3:Y:S04]  /*3d50*/  @P6 LDG.E.U8 R19, desc[UR24][R10.64] ;  /* 0x000000180a136981 */ /* 0x000ee8000c1e1100 */
[----:B------:R0:W-:Y:S04]  /*3d60*/  STL [R1+0x750], R91 ;  /* 0x0007505b01007387 */ /* 0x0001e80000100800 */
[----:B0-----:R-:W2:Y:S04]  /*3d70*/  LDL.LU R91, [R1+0xe38] ;  /* 0x000e3800015b7983 */ /* 0x001ea80000300800 */
[----:B------:R-:W-:Y:S04]  /*3d80*/  STL [R1+0x75c], R92 ;  /* 0x00075c5c01007387 */ /* 0x000fe80000100800 */
[----:B----4-:R0:W-:Y:S04]  /*3d90*/  STL [R1+0x1fc], R93 ;  /* 0x0001fc5d01007387 */ /* 0x0101e80000100800 */
[----:B------:R-:W-:Y:S01]  /*3da0*/  STL [R1+0x758], R11 ;  /* 0x0007580b01007387 */ /* 0x000fe20000100800 */
[----:B0-----:R-:W-:-:S05]  /*3db0*/  IADD3 R93, P5, PT, R7, UR5, RZ ;  /* 0x00000005075d7c10 */ /* 0x001fca000ffbe0ff */
[----:B------:R-:W-:Y:S04]  /*3dc0*/  STL [R1+0x764], R93 ;  /* 0x0007645d01007387 */ /* 0x000fe80000100800 */
[----:B------:R-:W4:Y:S04]  /*3dd0*/  LDL.LU R92, [R1+0xe34] ;  /* 0x000e3400015c7983 */ /* 0x000f280000300800 */
[----:B---3--:R0:W-:Y:S04]  /*3de0*/  STL [R1+0x1ec], R19 ;  /* 0x0001ec1301007387 */ /* 0x0081e80000100800 */
[----:B0-----:R-:W3:Y:S01]  /*3df0*/  LDL.LU R19, [R1+0xe30] ;  /* 0x000e300001137983 */ /* 0x001ee20000300800 */
[----:B------:R-:W-:Y:S01]  /*3e00*/  UIMAD UR5, UR12, 0x19, URZ ;  /* 0x000000190c0578a4 */ /* 0x000fe2000f8e02ff */
[----:B------:R-:W-:Y:S01]  /*3e10*/  IADD3.X R9, PT, PT, R8, UR6, RZ, P5, !PT ;  /* 0x0000000608097c10 */ /* 0x000fe2000affe4ff */
[----:B------:R-:W-:Y:S01]  /*3e20*/  @P6 IMAD.MOV.U32 R10, RZ, RZ, R93 ;  /* 0x000000ffff0a6224 */ /* 0x000fe200078e005d */
[----:B------:R-:W-:Y:S01]  /*3e30*/  PRMT R90, RZ, 0x7610, R90 ;  /* 0x00007610ff5a7816 */ /* 0x000fe2000000005a */
[----:B------:R-:W-:-:S02]  /*3e40*/  USHF.R.S32.HI UR14, URZ, 0x1f, UR5 ;  /* 0x0000001fff0e7899 */ /* 0x000fc40008011405 */
[----:B------:R0:W-:Y:S01]  /*3e50*/  STL [R1+0x760], R9 ;  /* 0x0007600901007387 */ /* 0x0001e20000100800 */
[----:B------:R-:W-:-:S05]  /*3e60*/  IMAD.MOV.U32 R11, RZ, RZ, R9 ;  /* 0x000000ffff0b7224 */ /* 0x000fca00078e0009 */
[----:B------:R1:W2:Y:S01]  /*3e70*/  @P6 LDG.E.U8 R90, desc[UR24][R10.64] ;  /* 0x000000180a5a6981 */ /* 0x0002a2000c1e1100 */
[----:B0-----:R-:W-:Y:S02]  /*3e80*/  IADD3 R9, P5, PT, R0, UR5, RZ ;  /* 0x0000000500097c10 */ /* 0x001fe4000ffbe0ff */
[----:B------:R-:W-:-:S03]  /*3e90*/  IADD3 R93, P6, PT, R3, UR5, RZ ;  /* 0x00000005035d7c10 */ /* 0x000fc6000ffde0ff */
[----:B-1----:R-:W-:Y:S01]  /*3ea0*/  IMAD.MOV.U32 R11, RZ, RZ, R9 ;  /* 0x000000ffff0b7224 */ /* 0x002fe200078e0009 */
[----:B------:R-:W-:Y:S01]  /*3eb0*/  IADD3.X R10, PT, PT, R2, UR14, RZ, P5, !PT ;  /* 0x0000000e020a7c10 */ /* 0x000fe2000affe4ff */
[----:B------:R-:W-:Y:S03]  /*3ec0*/  STL [R1+0x810], R9 ;  /* 0x0008100901007387 */ /* 0x000fe60000100800 */
[-C--:B------:R-:W-:Y:S01]  /*3ed0*/  @P4 LOP3.LUT R11, R11, R10.reuse, RZ, 0x3c, !PT ;  /* 0x0000000a0b0b4212 */ /* 0x080fe200078e3cff */
[----:B------:R-:W-:Y:S04]  /*3ee0*/  STL [R1+0x818], R93 ;  /* 0x0008185d01007387 */ /* 0x000fe80000100800 */
[----:B------:R0:W-:Y:S02]  /*3ef0*/  STL [R1+0x80c], R10 ;  /* 0x00080c0a01007387 */ /* 0x0001e40000100800 */
[----:B0-----:R-:W-:-:S04]  /*3f00*/  @P4 LOP3.LUT R10, R11, R10, RZ, 0x3c, !PT ;  /* 0x0000000a0b0a4212 */ /* 0x001fc800078e3cff */
[----:B------:R-:W-:Y:S02]  /*3f10*/  @P4 LOP3.LUT R11, R11, R10, RZ, 0x3c, !PT ;  /* 0x0000000a0b0b4212 */ /* 0x000fe400078e3cff */
[----:B---3--:R-:W-:-:S06]  /*3f20*/  PRMT R19, RZ, 0x7610, R19 ;  /* 0x00007610ff137816 */ /* 0x008fcc0000000013 */
[----:B------:R0:W3:Y:S01]  /*3f30*/  @P4 LDG.E.U8 R19, desc[UR24][R10.64] ;  /* 0x000000180a134981 */ /* 0x0000e2000c1e1100 */
[----:B----4-:R-:W-:-:S03]  /*3f40*/  PRMT R92, RZ, 0x7610, R92 ;  /* 0x00007610ff5c7816 */ /* 0x010fc6000000005c */
[----:B--2---:R1:W-:Y:S01]  /*3f50*/  STL [R1+0x1e8], R90 ;  /* 0x0001e85a01007387 */ /* 0x0043e20000100800 */
[----:B0-----:R-:W-:Y:S01]  /*3f60*/  @P4 IMAD.MOV.U32 R10, RZ, RZ, R93 ;  /* 0x000000ffff0a4224 */ /* 0x001fe200078e005d */
[----:B-1----:R-:W-:-:S05]  /*3f70*/  IADD3.X R90, PT, PT, R4, UR14, RZ, P6, !PT ;  /* 0x0000000e045a7c10 */ /* 0x002fca000b7fe4ff */
[----:B------:R-:W-:-:S05]  /*3f80*/  @P4 IMAD.MOV.U32 R11, RZ, RZ, R90 ;  /* 0x000000ffff0b4224 */ /* 0x000fca00078e005a */
[----:B------:R0:W2:Y:S04]  /*3f90*/  @P4 LDG.E.U8 R92, desc[UR24][R10.64] ;  /* 0x000000180a5c4981 */ /* 0x0000a8000c1e1100 */
[----:B---3--:R1:W-:Y:S04]  /*3fa0*/  STL [R1+0x1e4], R19 ;  /* 0x0001e41301007387 */ /* 0x0083e80000100800 */
[----:B-1----:R-:W3:Y:S01]  /*3fb0*/  LDL.LU R19, [R1+0xe2c] ;  /* 0x000e2c0001137983 */ /* 0x002ee20000300800 */
[----:B------:R-:W-:-:S04]  /*3fc0*/  SHF.R.U64 R9, R12, 0x1e, RZ ;  /* 0x0000001e0c097819 */ /* 0x000fc800000012ff */
[----:B------:R-:W-:Y:S02]  /*3fd0*/  LOP3.LUT P5, RZ, R9, 0x1, RZ, 0xc0, !PT ;  /* 0x0000000109ff7812 */ /* 0x000fe400078ac0ff */
[----:B------:R-:W-:Y:S01]  /*3fe0*/  IADD3 R9, P6, PT, R5, UR5, RZ ;  /* 0x0000000505097c10 */ /* 0x000fe2000ffde0ff */
[----:B------:R1:W-:Y:S03]  /*3ff0*/  STL [R1+0x814], R90 ;  /* 0x0008145a01007387 */ /* 0x0003e60000100800 */
[----:B0-----:R-:W-:Y:S01]  /*4000*/  IADD3.X R10, PT, PT, R6, UR14, RZ, P6, !PT ;  /* 0x0000000e060a7c10 */ /* 0x001fe2000b7fe4ff */
[----:B------:R-:W-:-:S05]  /*4010*/  IMAD.MOV.U32 R11, RZ, RZ, R9 ;  /* 0x000000ffff0b7224 */ /* 0x000fca00078e0009 */
[-C--:B------:R-:W-:Y:S01]  /*4020*/  @P4 LOP3.LUT R11, R11, R10.reuse, RZ, 0x3c, !PT ;  /* 0x0000000a0b0b4212 */ /* 0x080fe200078e3cff */
[----:B-1----:R-:W4:Y:S04]  /*4030*/  LDL.LU R90, [R1+0xe28] ;  /* 0x000e2800015a7983 */ /* 0x002f280000300800 */
[----:B------:R-:W4:Y:S04]  /*4040*/  LDL.LU R93, [R1+0xe24] ;  /* 0x000e2400015d7983 */ /* 0x000f280000300800 */
[----:B------:R-:W-:Y:S04]  /*4050*/  STL [R1+0x820], R9 ;  /* 0x0008200901007387 */ /* 0x000fe80000100800 */
[----:B--2---:R-:W-:Y:S04]  /*4060*/  STL [R1+0x1e0], R92 ;  /* 0x0001e05c01007387 */ /* 0x004fe80000100800 */
[----:B------:R0:W-:Y:S02]  /*4070*/  STL [R1+0x81c], R10 ;  /* 0x00081c0a01007387 */ /* 0x0001e40000100800 */
[----:B0-----:R-:W-:-:S04]  /*4080*/  @P4 LOP3.LUT R10, R11, R10, RZ, 0x3c, !PT ;  /* 0x0000000a0b0a4212 */ /* 0x001fc800078e3cff */
[----:B------:R-:W-:Y:S02]  /*4090*/  @P4 LOP3.LUT R11, R11, R10, RZ, 0x3c, !PT ;  /* 0x0000000a0b0b4212 */ /* 0x000fe400078e3cff */
[----:B------:R-:W-:-:S04]  /*40a0*/  IADD3 R92, P6, PT, R7, UR5, RZ ;  /* 0x00000005075c7c10 */ /* 0x000fc8000ffde0ff */
[----:B------:R-:W-:Y:S02]  /*40b0*/  IADD3.X R9, PT, PT, R8, UR14, RZ, P6, !PT ;  /* 0x0000000e08097c10 */ /* 0x000fe4000b7fe4ff */
[----:B------:R-:W-:Y:S02]  /*40c0*/  PRMT R91, RZ, 0x7610, R91 ;  /* 0x00007610ff5b7816 */ /* 0x000fe4000000005b */
[----:B---3--:R-:W-:-:S06]  /*40d0*/  PRMT R19, RZ, 0x7610, R19 ;  /* 0x00007610ff137816 */ /* 0x008fcc0000000013 */
[----:B------:R0:W2:Y:S02]  /*40e0*/  @P4 LDG.E.U8 R19, desc[UR24][R10.64] ;  /* 0x000000180a134981 */ /* 0x0000a4000c1e1100 */
[----:B0-----:R-:W-:Y:S02]  /*40f0*/  IMAD.MOV.U32 R11, RZ, RZ, R9 ;  /* 0x000000ffff0b7224 */ /* 0x001fe400078e0009 */
[----:B------:R-:W-:-:S05]  /*4100*/  @P4 IMAD.MOV.U32 R10, RZ, RZ, R92 ;  /* 0x000000ffff0a4224 */ /* 0x000fca00078e005c */
[----:B------:R0:W3:Y:S01]  /*4110*/  @P4 LDG.E.U8 R91, desc[UR24][R10.64] ;  /* 0x000000180a5b4981 */ /* 0x0000e2000c1e1100 */
[----:B------:R-:W-:-:S03]  /*4120*/  UIMAD UR6, UR12, 0x21, URZ ;  /* 0x000000210c0678a4 */ /* 0x000fc6000f8e02ff */
[----:B------:R-:W-:Y:S01]  /*4130*/  STL [R1+0x828], R92 ;  /* 0x0008285c01007387 */ /* 0x000fe20000100800 */
[----:B------:R-:W-:-:S03]  /*4140*/  USHF.R.S32.HI UR15, URZ, 0x1f, UR6 ;  /* 0x0000001fff0f7899 */ /* 0x000fc60008011406 */
[----:B------:R1:W-:Y:S01]  /*4150*/  STL [R1+0x824], R9 ;  /* 0x0008240901007387 */ /* 0x0003e20000100800 */
[----:B----4-:R-:W-:Y:S02]  /*4160*/  PRMT R93, RZ, 0x7610, R93 ;  /* 0x00007610ff5d7816 */ /* 0x010fe4000000005d */
[----:B-1----:R-:W-:-:S04]  /*4170*/  SHF.R.U64 R9, R12, 0x16, RZ ;  /* 0x000000160c097819 */ /* 0x002fc800000012ff */
[----:B------:R-:W-:Y:S02]  /*4180*/  LOP3.LUT P4, RZ, R9, 0x1, RZ, 0xc0, !PT ;  /* 0x0000000109ff7812 */ /* 0x000fe4000788c0ff */
[----:B------:R-:W-:Y:S01]  /*4190*/  PRMT R9, RZ, 0x7610, R9 ;  /* 0x00007610ff097816 */ /* 0x000fe20000000009 */
[----:B--2---:R1:W-:Y:S02]  /*41a0*/  STL [R1+0x1d8], R19 ;  /* 0x0001d81301007387 */ /* 0x0043e40000100800 */
[----:B-1----:R-:W-:-:S04]  /*41b0*/  IADD3 R19, P6, PT, R0, UR6, RZ ;  /* 0x0000000600137c10 */ /* 0x002fc8000ffde0ff */
[----:B0-----:R-:W-:Y:S01]  /*41c0*/  IADD3.X R10, PT, PT, R2, UR15, RZ, P6, !PT ;  /* 0x0000000f020a7c10 */ /* 0x001fe2000b7fe4ff */
[----:B------:R-:W-:Y:S01]  /*41d0*/  IMAD.MOV.U32 R11, RZ, RZ, R19 ;  /* 0x000000ffff0b7224 */ /* 0x000fe200078e0013 */
[----:B------:R-:W-:Y:S04]  /*41e0*/  STL [R1+0x8bc], R19 ;  /* 0x0008bc1301007387 */ /* 0x000fe80000100800 */
[-C--:B------:R-:W-:Y:S01]  /*41f0*/  @P5 LOP3.LUT R11, R11, R10.reuse, RZ, 0x3c, !PT ;  /* 0x0000000a0b0b5212 */ /* 0x080fe200078e3cff */
[----:B------:R0:W-:Y:S03]  /*4200*/  STL [R1+0x8b8], R10 ;  /* 0x0008b80a01007387 */ /* 0x0001e60000100800 */
[----:B0-----:R-:W-:-:S04]  /*4210*/  @P5 LOP3.LUT R10, R11, R10, RZ, 0x3c, !PT ;  /* 0x0000000a0b0a5212 */ /* 0x001fc800078e3cff */
[----:B------:R-:W-:-:S05]  /*4220*/  @P5 LOP3.LUT R11, R11, R10, RZ, 0x3c, !PT ;  /* 0x0000000a0b0b5212 */ /* 0x000fca00078e3cff */
[----:B------:R0:W2:Y:S01]  /*4230*/  @P5 LDG.E.U8 R93, desc[UR24][R10.64] ;  /* 0x000000180a5d5981 */ /* 0x0000a2000c1e1100 */
[----:B------:R-:W-:-:S05]  /*4240*/  IADD3 R92, P6, PT, R3, UR6, RZ ;  /* 0x00000006035c7c10 */ /* 0x000fca000ffde0ff */
[----:B------:R-:W-:Y:S04]  /*4250*/  STL [R1+0x8c4], R92 ;  /* 0x0008c45c01007387 */ /* 0x000fe80000100800 */
[----:B---3--:R1:W-:Y:S01]  /*4260*/  STL [R1+0x1d4], R91 ;  /* 0x0001d45b01007387 */ /* 0x0083e20000100800 */
[----:B0-----:R-:W-:Y:S01]  /*4270*/  @P5 IMAD.MOV.U32 R10, RZ, RZ, R92 ;  /* 0x000000ffff0a5224 */ /* 0x001fe200078e005c */
[----:B-1----:R-:W-:-:S05]  /*4280*/  IADD3.X R91, PT, PT, R4, UR15, RZ, P6, !PT ;  /* 0x0000000f045b7c10 */ /* 0x002fca000b7fe4ff */
[----:B------:R-:W-:-:S05]  /*4290*/  @P5 IMAD.MOV.U32 R11, RZ, RZ, R91 ;  /* 0x000000ffff0b5224 */ /* 0x000fca00078e005b */
[----:B------:R0:W3:Y:S01]  /*42a0*/  @P5 LDG.E.U8 R9, desc[UR24][R10.64] ;  /* 0x000000180a095981 */ /* 0x0000e2000c1e1100 */
[----:B------:R-:W-:-:S03]  /*42b0*/  IADD3 R19, P6, PT, R5, UR6, RZ ;  /* 0x0000000605137c10 */ /* 0x000fc6000ffde0ff */
[----:B------:R1:W-:Y:S04]  /*42c0*/  STL [R1+0x8c0], R91 ;  /* 0x0008c05b01007387 */ /* 0x0003e80000100800 */
[----:B------:R-:W-:Y:S01]  /*42d0*/  STL [R1+0x8cc], R19 ;  /* 0x0008cc1301007387 */ /* 0x000fe20000100800 */
[----:B------:R-:W-:Y:S01]  /*42e0*/  PRMT R90, RZ, 0x7610, R90 ;  /* 0x00007610ff5a7816 */ /* 0x000fe2000000005a */
[----:B0-----:R-:W-:Y:S02]  /*42f0*/  @P5 IMAD.MOV.U32 R10, RZ, RZ, R19 ;  /* 0x000000ffff0a5224 */ /* 0x001fe400078e0013 */
[----:B--2---:R0:W-:Y:S04]  /*4300*/  STL [R1+0x1cc], R93 ;  /* 0x0001cc5d01007387 */ /* 0x0041e80000100800 */
[----:B-1----:R-:W2:Y:S04]  /*4310*/  LDL.LU R91, [R1+0xe20] ;  /* 0x000e2000015b7983 */ /* 0x002ea80000300800 */
[----:B------:R-:W4:Y:S01]  /*4320*/  LDL.LU R92, [R1+0xe1c] ;  /* 0x000e1c00015c7983 */ /* 0x000f220000300800 */
[----:B0-----:R-:W-:-:S05]  /*4330*/  IADD3.X R93, PT, PT, R6, UR15, RZ, P6, !PT ;  /* 0x0000000f065d7c10 */ /* 0x001fca000b7fe4ff */
[----:B------:R-:W-:-:S05]  /*4340*/  @P5 IMAD.MOV.U32 R11, RZ, RZ, R93 ;  /* 0x000000ffff0b5224 */ /* 0x000fca00078e005d */
[----:B------:R0:W2:Y:S04]  /*4350*/  @P5 LDG.E.U8 R90, desc[UR24][R10.64] ;  /* 0x000000180a5a5981 */ /* 0x0000a8000c1e1100 */
[----:B------:R1:W-:Y:S04]  /*4360*/  STL [R1+0x8c8], R93 ;  /* 0x0008c85d01007387 */ /* 0x0003e80000100800 */
[----:B---3--:R3:W-:Y:S04]  /*4370*/  STL [R1+0x1c8], R9 ;  /* 0x0001c80901007387 */ /* 0x0087e80000100800 */
[----:B-1----:R-:W2:Y:S04]  /*4380*/  LDL.LU R93, [R1+0xe18] ;  /* 0x000e1800015d7983 */ /* 0x002ea80000300800 */
[----:B------:R-:W2:Y:S01]  /*4390*/  LDL.LU R19, [R1+0xe14] ;  /* 0x000e140001137983 */ /* 0x000ea20000300800 */
[----:B---3--:R-:W-:-:S04]  /*43a0*/  IADD3 R9, P6, PT, R7, UR6, RZ ;  /* 0x0000000607097c10 */ /* 0x008fc8000ffde0ff */
[----:B0-----:R-:W-:Y:S01]  /*43b0*/  IADD3.X R10, PT, PT, R8, UR15, RZ, P6, !PT ;  /* 0x0000000f080a7c10 */ /* 0x001fe2000b7fe4ff */
[----:B------:R-:W-:Y:S01]  /*43c0*/  IMAD.MOV.U32 R11, RZ, RZ, R9 ;  /* 0x000000ffff0b7224 */ /* 0x000fe200078e0009 */
[----:B------:R-:W-:Y:S01]  /*43d0*/  STL [R1+0x8d4], R9 ;  /* 0x0008d40901007387 */ /* 0x000fe20000100800 */
[----:B------:R-:W-:-:S03]  /*43e0*/  UIMAD UR5, UR12, 0x29, URZ ;  /* 0x000000290c0578a4 */ /* 0x000fc6000f8e02ff */
[-C--:B------:R-:W-:Y:S01]  /*43f0*/  @P5 LOP3.LUT R11, R11, R10.reuse, RZ, 0x3c, !PT ;  /* 0x0000000a0b0b5212 */ /* 0x080fe200078e3cff */
[----:B------:R0:W-:Y:S01]  /*4400*/  STL [R1+0x8d0], R10 ;  /* 0x0008d00a01007387 */ /* 0x0001e20000100800 */
[----:B------:R-:W-:Y:S02]  /*4410*/  USHF.R.S32.HI UR6, URZ, 0x1f, UR5 ;  /* 0x0000001fff067899 */ /* 0x000fe40008011405 */
[----:B0-----:R-:W-:-:S04]  /*4420*/  @P5 LOP3.LUT R10, R11, R10, RZ, 0x3c, !PT ;  /* 0x0000000a0b0a5212 */ /* 0x001fc800078e3cff */
[----:B------:R-:W-:Y:S02]  /*4430*/  @P5 LOP3.LUT R11, R11, R10, RZ, 0x3c, !PT ;  /* 0x0000000a0b0b5212 */ /* 0x000fe400078e3cff */
[----:B----4-:R-:W-:-:S06]  /*4440*/  PRMT R92, RZ, 0x7610, R92 ;  /* 0x00007610ff5c7816 */ /* 0x010fcc000000005c */
[----:B------:R0:W3:Y:S04]  /*4450*/  @P5 LDG.E.U8 R92, desc[UR24][R10.64] ;  /* 0x000000180a5c5981 */ /* 0x0000e8000c1e1100 */
[----:B--2---:R1:W-:Y:S02]  /*4460*/  STL [R1+0x1bc], R90 ;  /* 0x0001bc5a01007387 */ /* 0x0043e40000100800 */
[----:B-1----:R-:W-:-:S04]  /*4470*/  IADD3 R90, P6, PT, R0, UR5, RZ ;  /* 0x00000005005a7c10 */ /* 0x002fc8000ffde0ff */
[----:B0-----:R-:W-:Y:S01]  /*4480*/  IADD3.X R10, PT, PT, R2, UR6, RZ, P6, !PT ;  /* 0x00000006020a7c10 */ /* 0x001fe2000b7fe4ff */
[----:B------:R-:W-:Y:S01]  /*4490*/  IMAD.MOV.U32 R11, RZ, RZ, R90 ;  /* 0x000000ffff0b7224 */ /* 0x000fe200078e005a */
[----:B------:R0:W-:Y:S04]  /*44a0*/  STL [R1+0x968], R90 ;  /* 0x0009685a01007387 */ /* 0x0001e80000100800 */
[----:B------:R-:W-:Y:S02]  /*44b0*/  @P4 LOP3.LUT R11, R11, R10, RZ, 0x3c, !PT ;  /* 0x0000000a0b0b4212 */ /* 0x000fe400078e3cff */
[----:B0-----:R-:W-:-:S05]  /*44c0*/  IADD3 R90, P5, PT, R3, UR5, RZ ;  /* 0x00000005035a7c10 */ /* 0x001fca000ffbe0ff */
[----:B------:R-:W-:Y:S04]  /*44d0*/  STL [R1+0x970], R90 ;  /* 0x0009705a01007387 */ /* 0x000fe80000100800 */
[----:B------:R0:W-:Y:S01]  /*44e0*/  STL [R1+0x964], R10 ;  /* 0x0009640a01007387 */ /* 0x0001e20000100800 */
[----:B------:R-:W-:Y:S02]  /*44f0*/  PRMT R19, RZ, 0x7610, R19 ;  /* 0x00007610ff137816 */ /* 0x000fe40000000013 */
[----:B0-----:R-:W-:-:S04]  /*4500*/  @P4 LOP3.LUT R10, R11, R10, RZ, 0x3c, !PT ;  /* 0x0000000a0b0a4212 */ /* 0x001fc800078e3cff */
[----:B------:R-:W-:-:S05]  /*4510*/  @P4 LOP3.LUT R11, R11, R10, RZ, 0x3c, !PT ;  /* 0x0000000a0b0b4212 */ /* 0x000fca00078e3cff */
[----:B------:R-:W2:Y:S01]  /*4520*/  @P4 LDG.E.U8 R19, desc[UR24][R10.64] ;  /* 0x000000180a134981 */ /* 0x000ea2000c1e1100 */
[----:B------:R-:W-:-:S04]  /*4530*/  SHF.R.U64 R9, R12, 0xe, RZ ;  /* 0x0000000e0c097819 */ /* 0x000fc800000012ff */
[----:B------:R-:W-:Y:S01]  /*4540*/  LOP3.LUT P6, RZ, R9, 0x1, RZ, 0xc0, !PT ;  /* 0x0000000109ff7812 */ /* 0x000fe200078cc0ff */
[----:B------:R-:W-:Y:S01]  /*4550*/  IMAD.MOV.U32 R9, RZ, RZ, R90 ;  /* 0x000000ffff097224 */ /* 0x000fe200078e005a */
[----:B------:R-:W-:Y:S01]  /*4560*/  IADD3.X R90, PT, PT, R4, UR6, RZ, P5, !PT ;  /* 0x00000006045a7c10 */ /* 0x000fe2000affe4ff */
[----:B---3--:R-:W-:Y:S04]  /*4570*/  STL [R1+0x1b0], R92 ;  /* 0x0001b05c01007387 */ /* 0x008fe80000100800 */
[----:B------:R-:W-:Y:S04]  /*4580*/  STL [R1+0x96c], R90 ;  /* 0x00096c5a01007387 */ /* 0x000fe80000100800 */
[----:B--2---:R0:W-:Y:S04]  /*4590*/  STL [R1+0x1a4], R19 ;  /* 0x0001a41301007387 */ /* 0x0041e80000100800 */
[----:B0-----:R-:W2:Y:S01]  /*45a0*/  LDL.LU R19, [R1+0xe10] ;  /* 0x000e100001137983 */ /* 0x001ea20000300800 */
[----:B------:R-:W-:Y:S01]  /*45b0*/  PRMT R93, RZ, 0x7610, R93 ;  /* 0x00007610ff5d7816 */ /* 0x000fe2000000005d */
[----:B------:R-:W-:-:S02]  /*45c0*/  IMAD.MOV.U32 R11, RZ, RZ, R90 ;  /* 0x000000ffff0b7224 */ /* 0x000fc400078e005a */
[----:B------:R-:W-:Y:S01]  /*45d0*/  @P4 IMAD.MOV.U32 R10, RZ, RZ, R9 ;  /* 0x000000ffff0a4224 */ /* 0x000fe200078e0009 */
[----:B------:R-:W-:Y:S01]  /*45e0*/  IADD3 R92, P5, PT, R5, UR5, RZ ;  /* 0x00000005055c7c10 */ /* 0x000fe2000ffbe0ff */
[----:B------:R-:W3:Y:S04]  /*45f0*/  LDL.LU R90, [R1+0xe0c] ;  /* 0x000e0c00015a7983 */ /* 0x000ee80000300800 */
[----:B------:R0:W4:Y:S02]  /*4600*/  @P4 LDG.E.U8 R93, desc[UR24][R10.64] ;  /* 0x000000180a5d4981 */ /* 0x000124000c1e1100 */
[----:B0-----:R-:W-:Y:S01]  /*4610*/  IADD3.X R11, PT, PT, R6, UR6, RZ, P5, !PT ;  /* 0x00000006060b7c10 */ /* 0x001fe2000affe4ff */
[----:B------:R-:W-:Y:S01]  /*4620*/  @P4 IMAD.MOV.U32 R10, RZ, RZ, R92 ;  /* 0x000000ffff0a4224 */ /* 0x000fe200078e005c */
[----:B--2---:R-:W-:-:S06]  /*4630*/  PRMT R19, RZ, 0x7610, R19 ;  /* 0x00007610ff137816 */ /* 0x004fcc0000000013 */
[----:B------:R-:W2:Y:S04]  /*4640*/  @P4 LDG.E.U8 R19, desc[UR24][R10.64] ;  /* 0x000000180a134981 */ /* 0x000ea8000c1e1100 */
[----:B------:R-:W-:Y:S04]  /*4650*/  STL [R1+0x978], R92 ;  /* 0x0009785c01007387 */ /* 0x000fe80000100800 */
[----:B----4-:R0:W-:Y:S04]  /*4660*/  STL [R1+0x1a0], R93 ;  /* 0x0001a05d01007387 */ /* 0x0101e80000100800 */
[----:B------:R-:W-:Y:S01]  /*4670*/  STL [R1+0x974], R11 ;  /* 0x0009740b01007387 */ /* 0x000fe20000100800 */
[----:B0-----:R-:W-:-:S05]  /*4680*/  IADD3 R93, P5, PT, R7, UR5, RZ ;  /* 0x00000005075d7c10 */ /* 0x001fca000ffbe0ff */
[----:B------:R-:W-:Y:S04]  /*4690*/  STL [R1+0x980], R93 ;  /* 0x0009805d01007387 */ /* 0x000fe80000100800 */
[----:B------:R-:W4:Y:S04]  /*46a0*/  LDL.LU R92, [R1+0xe08] ;  /* 0x000e0800015c7983 */ /* 0x000f280000300800 */
[----:B--2---:R0:W-:Y:S04]  /*46b0*/  STL [R1+0x190], R19 ;  /* 0x0001901301007387 */ /* 0x0041e80000100800 */
[----:B0-----:R-:W2:Y:S01]  /*46c0*/  LDL.LU R19, [R1+0xe04] ;  /* 0x000e040001137983 */ /* 0x001ea20000300800 */
[----:B------:R-:W-:Y:S01]  /*46d0*/  UIMAD UR5, UR12, 0x31, URZ ;  /* 0x000000310c0578a4 */ /* 0x000fe2000f8e02ff */
[----:B------:R-:W-:Y:S01]  /*46e0*/  IADD3.X R9, PT, PT, R8, UR6, RZ, P5, !PT ;  /* 0x0000000608097c10 */ /* 0x000fe2000affe4ff */
[----:B------:R-:W-:Y:S01]  /*46f0*/  @P4 IMAD.MOV.U32 R10, RZ, RZ, R93 ;  /* 0x000000ffff0a4224 */ /* 0x000fe200078e005d */
[----:B------:R-:W-:Y:S01]  /*4700*/  PRMT R91, RZ, 0x7610, R91 ;  /* 0x00007610ff5b7816 */ /* 0x000fe2000000005b */
[----:B------:R-:W-:-:S02]  /*4710*/  USHF.R.S32.HI UR14, URZ, 0x1f, UR5 ;  /* 0x0000001fff0e7899 */ /* 0x000fc40008011405 */
[----:B------:R0:W-:Y:S01]  /*4720*/  STL [R1+0x97c], R9 ;  /* 0x00097c0901007387 */ /* 0x0001e20000100800 */
[----:B------:R-:W-:-:S05]  /*4730*/  IMAD.MOV.U32 R11, RZ, RZ, R9 ;  /* 0x000000ffff0b7224 */ /* 0x000fca00078e0009 */
[----:B------:R1:W3:Y:S01]  /*4740*/  @P4 LDG.E.U8 R91, desc[UR24][R10.64] ;  /* 0x000000180a5b4981 */ /* 0x0002e2000c1e1100 */
        /* <DEDUP_REMOVED lines=10> */
[----:B--2---:R-:W-:-:S06]  /*47f0*/  PRMT R19, RZ, 0x7610, R19 ;  /* 0x00007610ff137816 */ /* 0x004fcc0000000013 */
[----:B------:R0:W2:Y:S01]  /*4800*/  @P6 LDG.E.U8 R19, desc[UR24][R10.64] ;  /* 0x000000180a136981 */ /* 0x0000a2000c1e1100 */
[----:B----4-:R-:W-:-:S03]  /*4810*/  PRMT R92, RZ, 0x7610, R92 ;  /* 0x00007610ff5c7816 */ /* 0x010fc6000000005c */
[----:B---3--:R1:W-:Y:S01]  /*4820*/  STL [R1+0x18c], R91 ;  /* 0x00018c5b01007387 */ /* 0x0083e20000100800 */
[----:B0-----:R-:W-:Y:S01]  /*4830*/  @P6 IMAD.MOV.U32 R10, RZ, RZ, R93 ;  /* 0x000000ffff0a6224 */ /* 0x001fe200078e005d */
[----:B-1----:R-:W-:-:S05]  /*4840*/  IADD3.X R91, PT, PT, R4, UR14, RZ, P4, !PT ;  /* 0x0000000e045b7c10 */ /* 0x002fca000a7fe4ff */
[----:B------:R-:W-:-:S05]  /*4850*/  @P6 IMAD.MOV.U32 R11, RZ, RZ, R91 ;  /* 0x000000ffff0b6224 */ /* 0x000fca00078e005b */
[----:B------:R0:W3:Y:S04]  /*4860*/  @P6 LDG.E.U8 R92, desc[UR24][R10.64] ;  /* 0x000000180a5c6981 */ /* 0x0000e8000c1e1100 */
[----:B--2---:R1:W-:Y:S04]  /*4870*/  STL [R1+0x17c], R19 ;  /* 0x00017c1301007387 */ /* 0x0043e80000100800 */
[----:B-1----:R-:W2:Y:S01]  /*4880*/  LDL.LU R19, [R1+0xe00] ;  /* 0x000e000001137983 */ /* 0x002ea20000300800 */
        /* <DEDUP_REMOVED lines=10> */
[----:B---3--:R-:W-:Y:S04]  /*4930*/  STL [R1+0x170], R92 ;  /* 0x0001705c01007387 */ /* 0x008fe80000100800 */
[----:B------:R0:W-:Y:S02]  /*4940*/  STL [R1+0xa34], R10 ;  /* 0x000a340a01007387 */ /* 0x0001e40000100800 */
[----:B0-----:R-:W-:-:S04]  /*4950*/  @P6 LOP3.LUT R10, R11, R10, RZ, 0x3c, !PT ;  /* 0x0000000a0b0a6212 */ /* 0x001fc800078e3cff */
[----:B------:R-:W-:Y:S02]  /*4960*/  @P6 LOP3.LUT R11, R11, R10, RZ, 0x3c, !PT ;  /* 0x0000000a0b0b6212 */ /* 0x000fe400078e3cff */
[----:B------:R-:W-:-:S04]  /*4970*/  IADD3 R92, P4, PT, R7, UR5, RZ ;  /* 0x00000005075c7c10 */ /* 0x000fc8000ff9e0ff */
[----:B------:R-:W-:Y:S02]  /*4980*/  IADD3.X R9, PT, PT, R8, UR14, RZ, P4, !PT ;  /* 0x0000000e08097c10 */ /* 0x000fe4000a7fe4ff */
[----:B------:R-:W-:Y:S02]  /*4990*/  PRMT R90, RZ, 0x7610, R90 ;  /* 0x00007610ff5a7816 */ /* 0x000fe4000000005a */
[----:B--2---:R-:W-:-:S06]  /*49a0*/  PRMT R19, RZ, 0x7610, R19 ;  /* 0x00007610ff137816 */ /* 0x004fcc0000000013 */
[----:B------:R0:W2:Y:S02]  /*49b0*/  @P6 LDG.E.U8 R19, desc[UR24][R10.64] ;  /* 0x000000180a136981 */ /* 0x0000a4000c1e1100 */
[----:B0-----:R-:W-:Y:S02]  /*49c0*/  IMAD.MOV.U32 R11, RZ, RZ, R9 ;  /* 0x000000ffff0b7224 */ /* 0x001fe400078e0009 */
[----:B------:R-:W-:-:S05]  /*49d0*/  @P6 IMAD.MOV.U32 R10, RZ, RZ, R92 ;  /* 0x000000ffff0a6224 */ /* 0x000fca00078e005c */
[----:B------:R0:W3:Y:S01]  /*49e0*/  @P6 LDG.E.U8 R90, desc[UR24][R10.64] ;  /* 0x000000180a5a6981 */ /* 0x0000e2000c1e1100 */
[----:B------:R-:W-:-:S03]  /*49f0*/  UIMAD UR6, UR12, 0x39, URZ ;  /* 0x000000390c0678a4 */ /* 0x000fc6000f8e02ff */
[----:B------:R1:W-:Y:S01]  /*4a00*/  STL [R1+0xa40], R92 ;  /* 0x000a405c01007387 */ /* 0x0003e20000100800 */
[----:B------:R-:W-:-:S03]  /*4a10*/  USHF.R.S32.HI UR15, URZ, 0x1f, UR6 ;  /* 0x0000001fff0f7899 */ /* 0x000fc60008011406 */
[----:B------:R0:W-:Y:S01]  /*4a20*/  STL [R1+0xa3c], R9 ;  /* 0x000a3c0901007387 */ /* 0x0001e20000100800 */
[----:B----4-:R-:W-:Y:S02]  /*4a30*/  PRMT R93, RZ, 0x7610, R93 ;  /* 0x00007610ff5d7816 */ /* 0x010fe4000000005d */
[----:B-1----:R-:W-:Y:S01]  /*4a40*/  IADD3 R92, P6, PT, R3, UR6, RZ ;  /* 0x00000006035c7c10 */ /* 0x002fe2000ffde0ff */
[----:B0-----:R-:W-:Y:S01]  /*4a50*/  VIADD R9, R66, 0xfffffff5 ;  /* 0xfffffff542097836 */ /* 0x001fe20000000000 */
[----:B--2---:R0:W-:Y:S02]  /*4a60*/  STL [R1+0x16c], R19 ;  /* 0x00016c1301007387 */ /* 0x0041e40000100800 */
[----:B0-----:R-:W-:-:S04]  /*4a70*/  IADD3 R19, P4, PT, R0, UR6, RZ ;  /* 0x0000000600137c10 */ /* 0x001fc8000ff9e0ff */
[----:B------:R-:W-:Y:S01]  /*4a80*/  IADD3.X R10, PT, PT, R2, UR15, RZ, P4, !PT ;  /* 0x0000000f020a7c10 */ /* 0x000fe2000a7fe4ff */
[----:B------:R-:W-:Y:S01]  /*4a90*/  IMAD.MOV.U32 R11, RZ, RZ, R19 ;  /* 0x000000ffff0b7224 */ /* 0x000fe200078e0013 */
[----:B------:R-:W-:Y:S04]  /*4aa0*/  STL [R1+0xae8], R19 ;  /* 0x000ae81301007387 */ /* 0x000fe80000100800 */
[-C--:B------:R-:W-:Y:S01]  /*4ab0*/  @P5 LOP3.LUT R11, R11, R10.reuse, RZ, 0x3c, !PT ;  /* 0x0000000a0b0b5212 */ /* 0x080fe200078e3cff */
[----:B------:R0:W-:Y:S03]  /*4ac0*/  STL [R1+0xae4], R10 ;  /* 0x000ae40a01007387 */ /* 0x0001e60000100800 */
[----:B0-----:R-:W-:-:S04]  /*4ad0*/  @P5 LOP3.LUT R10, R11, R10, RZ, 0x3c, !PT ;  /* 0x0000000a0b0a5212 */ /* 0x001fc800078e3cff */
[----:B------:R-:W-:-:S05]  /*4ae0*/  @P5 LOP3.LUT R11, R11, R10, RZ, 0x3c, !PT ;  /* 0x0000000a0b0b5212 */ /* 0x000fca00078e3cff */
[----:B------:R0:W2:Y:S04]  /*4af0*/  @P5 LDG.E.U8 R93, desc[UR24][R10.64] ;  /* 0x000000180a5d5981 */ /* 0x0000a8000c1e1100 */
[----:B------:R-:W-:Y:S04]  /*4b00*/  STL [R1+0xaf0], R92 ;  /* 0x000af05c01007387 */ /* 0x000fe80000100800 */
[----:B---3--:R1:W-:Y:S01]  /*4b10*/  STL [R1+0x168], R90 ;  /* 0x0001685a01007387 */ /* 0x0083e20000100800 */
[----:B------:R-:W-:Y:S01]  /*4b20*/  ISETP.GE.U32.AND P4, PT, R9, 0x7fffffb6, PT ;  /* 0x7fffffb60900780c */ /* 0x000fe20003f86070 */
[----:B0-----:R-:W-:Y:S01]  /*4b30*/  @P5 IMAD.MOV.U32 R10, RZ, RZ, R92 ;  /* 0x000000ffff0a5224 */ /* 0x001fe200078e005c */
[----:B------:R-:W-:-:S02]  /*4b40*/  PRMT R9, RZ, 0x7610, R9 ;  /* 0x00007610ff097816 */ /* 0x000fc40000000009 */
        /* <DEDUP_REMOVED lines=14> */
[----:B---3--:R-:W-:Y:S04]  /*4c30*/  STL [R1+0x158], R9 ;  /* 0x0001580901007387 */ /* 0x008fe80000100800 */
[----:B------:R1:W-:Y:S04]  /*4c40*/  STL [R1+0xaf4], R93 ;  /* 0x000af45d01007387 */ /* 0x0003e80000100800 */
[----:B-1----:R-:W3:Y:S04]  /*4c50*/  LDL.LU R93, [R1+0xdec] ;  /* 0x000dec00015d7983 */ /* 0x002ee80000300800 */
[----:B------:R-:W3:Y:S01]  /*4c60*/  LDL.LU R19, [R1+0xde8] ;  /* 0x000de80001137983 */ /* 0x000ee20000300800 */
[----:B------:R-:W-:-:S04]  /*4c70*/  IADD3 R9, P6, PT, R7, UR6, RZ ;  /* 0x0000000607097c10 */ /* 0x000fc8000ffde0ff */
[----:B0-----:R-:W-:Y:S01]  /*4c80*/  IADD3.X R10, PT, PT, R8, UR15, RZ, P6, !PT ;  /* 0x0000000f080a7c10 */ /* 0x001fe2000b7fe4ff */
[----:B------:R-:W-:Y:S01]  /*4c90*/  IMAD.MOV.U32 R11, RZ, RZ, R9 ;  /* 0x000000ffff0b7224 */ /* 0x000fe200078e0009 */
[----:B------:R-:W-:Y:S01]  /*4ca0*/  STL [R1+0xb00], R9 ;  /* 0x000b000901007387 */ /* 0x000fe20000100800 */
[----:B------:R-:W-:-:S03]  /*4cb0*/  USHF.L.U32 UR5, UR12, 0x1, URZ ;  /* 0x000000010c057899 */ /* 0x000fc600080006ff */
[-C--:B------:R-:W-:Y:S01]  /*4cc0*/  @P5 LOP3.LUT R11, R11, R10.reuse, RZ, 0x3c, !PT ;  /* 0x0000000a0b0b5212 */ /* 0x080fe200078e3cff */
[----:B------:R0:W-:Y:S01]  /*4cd0*/  STL [R1+0xafc], R10 ;  /* 0x000afc0a01007387 */ /* 0x0001e20000100800 */
[----:B------:R-:W-:Y:S02]  /*4ce0*/  USHF.R.S32.HI UR6, URZ, 0x1f, UR5 ;  /* 0x0000001fff067899 */ /* 0x000fe40008011405 */
[----:B0-----:R-:W-:-:S04]  /*4cf0*/  @P5 LOP3.LUT R10, R11, R10, RZ, 0x3c, !PT ;  /* 0x0000000a0b0a5212 */ /* 0x001fc800078e3cff */
[----:B------:R-:W-:Y:S02]  /*4d00*/  @P5 LOP3.LUT R11, R11, R10, RZ, 0x3c, !PT ;  /* 0x0000000a0b0b5212 */ /* 0x000fe400078e3cff */
[----:B----4-:R-:W-:-:S06]  /*4d10*/  PRMT R92, RZ, 0x7610, R92 ;  /* 0x00007610ff5c7816 */ /* 0x010fcc000000005c */
[----:B------:R0:W4:Y:S04]  /*4d20*/  @P5 LDG.E.U8 R92, desc[UR24][R10.64] ;  /* 0x000000180a5c5981 */ /* 0x000128000c1e1100 */
[----:B--2---:R1:W-:Y:S02]  /*4d30*/  STL [R1+0x154], R91 ;  /* 0x0001545b01007387 */ /* 0x0043e40000100800 */
[----:B-1----:R-:W-:-:S04]  /*4d40*/  IADD3 R91, P6, PT, R0, UR5, RZ ;  /* 0x00000005005b7c10 */ /* 0x002fc8000ffde0ff */
[----:B0-----:R-:W-:Y:S01]  /*4d50*/  IADD3.X R10, PT, PT, R2, UR6, RZ, P6, !PT ;  /* 0x00000006020a7c10 */ /* 0x001fe2000b7fe4ff */
[----:B------:R-:W-:Y:S01]  /*4d60*/  IMAD.MOV.U32 R11, RZ, RZ, R91 ;  /* 0x000000ffff0b7224 */ /* 0x000fe200078e005b */
[----:B------:R0:W-:Y:S04]  /*4d70*/  STL [R1+0x2e8], R91 ;  /* 0x0002e85b01007387 */ /* 0x0001e80000100800 */
[----:B------:R-:W-:Y:S02]  /*4d80*/  @!P2 LOP3.LUT R11, R11, R10, RZ, 0x3c, !PT ;  /* 0x0000000a0b0ba212 */ /* 0x000fe400078e3cff */
[----:B0-----:R-:W-:-:S05]  /*4d90*/  IADD3 R91, P5, PT, R3, UR5, RZ ;  /* 0x00000005035b7c10 */ /* 0x001fca000ffbe0ff */
[----:B------:R-:W-:Y:S04]  /*4da0*/  STL [R1+0x2f0], R91 ;  /* 0x0002f05b01007387 */ /* 0x000fe80000100800 */
[----:B------:R0:W-:Y:S01]  /*4db0*/  STL [R1+0x2e4], R10 ;  /* 0x0002e40a01007387 */ /* 0x0001e20000100800 */
[----:B---3--:R-:W-:Y:S02]  /*4dc0*/  PRMT R19, RZ, 0x7610, R19 ;  /* 0x00007610ff137816 */ /* 0x008fe40000000013 */
[----:B0-----:R-:W-:-:S04]  /*4dd0*/  @!P2 LOP3.LUT R10, R11, R10, RZ, 0x3c, !PT ;  /* 0x0000000a0b0aa212 */ /* 0x001fc800078e3cff */
[----:B------:R-:W-:-:S05]  /*4de0*/  @!P2 LOP3.LUT R11, R11, R10, RZ, 0x3c, !PT ;  /* 0x0000000a0b0ba212 */ /* 0x000fca00078e3cff */
[----:B------:R0:W2:Y:S01]  /*4df0*/  @!P2 LDG.E.U8 R19, desc[UR24][R10.64] ;  /* 0x000000180a13a981 */ /* 0x0000a2000c1e1100 */
[----:B------:R-:W-:-:S05]  /*4e00*/  VIADD R9, R66, 0xfffffffc ;  /* 0xfffffffc42097836 */ /* 0x000fca0000000000 */
[----:B------:R-:W-:Y:S01]  /*4e10*/  ISETP.GE.U32.AND P6, PT, R9, 0x7fffffbd, PT ;  /* 0x7fffffbd0900780c */ /* 0x000fe20003fc6070 */
[----:B------:R-:W-:Y:S01]  /*4e20*/  IMAD.MOV.U32 R9, RZ, RZ, R91 ;  /* 0x000000ffff097224 */ /* 0x000fe200078e005b */
[----:B------:R-:W-:Y:S02]  /*4e30*/  IADD3.X R91, PT, PT, R4, UR6, RZ, P5, !PT ;  /* 0x00000006045b7c10 */ /* 0x000fe4000affe4ff */
[----:B------:R-:W-:Y:S01]  /*4e40*/  PRMT R93, RZ, 0x7610, R93 ;  /* 0x00007610ff5d7816 */ /* 0x000fe2000000005d */
[----:B0-----:R-:W-:Y:S02]  /*4e50*/  @!P2 IMAD.MOV.U32 R10, RZ, RZ, R9 ;  /* 0x000000ffff0aa224 */ /* 0x001fe400078e0009 */
[----:B------:R-:W-:-:S05]  /*4e60*/  IMAD.MOV.U32 R11, RZ, RZ, R91 ;  /* 0x000000ffff0b7224 */ /* 0x000fca00078e005b */
[----:B------:R0:W3:Y:S04]  /*4e70*/  @!P2 LDG.E.U8 R93, desc[UR24][R10.64] ;  /* 0x000000180a5da981 */ /* 0x0000e8000c1e1100 */
[----:B----4-:R-:W-:Y:S04]  /*4e80*/  STL [R1+0x14c], R92 ;  /* 0x00014c5c01007387 */ /* 0x010fe80000100800 */
[----:B------:R-:W-:Y:S04]  /*4e90*/  STL [R1+0x2ec], R91 ;  /* 0x0002ec5b01007387 */ /* 0x000fe80000100800 */
[----:B--2---:R1:W-:Y:S04]  /*4ea0*/  STL [R1+0x148], R19 ;  /* 0x0001481301007387 */ /* 0x0043e80000100800 */
[----:B-1----:R-:W2:Y:S01]  /*4eb0*/  LDL.LU R19, [R1+0xde4] ;  /* 0x000de40001137983 */ /* 0x002ea20000300800 */
[----:B------:R-:W-:-:S03]  /*4ec0*/  IADD3 R92, P5, PT, R5, UR5, RZ ;  /* 0x00000005055c7c10 */ /* 0x000fc6000ffbe0ff */
[----:B------:R-:W4:Y:S01]  /*4ed0*/  LDL.LU R91, [R1+0xde0] ;  /* 0x000de000015b7983 */ /* 0x000f220000300800 */
[----:B0-----:R-:W-:-:S03]  /*4ee0*/  IADD3.X R10, PT, PT, R6, UR6, RZ, P5, !PT ;  /* 0x00000006060a7c10 */ /* 0x001fc6000affe4ff */
[----:B------:R-:W-:Y:S02]  /*4ef0*/  STL [R1+0x2f8], R92 ;  /* 0x0002f85c01007387 */ /* 0x000fe40000100800 */
[----:B------:R-:W-:Y:S02]  /*4f00*/  @!P2 IMAD.MOV.U32 R11, RZ, RZ, R10 ;  /* 0x000000ffff0ba224 */ /* 0x000fe400078e000a */
[----:B---3--:R-:W-:Y:S04]  /*4f10*/  STL [R1+0x144], R93 ;  /* 0x0001445d01007387 */ /* 0x008fe80000100800 */
[----:B------:R0:W-:Y:S02]  /*4f20*/  STL [R1+0x2f4], R10 ;  /* 0x0002f40a01007387 */ /* 0x0001e40000100800 */
[----:B0-----:R-:W-:Y:S01]  /*4f30*/  @!P2 IMAD.MOV.U32 R10, RZ, RZ, R92 ;  /* 0x000000ffff0aa224 */ /* 0x001fe200078e005c */
[----:B--2---:R-:W-:-:S06]  /*4f40*/  PRMT R19, RZ, 0x7610, R19 ;  /* 0x00007610ff137816 */ /* 0x004fcc0000000013 */
[----:B------:R0:W2:Y:S01]  /*4f50*/  @!P2 LDG.E.U8 R19, desc[UR24][R10.64] ;  /* 0x000000180a13a981 */ /* 0x0000a2000c1e1100 */
[----:B------:R-:W-:-:S05]  /*4f60*/  IADD3 R93, P5, PT, R7, UR5, RZ ;  /* 0x00000005075d7c10 */ /* 0x000fca000ffbe0ff */
[----:B------:R-:W-:Y:S04]  /*4f70*/  STL [R1+0x308], R93 ;  /* 0x0003085d01007387 */ /* 0x000fe80000100800 */
[----:B------:R-:W3:Y:S01]  /*4f80*/  LDL.LU R92, [R1+0xddc] ;  /* 0x000ddc00015c7983 */ /* 0x000ee20000300800 */
[----:B------:R-:W-:Y:S01]  /*4f90*/  UIMAD UR5, UR12, 0xa, URZ ;  /* 0x0000000a0c0578a4 */ /* 0x000fe2000f8e02ff */
[----:B------:R-:W-:Y:S01]  /*4fa0*/  IADD3.X R9, PT, PT, R8, UR6, RZ, P5, !PT ;  /* 0x0000000608097c10 */ /* 0x000fe2000affe4ff */
[----:B0-----:R-:W-:Y:S01]  /*4fb0*/  @!P2 IMAD.MOV.U32 R10, RZ, RZ, R93 ;  /* 0x000000ffff0aa224 */ /* 0x001fe200078e005d */
[----:B------:R-:W-:Y:S01]  /*4fc0*/  PRMT R90, RZ, 0x7610, R90 ;  /* 0x00007610ff5a7816 */ /* 0x000fe2000000005a */
[----:B------:R-:W-:Y:S02]  /*4fd0*/  USHF.R.S32.HI UR14, URZ, 0x1f, UR5 ;  /* 0x0000001fff0e7899 */ /* 0x000fe40008011405 */
[----:B------:R-:W-:-:S05]  /*4fe0*/  IMAD.MOV.U32 R11, RZ, RZ, R9 ;  /* 0x000000ffff0b7224 */ /* 0x000fca00078e0009 */
[----:B------:R0:W3:Y:S04]  /*4ff0*/  @!P2 LDG.E.U8 R90, desc[UR24][R10.64] ;  /* 0x000000180a5aa981 */ /* 0x0000e8000c1e1100 */
[----:B--2---:R1:W-:Y:S04]  /*5000*/  STL [R1+0x140], R19 ;  /* 0x0001401301007387 */ /* 0x0043e80000100800 */
[----:B-1----:R-:W2:Y:S04]  /*5010*/  LDL.LU R19, [R1+0xdd8] ;  /* 0x000dd80001137983 */ /* 0x002ea80000300800 */
[----:B------:R1:W-:Y:S01]  /*5020*/  STL [R1+0x2fc], R9 ;  /* 0x0002fc0901007387 */ /* 0x0003e20000100800 */
[----:B------:R-:W-:-:S02]  /*5030*/  IADD3 R93, P2, PT, R3, UR5, RZ ;  /* 0x00000005035d7c10 */ /* 0x000fc4000ff5e0ff */
[----:B-1----:R-:W-:-:S04]  /*5040*/  IADD3 R9, P5, PT, R0, UR5, RZ ;  /* 0x0000000500097c10 */ /* 0x002fc8000ffbe0ff */
[----:B0-----:R-:W-:Y:S01]  /*5050*/  IADD3.X R10, PT, PT, R2, UR14, RZ, P5, !PT ;  /* 0x0000000e020a7c10 */ /* 0x001fe2000affe4ff */
[----:B------:R-:W-:Y:S01]  /*5060*/  IMAD.MOV.U32 R11, RZ, RZ, R9 ;  /* 0x000000ffff0b7224 */ /* 0x000fe200078e0009 */
[----:B------:R-:W-:Y:S04]  /*5070*/  STL [R1+0x66c], R9 ;  /* 0x00066c0901007387 */ /* 0x000fe80000100800 */
[-C--:B------:R-:W-:Y:S01]  /*5080*/  @!P4 LOP3.LUT R11, R11, R10.reuse, RZ, 0x3c, !PT ;  /* 0x0000000a0b0bc212 */ /* 0x080fe200078e3cff */
[----:B------:R-:W-:Y:S04]  /*5090*/  STL [R1+0x674], R93 ;  /* 0x0006745d01007387 */ /* 0x000fe80000100800 */
[----:B------:R0:W-:Y:S02]  /*50a0*/  STL [R1+0x668], R10 ;  /* 0x0006680a01007387 */ /* 0x0001e40000100800 */
[----:B0-----:R-:W-:-:S04]  /*50b0*/  @!P4 LOP3.LUT R10, R11, R10, RZ, 0x3c, !PT ;  /* 0x0000000a0b0ac212 */ /* 0x001fc800078e3cff */
[----:B------:R-:W-:Y:S02]  /*50c0*/  @!P4 LOP3.LUT R11, R11, R10, RZ, 0x3c, !PT ;  /* 0x0000000a0b0bc212 */ /* 0x000fe400078e3cff */
[----:B--2---:R-:W-:-:S06]  /*50d0*/  PRMT R19, RZ, 0x7610, R19 ;  /* 0x00007610ff137816 */ /* 0x004fcc0000000013 */
[----:B------:R0:W2:Y:S04]  /*50e0*/  @!P4 LDG.E.U8 R19, desc[UR24][R10.64] ;  /* 0x000000180a13c981 */ /* 0x0000a8000c1e1100 */
[----:B---3--:R1:W-:Y:S01]  /*50f0*/  STL [R1+0x13c], R90 ;  /* 0x00013c5a01007387 */ /* 0x0083e20000100800 */
[----:B------:R-:W-:Y:S02]  /*5100*/  PRMT R92, RZ, 0x7610, R92 ;  /* 0x00007610ff5c7816 */ /* 0x000fe4000000005c */
[----:B-1----:R-:W-:Y:S01]  /*5110*/  IADD3.X R90, PT, PT, R4, UR14, RZ, P2, !PT ;  /* 0x0000000e045a7c10 */ /* 0x002fe200097fe4ff */
[----:B0-----:R-:W-:-:S04]  /*5120*/  @!P4 IMAD.MOV.U32 R10, RZ, RZ, R93 ;  /* 0x000000ffff0ac224 */ /* 0x001fc800078e005d */
[----:B------:R-:W-:-:S05]  /*5130*/  @!P4 IMAD.MOV.U32 R11, RZ, RZ, R90 ;  /* 0x000000ffff0bc224 */ /* 0x000fca00078e005a */
[----:B------:R0:W3:Y:S04]  /*5140*/  @!P4 LDG.E.U8 R92, desc[UR24][R10.64] ;  /* 0x000000180a5cc981 */ /* 0x0000e8000c1e1100 */
[----:B--2---:R1:W-:Y:S04]  /*5150*/  STL [R1+0x138], R19 ;  /* 0x0001381301007387 */ /* 0x0043e80000100800 */
[----:B-1----:R-:W2:Y:S01]  /*5160*/  LDL.LU R19, [R1+0xdd4] ;  /* 0x000dd40001137983 */ /* 0x002ea20000300800 */
[----:B------:R-:W-:-:S04]  /*5170*/  SHF.R.U32.HI R9, RZ, 0xd, R16 ;  /* 0x0000000dff097819 */ /* 0x000fc80000011610 */
[----:B------:R-:W-:Y:S02]  /*5180*/  LOP3.LUT P5, RZ, R9, 0x1, RZ, 0xc0, !PT ;  /* 0x0000000109ff7812 */ /* 0x000fe400078ac0ff */
[----:B------:R-:W-:Y:S01]  /*5190*/  IADD3 R9, P2, PT, R5, UR5, RZ ;  /* 0x0000000505097c10 */ /* 0x000fe2000ff5e0ff */
[----:B------:R1:W-:Y:S03]  /*51a0*/  STL [R1+0x670], R90 ;  /* 0x0006705a01007387 */ /* 0x0003e60000100800 */
[----:B0-----:R-:W-:Y:S01]  /*51b0*/  IADD3.X R10, PT, PT, R6, UR14, RZ, P2, !PT ;  /* 0x0000000e060a7c10 */ /* 0x001fe200097fe4ff */
[----:B------:R-:W-:-:S05]  /*51c0*/  IMAD.MOV.U32 R11, RZ, RZ, R9 ;  /* 0x000000ffff0b7224 */ /* 0x000fca00078e0009 */
[-C--:B------:R-:W-:Y:S01]  /*51d0*/  @!P4 LOP3.LUT R11, R11, R10.reuse, RZ, 0x3c, !PT ;  /* 0x0000000a0b0bc212 */ /* 0x080fe200078e3cff */
[----:B-1----:R-:W2:Y:S04]  /*51e0*/  LDL.LU R90, [R1+0xdd0] ;  /* 0x000dd000015a7983 */ /* 0x002ea80000300800 */
[----:B------:R-:W2:Y:S04]  /*51f0*/  LDL.LU R93, [R1+0xdcc] ;  /* 0x000dcc00015d7983 */ /* 0x000ea80000300800 */
[----:B------:R-:W-:Y:S04]  /*5200*/  STL [R1+0x67c], R9 ;  /* 0x00067c0901007387 */ /* 0x000fe80000100800 */
[----:B---3--:R-:W-:Y:S04]  /*5210*/  STL [R1+0x130], R92 ;  /* 0x0001305c01007387 */ /* 0x008fe80000100800 */
[----:B------:R0:W-:Y:S02]  /*5220*/  STL [R1+0x678], R10 ;  /* 0x0006780a01007387 */ /* 0x0001e40000100800 */
[----:B0-----:R-:W-:-:S04]  /*5230*/  @!P4 LOP3.LUT R10, R11, R10, RZ, 0x3c, !PT ;  /* 0x0000000a0b0ac212 */ /* 0x001fc800078e3cff */
[----:B------:R-:W-:Y:S02]  /*5240*/  @!P4 LOP3.LUT R11, R11, R10, RZ, 0x3c, !PT ;  /* 0x0000000a0b0bc212 */ /* 0x000fe400078e3cff */
[----:B------:R-:W-:-:S04]  /*5250*/  IADD3 R92, P2, PT, R7, UR5, RZ ;  /* 0x00000005075c7c10 */ /* 0x000fc8000ff5e0ff */
[----:B------:R-:W-:Y:S02]  /*5260*/  IADD3.X R9, PT, PT, R8, UR14, RZ, P2, !PT ;  /* 0x0000000e08097c10 */ /* 0x000fe400097fe4ff */
[----:B----4-:R-:W-:Y:S02]  /*5270*/  PRMT R91, RZ, 0x7610, R91 ;  /* 0x00007610ff5b7816 */ /* 0x010fe4000000005b */
[----:B--2---:R-:W-:-:S06]  /*5280*/  PRMT R19, RZ, 0x7610, R19 ;  /* 0x00007610ff137816 */ /* 0x004fcc0000000013 */
[----:B------:R0:W2:Y:S02]  /*5290*/  @!P4 LDG.E.U8 R19, desc[UR24][R10.64] ;  /* 0x000000180a13c981 */ /* 0x0000a4000c1e1100 */
[----:B0-----:R-:W-:Y:S02]  /*52a0*/  IMAD.MOV.U32 R11, RZ, RZ, R9 ;  /* 0x000000ffff0b7224 */ /* 0x001fe400078e0009 */
[----:B------:R-:W-:-:S05]  /*52b0*/  @!P4 IMAD.MOV.U32 R10, RZ, RZ, R92 ;  /* 0x000000ffff0ac224 */ /* 0x000fca00078e005c */
[----:B------:R0:W3:Y:S01]  /*52c0*/  @!P4 LDG.E.U8 R91, desc[UR24][R10.64] ;  /* 0x000000180a5bc981 */ /* 0x0000e2000c1e1100 */
[----:B------:R-:W-:-:S03]  /*52d0*/  UIMAD UR6, UR12, 0x12, URZ ;  /* 0x000000120c0678a4 */ /* 0x000fc6000f8e02ff */
[----:B------:R1:W-:Y:S01]  /*52e0*/  STL [R1+0x684], R92 ;  /* 0x0006845c01007387 */ /* 0x0003e20000100800 */
[----:B------:R-:W-:-:S03]  /*52f0*/  USHF.R.S32.HI UR15, URZ, 0x1f, UR6 ;  /* 0x0000001fff0f7899 */ /* 0x000fc60008011406 */
[----:B------:R4:W-:Y:S01]  /*5300*/  STL [R1+0x680], R9 ;  /* 0x0006800901007387 */ /* 0x0009e20000100800 */
[----:B------:R-:W-:Y:S02]  /*5310*/  PRMT R93, RZ, 0x7610, R93 ;  /* 0x00007610ff5d7816 */ /* 0x000fe4000000005d */
[----:B-1----:R-:W-:Y:S02]  /*5320*/  IADD3 R92, P4, PT, R3, UR6, RZ ;  /* 0x00000006035c7c10 */ /* 0x002fe4000ff9e0ff */
[----:B----4-:R-:W-:Y:S01]  /*5330*/  SHF.R.U32.HI R9, RZ, 0x5, R16 ;  /* 0x00000005ff097819 */ /* 0x010fe20000011610 */
        /* <DEDUP_REMOVED lines=12> */
[----:B------:R-:W-:Y:S01]  /*5400*/  LOP3.LUT P2, RZ, R9, 0x1, RZ, 0xc0, !PT ;  /* 0x0000000109ff7812 */ /* 0x000fe2000784c0ff */
        /* <DEDUP_REMOVED lines=41> */
[----:B---3--:R-:W-:Y:S02]  /*56a0*/  PRMT R19, RZ, 0x7610, R19 ;  /* 0x00007610ff137816 */ /* 0x008fe40000000013 */
[----:B0-----:R-:W-:-:S04]  /*56b0*/  @P2 LOP3.LUT R10, R11, R10, RZ, 0x3c, !PT ;  /* 0x0000000a0b0a2212 */ /* 0x001fc800078e3cff */
[----:B------:R-:W-:-:S05]  /*56c0*/  @P2 LOP3.LUT R11, R11, R10, RZ, 0x3c, !PT ;  /* 0x0000000a0b0b2212 */ /* 0x000fca00078e3cff */
[----:B------:R-:W2:Y:S01]  /*56d0*/  @P2 LDG.E.U8 R19, desc[UR24][R10.64] ;  /* 0x000000180a132981 */ /* 0x000ea2000c1e1100 */
[----:B------:R-:W-:-:S04]  /*56e0*/  SHF.R.U64 R9, R12, 0x1d, RZ ;  /* 0x0000001d0c097819 */ /* 0x000fc800000012ff */
[----:B------:R-:W-:Y:S01]  /*56f0*/  LOP3.LUT P4, RZ, R9, 0x1, RZ, 0xc0, !PT ;  /* 0x0000000109ff7812 */ /* 0x000fe2000788c0ff */
[----:B------:R-:W-:Y:S01]  /*5700*/  IMAD.MOV.U32 R9, RZ, RZ, R90 ;  /* 0x000000ffff097224 */ /* 0x000fe200078e005a */
[----:B------:R-:W-:Y:S01]  /*5710*/  IADD3.X R90, PT, PT, R4, UR6, RZ, P5, !PT ;  /* 0x00000006045a7c10 */ /* 0x000fe2000affe4ff */
[----:B----4-:R-:W-:Y:S04]  /*5720*/  STL [R1+0x118], R92 ;  /* 0x0001185c01007387 */ /* 0x010fe80000100800 */
        /* <DEDUP_REMOVED lines=76> */
[----:B-1----:R-:W-:Y:S02]  /*5bf0*/  IADD3 R92, P4, PT, R3, UR6, RZ ;  /* 0x00000006035c7c10 */ /* 0x002fe4000ff9e0ff */
[----:B0-----:R-:W-:Y:S01]  /*5c00*/  SHF.R.U64 R9, R12, 0xd, RZ ;  /* 0x0000000d0c097819 */ /* 0x001fe200000012ff */
        /* <DEDUP_REMOVED lines=57> */
[----:B------:R0:W2:Y:S01]  /*5fa0*/  @P2 LDG.E.U8 R19, desc[UR24][R10.64] ;  /* 0x000000180a132981 */ /* 0x0000a2000c1e1100 */
[----:B------:R-:W-:-:S04]  /*5fb0*/  SHF.R.U64 R9, R12, 0x5, RZ ;  /* 0x000000050c097819 */ /* 0x000fc800000012ff */
[----:B------:R-:W-:Y:S01]  /*5fc0*/  LOP3.LUT P4, RZ, R9, 0x1, RZ, 0xc0, !PT ;  /* 0x0000000109ff7812 */ /* 0x000fe2000788c0ff */
[----:B------:R-:W-:Y:S01]  /*5fd0*/  IMAD.MOV.U32 R9, RZ, RZ, R91 ;  /* 0x000000ffff097224 */ /* 0x000fe200078e005b */
[----:B------:R-:W-:Y:S02]  /*5fe0*/  IADD3.X R91, PT, PT, R4, UR14, RZ, P5, !PT ;  /* 0x0000000e045b7c10 */ /* 0x000fe4000affe4ff */
[----:B------:R-:W-:Y:S01]  /*5ff0*/  PRMT R90, RZ, 0x7610, R90 ;  /* 0x00007610ff5a7816 */ /* 0x000fe2000000005a */
[----:B0-----:R-:W-:Y:S02]  /*6000*/  @P2 IMAD.MOV.U32 R10, RZ, RZ, R9 ;  /* 0x000000ffff0a2224 */ /* 0x001fe400078e0009 */
[----:B------:R-:W-:-:S05]  /*6010*/  IMAD.MOV.U32 R11, RZ, RZ, R91 ;  /* 0x000000ffff0b7224 */ /* 0x000fca00078e005b */
[----:B------:R0:W4:Y:S04]  /*6020*/  @P2 LDG.E.U8 R90, desc[UR24][R10.64] ;  /* 0x000000180a5a2981 */ /* 0x000128000c1e1100 */
[----:B---3--:R-:W-:Y:S04]  /*6030*/  STL [R1+0xe8], R92 ;  /* 0x0000e85c01007387 */ /* 0x008fe80000100800 */
[----:B------:R-:W-:Y:S04]  /*6040*/  STL [R1+0xa4c], R91 ;  /* 0x000a4c5b01007387 */ /* 0x000fe80000100800 */
[----:B--2---:R1:W-:Y:S04]  /*6050*/  STL [R1+0xe4], R19 ;  /* 0x0000e41301007387 */ /* 0x0043e80000100800 */
[----:B-1----:R-:W2:Y:S01]  /*6060*/  LDL.LU R19, [R1+0xd8c] ;  /* 0x000d8c0001137983 */ /* 0x002ea20000300800 */
[----:B------:R-:W-:-:S03]  /*6070*/  IADD3 R92, P5, PT, R5, UR5, RZ ;  /* 0x00000005055c7c10 */ /* 0x000fc6000ffbe0ff */
[----:B------:R-:W3:Y:S01]  /*6080*/  LDL.LU R91, [R1+0xd88] ;  /* 0x000d8800015b7983 */ /* 0x000ee20000300800 */
[----:B0-----:R-:W-:Y:S01]  /*6090*/  IADD3.X R11, PT, PT, R6, UR14, RZ, P5, !PT ;  /* 0x0000000e060b7c10 */ /* 0x001fe2000affe4ff */
[----:B------:R-:W-:Y:S01]  /*60a0*/  @P2 IMAD.MOV.U32 R10, RZ, RZ, R92 ;  /* 0x000000ffff0a2224 */ /* 0x000fe200078e005c */
[----:B------:R-:W-:Y:S01]  /*60b0*/  PRMT R93, RZ, 0x7610, R93 ;  /* 0x00007610ff5d7816 */ /* 0x000fe2000000005d */
[----:B------:R-:W-:Y:S04]  /*60c0*/  STL [R1+0xa58], R92 ;  /* 0x000a585c01007387 */ /* 0x000fe80000100800 */
[----:B----4-:R0:W-:Y:S04]  /*60d0*/  STL [R1+0xe0], R90 ;  /* 0x0000e05a01007387 */ /* 0x0101e80000100800 */
[----:B------:R1:W4:Y:S01]  /*60e0*/  @P2 LDG.E.U8 R93, desc[UR24][R10.64] ;  /* 0x000000180a5d2981 */ /* 0x000322000c1e1100 */
[----:B0-----:R-:W-:-:S04]  /*60f0*/  IADD3 R90, P5, PT, R7, UR5, RZ ;  /* 0x00000005075a7c10 */ /* 0x001fc8000ffbe0ff */
[----:B------:R-:W-:Y:S01]  /*6100*/  IADD3.X R9, PT, PT, R8, UR14, RZ, P5, !PT ;  /* 0x0000000e08097c10 */ /* 0x000fe2000affe4ff */
[----:B------:R0:W-:Y:S01]  /*6110*/  STL [R1+0xa54], R11 ;  /* 0x000a540b01007387 */ /* 0x0001e20000100800 */
[----:B-1----:R-:W-:-:S03]  /*6120*/  @P2 IMAD.MOV.U32 R10, RZ, RZ, R90 ;  /* 0x000000ffff0a2224 */ /* 0x002fc600078e005a */
[----:B0-----:R-:W-:Y:S01]  /*6130*/  IMAD.MOV.U32 R11, RZ, RZ, R9 ;  /* 0x000000ffff0b7224 */ /* 0x001fe200078e0009 */
[----:B------:R-:W-:Y:S04]  /*6140*/  STL [R1+0xa60], R90 ;  /* 0x000a605a01007387 */ /* 0x000fe80000100800 */
[----:B------:R-:W3:Y:S01]  /*6150*/  LDL.LU R92, [R1+0xd84] ;  /* 0x000d8400015c7983 */ /* 0x000ee20000300800 */
[----:B--2---:R-:W-:-:S06]  /*6160*/  PRMT R19, RZ, 0x7610, R19 ;  /* 0x00007610ff137816 */ /* 0x004fcc0000000013 */
[----:B------:R0:W2:Y:S01]  /*6170*/  @P2 LDG.E.U8 R19, desc[UR24][R10.64] ;  /* 0x000000180a132981 */ /* 0x0000a2000c1e1100 */
[----:B------:R-:W-:-:S04]  /*6180*/  UIMAD UR6, UR12, 0x3a, URZ ;  /* 0x0000003a0c0678a4 */ /* 0x000fc8000f8e02ff */
[----:B------:R-:W-:Y:S01]  /*6190*/  USHF.R.S32.HI UR14, URZ, 0x1f, UR6 ;  /* 0x0000001fff0e7899 */ /* 0x000fe20008011406 */
[----:B----4-:R1:W-:Y:S04]  /*61a0*/  STL [R1+0xdc], R93 ;  /* 0x0000dc5d01007387 */ /* 0x0103e80000100800 */
[----:B-1----:R-:W4:Y:S04]  /*61b0*/  LDL.LU R93, [R1+0xd80] ;  /* 0x000d8000015d7983 */ /* 0x002f280000300800 */
[----:B------:R1:W-:Y:S02]  /*61c0*/  STL [R1+0xa5c], R9 ;  /* 0x000a5c0901007387 */ /* 0x0003e40000100800 */
[----:B-1----:R-:W-:-:S04]  /*61d0*/  IADD3 R9, P5, PT, R0, UR6, RZ ;  /* 0x0000000600097c10 */ /* 0x002fc8000ffbe0ff */
[----:B0-----:R-:W-:Y:S01]  /*61e0*/  IADD3.X R10, PT, PT, R2, UR14, RZ, P5, !PT ;  /* 0x0000000e020a7c10 */ /* 0x001fe2000affe4ff */
[----:B------:R-:W-:Y:S01]  /*61f0*/  STL [R1+0xb08], R9 ;  /* 0x000b080901007387 */ /* 0x000fe20000100800 */
[----:B------:R-:W-:-:S05]  /*6200*/  IMAD.MOV.U32 R11, RZ, RZ, R9 ;  /* 0x000000ffff0b7224 */ /* 0x000fca00078e0009 */
[----:B------:R-:W-:Y:S02]  /*6210*/  @P4 LOP3.LUT R11, R11, R10, RZ, 0x3c, !PT ;  /* 0x0000000a0b0b4212 */ /* 0x000fe400078e3cff */
[----:B---3--:R-:W-:Y:S01]  /*6220*/  PRMT R92, RZ, 0x7610, R92 ;  /* 0x00007610ff5c7816 */ /* 0x008fe2000000005c */
[----:B--2---:R0:W-:Y:S02]  /*6230*/  STL [R1+0xd8], R19 ;  /* 0x0000d81301007387 */ /* 0x0041e40000100800 */
[----:B0-----:R-:W-:-:S05]  /*6240*/  IADD3 R19, P2, PT, R3, UR6, RZ ;  /* 0x0000000603137c10 */ /* 0x001fca000ff5e0ff */
[----:B------:R-:W-:Y:S04]  /*6250*/  STL [R1+0xb10], R19 ;  /* 0x000b101301007387 */ /* 0x000fe80000100800 */
[----:B------:R0:W-:Y:S02]  /*6260*/  STL [R1+0xb04], R10 ;  /* 0x000b040a01007387 */ /* 0x0001e40000100800 */
[----:B0-----:R-:W-:-:S04]  /*6270*/  @P4 LOP3.LUT R10, R11, R10, RZ, 0x3c, !PT ;  /* 0x0000000a0b0a4212 */ /* 0x001fc800078e3cff */
[----:B------:R-:W-:-:S05]  /*6280*/  @P4 LOP3.LUT R11, R11, R10, RZ, 0x3c, !PT ;  /* 0x0000000a0b0b4212 */ /* 0x000fca00078e3cff */
[----:B------:R0:W2:Y:S01]  /*6290*/  @P4 LDG.E.U8 R92, desc[UR24][R10.64] ;  /* 0x000000180a5c4981 */ /* 0x0000a2000c1e1100 */
[----:B------:R-:W-:Y:S02]  /*62a0*/  IADD3.X R90, PT, PT, R4, UR14, RZ, P2, !PT ;  /* 0x0000000e045a7c10 */ /* 0x000fe400097fe4ff */
[----:B----4-:R-:W-:Y:S01]  /*62b0*/  PRMT R93, RZ, 0x7610, R93 ;  /* 0x00007610ff5d7816 */ /* 0x010fe2000000005d */
[----:B0-----:R-:W-:Y:S02]  /*62c0*/  @P4 IMAD.MOV.U32 R10, RZ, RZ, R19 ;  /* 0x000000ffff0a4224 */ /* 0x001fe400078e0013 */
[----:B------:R-:W-:-:S05]  /*62d0*/  @P4 IMAD.MOV.U32 R11, RZ, RZ, R90 ;  /* 0x000000ffff0b4224 */ /* 0x000fca00078e005a */
[----:B------:R0:W3:Y:S01]  /*62e0*/  @P4 LDG.E.U8 R93, desc[UR24][R10.64] ;  /* 0x000000180a5d4981 */ /* 0x0000e2000c1e1100 */
[----:B------:R-:W-:-:S05]  /*62f0*/  VIADD R9, R66, 0xfffffff4 ;  /* 0xfffffff442097836 */ /* 0x000fca0000000000 */
[----:B------:R-:W-:Y:S02]  /*6300*/  ISETP.GE.U32.AND P5, PT, R9, 0x7fffffb5, PT ;  /* 0x7fffffb50900780c */ /* 0x000fe40003fa6070 */
[----:B------:R-:W-:Y:S01]  /*6310*/  IADD3 R9, P2, PT, R5, UR6, RZ ;  /* 0x0000000605097c10 */ /* 0x000fe2000ff5e0ff */
[----:B--2---:R1:W-:Y:S04]  /*6320*/  STL [R1+0xd4], R92 ;  /* 0x0000d45c01007387 */ /* 0x0043e80000100800 */
[----:B-1----:R-:W2:Y:S01]  /*6330*/  LDL.LU R92, [R1+0xd7c] ;  /* 0x000d7c00015c7983 */ /* 0x002ea20000300800 */
[----:B0-----:R-:W-:Y:S01]  /*6340*/  IMAD.MOV.U32 R11, RZ, RZ, R9 ;  /* 0x000000ffff0b7224 */ /* 0x001fe200078e0009 */
[----:B------:R-:W-:Y:S02]  /*6350*/  IADD3.X R10, PT, PT, R6, UR14, RZ, P2, !PT ;  /* 0x0000000e060a7c10 */ /* 0x000fe400097fe4ff */
[----:B------:R0:W-:Y:S02]  /*6360*/  STL [R1+0xb0c], R90 ;  /* 0x000b0c5a01007387 */ /* 0x0001e40000100800 */
[----:B------:R-:W-:-:S02]  /*6370*/  @P4 LOP3.LUT R11, R11, R10, RZ, 0x3c, !PT ;  /* 0x0000000a0b0b4212 */ /* 0x000fc400078e3cff */
[----:B0-----:R-:W4:Y:S04]  /*6380*/  LDL.LU R90, [R1+0xd78] ;  /* 0x000d7800015a7983 */ /* 0x001f280000300800 */
[----:B------:R-:W4:Y:S04]  /*6390*/  LDL.LU R19, [R1+0xd74] ;  /* 0x000d740001137983 */ /* 0x000f280000300800 */
[----:B------:R-:W-:Y:S04]  /*63a0*/  STL [R1+0xb18], R9 ;  /* 0x000b180901007387 */ /* 0x000fe80000100800 */
[----:B---3--:R-:W-:Y:S04]  /*63b0*/  STL [R1+0xd0], R93 ;  /* 0x0000d05d01007387 */ /* 0x008fe80000100800 */
[----:B------:R0:W-:Y:S01]  /*63c0*/  STL [R1+0xb14], R10 ;  /* 0x000b140a01007387 */ /* 0x0001e20000100800 */
[----:B------:R-:W-:-:S02]  /*63d0*/  PRMT R91, RZ, 0x7610, R91 ;  /* 0x00007610ff5b7816 */ /* 0x000fc4000000005b */
[----:B0-----:R-:W-:-:S04]  /*63e0*/  @P4 LOP3.LUT R10, R11, R10, RZ, 0x3c, !PT ;  /* 0x0000000a0b0a4212 */ /* 0x001fc800078e3cff */
[----:B------:R-:W-:Y:S02]  /*63f0*/  @P4 LOP3.LUT R11, R11, R10, RZ, 0x3c, !PT ;  /* 0x0000000a0b0b4212 */ /* 0x000fe400078e3cff */
[----:B------:R-:W-:-:S03]  /*6400*/  IADD3 R93, P2, PT, R7, UR6, RZ ;  /* 0x00000006075d7c10 */ /* 0x000fc6000ff5e0ff */
[----:B------:R0:W3:Y:S01]  /*6410*/  @P4 LDG.E.U8 R91, desc[UR24][R10.64] ;  /* 0x000000180a5b4981 */ /* 0x0000e2000c1e1100 */
[----:B------:R-:W-:-:S05]  /*6420*/  IADD3.X R9, PT, PT, R8, UR14, RZ, P2, !PT ;  /* 0x0000000e08097c10 */ /* 0x000fca00097fe4ff */
[----:B0-----:R-:W-:Y:S02]  /*6430*/  IMAD.MOV.U32 R11, RZ, RZ, R9 ;  /* 0x000000ffff0b7224 */ /* 0x001fe400078e0009 */
[----:B------:R-:W-:Y:S01]  /*6440*/  @P4 IMAD.MOV.U32 R10, RZ, RZ, R93 ;  /* 0x000000ffff0a4224 */ /* 0x000fe200078e005d */
[----:B--2---:R-:W-:-:S06]  /*6450*/  PRMT R92, RZ, 0x7610, R92 ;  /* 0x00007610ff5c7816 */ /* 0x004fcc000000005c */
[----:B------:R0:W2:Y:S01]  /*6460*/  @P4 LDG.E.U8 R92, desc[UR24][R10.64] ;  /* 0x000000180a5c4981 */ /* 0x0000a2000c1e1100 */
[----:B------:R-:W-:-:S03]  /*6470*/  UIMAD UR5, UR12, 0x3, URZ ;  /* 0x000000030c0578a4 */ /* 0x000fc6000f8e02ff */
[----:B------:R-:W-:Y:S01]  /*6480*/  STL [R1+0xb20], R93 ;  /* 0x000b205d01007387 */ /* 0x000fe20000100800 */
[----:B------:R-:W-:-:S03]  /*6490*/  USHF.R.S32.HI UR6, URZ, 0x1f, UR5 ;  /* 0x0000001fff067899 */ /* 0x000fc60008011405 */
[----:B------:R-:W-:Y:S01]  /*64a0*/  STL [R1+0xb1c], R9 ;  /* 0x000b1c0901007387 */ /* 0x000fe20000100800 */
[----:B----4-:R-:W-:-:S03]  /*64b0*/  PRMT R19, RZ, 0x7610, R19 ;  /* 0x00007610ff137816 */ /* 0x010fc60000000013 */
[----:B---3--:R1:W-:Y:S02]  /*64c0*/  STL [R1+0xcc], R91 ;  /* 0x0000cc5b01007387 */ /* 0x0083e40000100800 */
[----:B-1----:R-:W-:-:S04]  /*64d0*/  IADD3 R91, P2, PT, R0, UR5, RZ ;  /* 0x00000005005b7c10 */ /* 0x002fc8000ff5e0ff */
[----:B0-----:R-:W-:Y:S01]  /*64e0*/  IADD3.X R10, PT, PT, R2, UR6, RZ, P2, !PT ;  /* 0x00000006020a7c10 */ /* 0x001fe200097fe4ff */
[----:B------:R-:W-:Y:S01]  /*64f0*/  IMAD.MOV.U32 R11, RZ, RZ, R91 ;  /* 0x000000ffff0b7224 */ /* 0x000fe200078e005b */
[----:B------:R-:W-:Y:S04]  /*6500*/  STL [R1+0x310], R91 ;  /* 0x0003105b01007387 */ /* 0x000fe80000100800 */
[-C--:B------:R-:W-:Y:S01]  /*6510*/  @!P6 LOP3.LUT R11, R11, R10.reuse, RZ, 0x3c, !PT ;  /* 0x0000000a0b0be212 */ /* 0x080fe200078e3cff */
[----:B--2---:R-:W-:Y:S04]  /*6520*/  STL [R1+0xc8], R92 ;  /* 0x0000c85c01007387 */ /* 0x004fe80000100800 */
[----:B------:R0:W-:Y:S02]  /*6530*/  STL [R1+0x30c], R10 ;  /* 0x00030c0a01007387 */ /* 0x0001e40000100800 */
[----:B0-----:R-:W-:-:S04]  /*6540*/  @!P6 LOP3.LUT R10, R11, R10, RZ, 0x3c, !PT ;  /* 0x0000000a0b0ae212 */ /* 0x001fc800078e3cff */
[----:B------:R-:W-:-:S05]  /*6550*/  @!P6 LOP3.LUT R11, R11, R10, RZ, 0x3c, !PT ;  /* 0x0000000a0b0be212 */ /* 0x000fca00078e3cff */
[----:B------:R0:W2:Y:S01]  /*6560*/  @!P6 LDG.E.U8 R19, desc[UR24][R10.64] ;  /* 0x000000180a13e981 */ /* 0x0000a2000c1e1100 */
[----:B------:R-:W-:Y:S01]  /*6570*/  IADD3 R92, P4, PT, R3, UR5, RZ ;  /* 0x00000005035c7c10 */ /* 0x000fe2000ff9e0ff */
[----:B------:R-:W-:-:S03]  /*6580*/  VIADD R9, R66, 0xfffffffb ;  /* 0xfffffffb42097836 */ /* 0x000fc60000000000 */
[----:B------:R-:W-:Y:S02]  /*6590*/  IADD3.X R91, PT, PT, R4, UR6, RZ, P4, !PT ;  /* 0x00000006045b7c10 */ /* 0x000fe4000a7fe4ff */
[----:B------:R-:W-:Y:S02]  /*65a0*/  ISETP.GE.U32.AND P2, PT, R9, 0x7fffffbc, PT ;  /* 0x7fffffbc0900780c */ /* 0x000fe40003f46070 */
[----:B------:R-:W-:Y:S01]  /*65b0*/  PRMT R9, RZ, 0x7610, R9 ;  /* 0x00007610ff097816 */ /* 0x000fe20000000009 */
[----:B0-----:R-:W-:Y:S02]  /*65c0*/  @!P6 IMAD.MOV.U32 R10, RZ, RZ, R92 ;  /* 0x000000ffff0ae224 */ /* 0x001fe400078e005c */
[----:B------:R-:W-:-:S05]  /*65d0*/  @!P6 IMAD.MOV.U32 R11, RZ, RZ, R91 ;  /* 0x000000ffff0be224 */ /* 0x000fca00078e005b */
[----:B------:R0:W3:Y:S01]  /*65e0*/  @!P6 LDG.E.U8 R9, desc[UR24][R10.64] ;  /* 0x000000180a09e981 */ /* 0x0000e2000c1e1100 */
[----:B------:R-:W-:-:S03]  /*65f0*/  IADD3 R93, P4, PT, R5, UR5, RZ ;  /* 0x00000005055d7c10 */ /* 0x000fc6000ff9e0ff */
[----:B------:R-:W-:Y:S04]  /*6600*/  STL [R1+0x318], R92 ;  /* 0x0003185c01007387 */ /* 0x000fe80000100800 */
[----:B------:R1:W-:Y:S04]  /*6610*/  STL [R1+0x314], R91 ;  /* 0x0003145b01007387 */ /* 0x0003e80000100800 */
[----:B------:R-:W-:Y:S04]  /*6620*/  STL [R1+0x320], R93 ;  /* 0x0003205d01007387 */ /* 0x000fe80000100800 */
[----:B--2---:R2:W-:Y:S04]  /*6630*/  STL [R1+0xc4], R19 ;  /* 0x0000c41301007387 */ /* 0x0045e80000100800 */
[----:B-1----:R-:W4:Y:S01]  /*6640*/  LDL.LU R91, [R1+0xd70] ;  /* 0x000d7000015b7983 */ /* 0x002f220000300800 */
[----:B------:R-:W-:Y:S01]  /*6650*/  PRMT R90, RZ, 0x7610, R90 ;  /* 0x00007610ff5a7816 */ /* 0x000fe2000000005a */
[----:B0-----:R-:W-:-:S02]  /*6660*/  @!P6 IMAD.MOV.U32 R10, RZ, RZ, R93 ;  /* 0x000000ffff0ae224 */ /* 0x001fc400078e005d */
[----:B------:R-:W4:Y:S01]  /*6670*/  LDL.LU R92, [R1+0xd6c] ;  /* 0x000d6c00015c7983 */ /* 0x000f220000300800 */
[----:B--2---:R-:W-:-:S05]  /*6680*/  IADD3.X R19, PT, PT, R6, UR6, RZ, P4, !PT ;  /* 0x0000000606137c10 */ /* 0x004fca000a7fe4ff */
[----:B------:R-:W-:Y:S01]  /*6690*/  @!P6 IMAD.MOV.U32 R11, RZ, RZ, R19 ;  /* 0x000000ffff0be224 */ /* 0x000fe200078e0013 */
[----:B---3--:R0:W-:Y:S04]  /*66a0*/  STL [R1+0xc0], R9 ;  /* 0x0000c00901007387 */ /* 0x0081e80000100800 */
[----:B------:R1:W2:Y:S01]  /*66b0*/  @!P6 LDG.E.U8 R90, desc[UR24][R10.64] ;  /* 0x000000180a5ae981 */ /* 0x0002a2000c1e1100 */
[----:B0-----:R-:W-:-:S03]  /*66c0*/  IADD3 R9, P4, PT, R7, UR5, RZ ;  /* 0x0000000507097c10 */ /* 0x001fc6000ff9e0ff */
[----:B------:R0:W-:Y:S01]  /*66d0*/  STL [R1+0x31c], R19 ;  /* 0x00031c1301007387 */ /* 0x0001e20000100800 */
[----:B-1----:R-:W-:Y:S01]  /*66e0*/  IADD3.X R10, PT, PT, R8, UR6, RZ, P4, !PT ;  /* 0x00000006080a7c10 */ /* 0x002fe2000a7fe4ff */
[----:B------:R-:W-:-:S05]  /*66f0*/  IMAD.MOV.U32 R11, RZ, RZ, R9 ;  /* 0x000000ffff0b7224 */ /* 0x000fca00078e0009 */
[-C--:B------:R-:W-:Y:S01]  /*6700*/  @!P6 LOP3.LUT R11, R11, R10.reuse, RZ, 0x3c, !PT ;  /* 0x0000000a0b0be212 */ /* 0x080fe200078e3cff */
[----:B0-----:R-:W3:Y:S04]  /*6710*/  LDL.LU R19, [R1+0xd68] ;  /* 0x000d680001137983 */ /* 0x001ee80000300800 */
[----:B------:R-:W3:Y:S04]  /*6720*/  LDL.LU R93, [R1+0xd64] ;  /* 0x000d6400015d7983 */ /* 0x000ee80000300800 */
[----:B------:R-:W-:Y:S04]  /*6730*/  STL [R1+0x328], R9 ;  /* 0x0003280901007387 */ /* 0x000fe80000100800 */
[----:B------:R0:W-:Y:S02]  /*6740*/  STL [R1+0x324], R10 ;  /* 0x0003240a01007387 */ /* 0x0001e40000100800 */
[----:B0-----:R-:W-:-:S04]  /*6750*/  @!P6 LOP3.LUT R10, R11, R10, RZ, 0x3c, !PT ;  /* 0x0000000a0b0ae212 */ /* 0x001fc800078e3cff */
[----:B------:R-:W-:Y:S02]  /*6760*/  @!P6 LOP3.LUT R11, R11, R10, RZ, 0x3c, !PT ;  /* 0x0000000a0b0be212 */ /* 0x000fe400078e3cff */
[----:B----4-:R-:W-:-:S06]  /*6770*/  PRMT R91, RZ, 0x7610, R91 ;  /* 0x00007610ff5b7816 */ /* 0x010fcc000000005b */
[----:B------:R0:W4:Y:S01]  /*6780*/  @!P6 LDG.E.U8 R91, desc[UR24][R10.64] ;  /* 0x000000180a5be981 */ /* 0x000122000c1e1100 */
[----:B------:R-:W-:-:S04]  /*6790*/  UIMAD UR5, UR12, 0xb, URZ ;  /* 0x0000000b0c0578a4 */ /* 0x000fc8000f8e02ff */
[----:B------:R-:W-:Y:S01]  /*67a0*/  USHF.R.S32.HI UR6, URZ, 0x1f, UR5 ;  /* 0x0000001fff067899 */ /* 0x000fe20008011405 */
[----:B--2---:R1:W-:Y:S02]  /*67b0*/  STL [R1+0xbc], R90 ;  /* 0x0000bc5a01007387 */ /* 0x0043e40000100800 */
[----:B-1----:R-:W-:-:S04]  /*67c0*/  IADD3 R90, P4, PT, R0, UR5, RZ ;  /* 0x00000005005a7c10 */ /* 0x002fc8000ff9e0ff */
[----:B0-----:R-:W-:Y:S01]  /*67d0*/  IADD3.X R10, PT, PT, R2, UR6, RZ, P4, !PT ;  /* 0x00000006020a7c10 */ /* 0x001fe2000a7fe4ff */
[----:B------:R-:W-:Y:S01]  /*67e0*/  IMAD.MOV.U32 R11, RZ, RZ, R90 ;  /* 0x000000ffff0b7224 */ /* 0x000fe200078e005a */
[----:B------:R0:W-:Y:S04]  /*67f0*/  STL [R1+0x68c], R90 ;  /* 0x00068c5a01007387 */ /* 0x0001e80000100800 */
[----:B------:R-:W-:Y:S02]  /*6800*/  @!P5 LOP3.LUT R11, R11, R10, RZ, 0x3c, !PT ;  /* 0x0000000a0b0bd212 */ /* 0x000fe400078e3cff */
[----:B0-----:R-:W-:Y:S02]  /*6810*/  IADD3 R90, P6, PT, R3, UR5, RZ ;  /* 0x00000005035a7c10 */ /* 0x001fe4000ffde0ff */
[----:B------:R-:W-:-:S03]  /*6820*/  SHF.R.U32.HI R9, RZ, 0xc, R16 ;  /* 0x0000000cff097819 */ /* 0x000fc60000011610 */
[----:B------:R-:W-:Y:S04]  /*6830*/  STL [R1+0x694], R90 ;  /* 0x0006945a01007387 */ /* 0x000fe80000100800 */
[----:B------:R0:W-:Y:S01]  /*6840*/  STL [R1+0x688], R10 ;  /* 0x0006880a01007387 */ /* 0x0001e20000100800 */
[----:B------:R-:W-:Y:S02]  /*6850*/  PRMT R92, RZ, 0x7610, R92 ;  /* 0x00007610ff5c7816 */ /* 0x000fe4000000005c */
[----:B------:R-:W-:Y:S01]  /*6860*/  LOP3.LUT P4, RZ, R9, 0x1, RZ, 0xc0, !PT ;  /* 0x0000000109ff7812 */ /* 0x000fe2000788c0ff */
[----:B------:R-:W-:Y:S01]  /*6870*/  IMAD.MOV.U32 R9, RZ, RZ, R90 ;  /* 0x000000ffff097224 */ /* 0x000fe200078e005a */
[----:B0-----:R-:W-:-:S04]  /*6880*/  @!P5 LOP3.LUT R10, R11, R10, RZ, 0x3c, !PT ;  /* 0x0000000a0b0ad212 */ /* 0x001fc800078e3cff */
[----:B------:R-:W-:Y:S02]  /*6890*/  @!P5 LOP3.LUT R11, R11, R10, RZ, 0x3c, !PT ;  /* 0x0000000a0b0bd212 */ /* 0x000fe400078e3cff */
[----:B------:R-:W-:-:S03]  /*68a0*/  PRMT R87, RZ, 0x7610, R87 ;  /* 0x00007610ff577816 */ /* 0x000fc60000000057 */
[----:B------:R0:W2:Y:S02]  /*68b0*/  @!P5 LDG.E.U8 R92, desc[UR24][R10.64] ;  /* 0x000000180a5cd981 */ /* 0x0000a4000c1e1100 */
[----:B0-----:R-:W-:Y:S02]  /*68c0*/  @!P5 IMAD.MOV.U32 R10, RZ, RZ, R9 ;  /* 0x000000ffff0ad224 */ /* 0x001fe400078e0009 */
[----:B----4-:R0:W-:Y:S02]  /*68d0*/  STL [R1+0xb8], R91 ;  /* 0x0000b85b01007387 */ /* 0x0101e40000100800 */
[----:B0-----:R-:W-:-:S05]  /*68e0*/  IADD3.X R91, PT, PT, R4, UR6, RZ, P6, !PT ;  /* 0x00000006045b7c10 */ /* 0x001fca000b7fe4ff */
[----:B------:R-:W-:-:S05]  /*68f0*/  IMAD.MOV.U32 R11, RZ, RZ, R91 ;  /* 0x000000ffff0b7224 */ /* 0x000fca00078e005b */
[----:B------:R0:W4:Y:S01]  /*6900*/  @!P5 LDG.E.U8 R87, desc[UR24][R10.64] ;  /* 0x000000180a57d981 */ /* 0x000122000c1e1100 */
[----:B------:R-:W-:-:S03]  /*6910*/  IADD3 R90, P6, PT, R5, UR5, RZ ;  /* 0x00000005055a7c10 */ /* 0x000fc6000ffde0ff */
[----:B------:R-:W-:Y:S01]  /*6920*/  STL [R1+0x690], R91 ;  /* 0x0006905b01007387 */ /* 0x000fe20000100800 */
[----:B------:R-:W-:Y:S02]  /*6930*/  PRMT R89, RZ, 0x7610, R89 ;  /* 0x00007610ff597816 */ /* 0x000fe40000000059 */
[----:B0-----:R-:W-:-:S05]  /*6940*/  IADD3.X R10, PT, PT, R6, UR6, RZ, P6, !PT ;  /* 0x00000006060a7c10 */ /* 0x001fca000b7fe4ff */
[----:B------:R-:W-:Y:S01]  /*6950*/  @!P5 IMAD.MOV.U32 R11, RZ, RZ, R10 ;  /* 0x000000ffff0bd224 */ /* 0x000fe200078e000a */
[----:B------:R-:W-:Y:S01]  /*6960*/  PRMT R86, RZ, 0x7610, R86 ;  /* 0x00007610ff567816 */ /* 0x000fe20000000056 */
[----:B--2---:R0:W-:Y:S04]  /*6970*/  STL [R1+0xb4], R92 ;  /* 0x0000b45c01007387 */ /* 0x0041e80000100800 */
[----:B0-----:R-:W2:Y:S04]  /*6980*/  LDL.LU R92, [R1+0xd60] ;  /* 0x000d6000015c7983 */ /* 0x001ea80000300800 */
[----:B------:R-:W2:Y:S04]  /*6990*/  LDL.LU R91, [R1+0xd5c] ;  /* 0x000d5c00015b7983 */ /* 0x000ea80000300800 */
[----:B------:R-:W-:Y:S04]  /*69a0*/  STL [R1+0x69c], R90 ;  /* 0x00069c5a01007387 */ /* 0x000fe80000100800 */
[----:B----4-:R0:W-:Y:S04]  /*69b0*/  STL [R1+0xb0], R87 ;  /* 0x0000b05701007387 */ /* 0x0101e80000100800 */
[----:B------:R1:W-:Y:S01]  /*69c0*/  STL [R1+0x698], R10 ;  /* 0x0006980a01007387 */ /* 0x0003e20000100800 */
[----:B0-----:R-:W-:Y:S01]  /*69d0*/  IADD3 R87, P6, PT, R7, UR5, RZ ;  /* 0x0000000507577c10 */ /* 0x001fe2000ffde0ff */
[----:B-1----:R-:W-:-:S03]  /*69e0*/  @!P5 IMAD.MOV.U32 R10, RZ, RZ, R90 ;  /* 0x000000ffff0ad224 */ /* 0x002fc600078e005a */
[----:B------:R-:W-:Y:S02]  /*69f0*/  IADD3.X R9, PT, PT, R8, UR6, RZ, P6, !PT ;  /* 0x0000000608097c10 */ /* 0x000fe4000b7fe4ff */
[----:B------:R0:W4:Y:S03]  /*6a00*/  @!P5 LDG.E.U8 R89, desc[UR24][R10.64] ;  /* 0x000000180a59d981 */ /* 0x000126000c1e1100 */
[----:B0-----:R-:W-:Y:S02]  /*6a10*/  IMAD.MOV.U32 R11, RZ, RZ, R9 ;  /* 0x000000ffff0b7224 */ /* 0x001fe400078e0009 */
[----:B------:R-:W-:-:S05]  /*6a20*/  @!P5 IMAD.MOV.U32 R10, RZ, RZ, R87 ;  /* 0x000000ffff0ad224 */ /* 0x000fca00078e0057 */
[----:B------:R0:W2:Y:S01]  /*6a30*/  @!P5 LDG.E.U8 R86, desc[UR24][R10.64] ;  /* 0x000000180a56d981 */ /* 0x0000a2000c1e1100 */
[----:B------:R-:W-:-:S03]  /*6a40*/  UIMAD UR5, UR12, 0x13, URZ ;  /* 0x000000130c0578a4 */ /* 0x000fc6000f8e02ff */
[----:B------:R-:W-:Y:S04]  /*6a50*/  STL [R1+0x6a4], R87 ;  /* 0x0006a45701007387 */ /* 0x000fe80000100800 */
[----:B------:R-:W2:Y:S01]  /*6a60*/  LDL.LU R90, [R1+0xd58] ;  /* 0x000d5800015a7983 */ /* 0x000ea20000300800 */
[----:B------:R-:W-:Y:S01]  /*6a70*/  USHF.R.S32.HI UR14, URZ, 0x1f, UR5 ;  /* 0x0000001fff0e7899 */ /* 0x000fe20008011405 */
[----:B------:R-:W-:Y:S02]  /*6a80*/  PRMT R88, RZ, 0x7610, R88 ;  /* 0x00007610ff587816 */ /* 0x000fe40000000058 */
[----:B------:R-:W-:Y:S01]  /*6a90*/  PRMT R85, RZ, 0x7610, R85 ;  /* 0x00007610ff557816 */ /* 0x000fe20000000055 */
[----:B----4-:R1:W-:Y:S04]  /*6aa0*/  STL [R1+0xac], R89 ;  /* 0x0000ac5901007387 */ /* 0x0103e80000100800 */
[----:B-1----:R-:W4:Y:S04]  /*6ab0*/  LDL.LU R89, [R1+0xd54] ;  /* 0x000d540001597983 */ /* 0x002f280000300800 */
[----:B------:R1:W-:Y:S02]  /*6ac0*/  STL [R1+0x6a0], R9 ;  /* 0x0006a00901007387 */ /* 0x0003e40000100800 */
[----:B-1----:R-:W-:-:S04]  /*6ad0*/  IADD3 R9, P6, PT, R0, UR5, RZ ;  /* 0x0000000500097c10 */ /* 0x002fc8000ffde0ff */
[----:B0-----:R-:W-:Y:S01]  /*6ae0*/  IADD3.X R10, PT, PT, R2, UR14, RZ, P6, !PT ;  /* 0x0000000e020a7c10 */ /* 0x001fe2000b7fe4ff */
[----:B------:R-:W-:Y:S01]  /*6af0*/  STL [R1+0x78c], R9 ;  /* 0x00078c0901007387 */ /* 0x000fe20000100800 */
[----:B------:R-:W-:-:S03]  /*6b00*/  IMAD.MOV.U32 R11, RZ, RZ, R9 ;  /* 0x000000ffff0b7224 */ /* 0x000fc600078e0009 */
[----:B--2---:R0:W-:Y:S02]  /*6b10*/  STL [R1+0xa8], R86 ;  /* 0x0000a85601007387 */ /* 0x0041e40000100800 */
[----:B------:R-:W-:Y:S02]  /*6b20*/  @P4 LOP3.LUT R11, R11, R10, RZ, 0x3c, !PT ;  /* 0x0000000a0b0b4212 */ /* 0x000fe400078e3cff */
[----:B0-----:R-:W-:-:S05]  /*6b30*/  IADD3 R86, P5, PT, R3, UR5, RZ ;  /* 0x0000000503567c10 */ /* 0x001fca000ffbe0ff */
[----:B------:R-:W-:Y:S04]  /*6b40*/  STL [R1+0x794], R86 ;  /* 0x0007945601007387 */ /* 0x000fe80000100800 */
[----:B------:R0:W-:Y:S01]  /*6b50*/  STL [R1+0x788], R10 ;  /* 0x0007880a01007387 */ /* 0x0001e20000100800 */
[----:B------:R-:W-:Y:S02]  /*6b60*/  IADD3.X R87, PT, PT, R4, UR14, RZ, P5, !PT ;  /* 0x0000000e04577c10 */ /* 0x000fe4000affe4ff */
[----:B0-----:R-:W-:-:S04]  /*6b70*/  @P4 LOP3.LUT R10, R11, R10, RZ, 0x3c, !PT ;  /* 0x0000000a0b0a4212 */ /* 0x001fc800078e3cff */
[----:B------:R-:W-:-:S05]  /*6b80*/  @P4 LOP3.LUT R11, R11, R10, RZ, 0x3c, !PT ;  /* 0x0000000a0b0b4212 */ /* 0x000fca00078e3cff */
[----:B------:R0:W2:Y:S02]  /*6b90*/  @P4 LDG.E.U8 R88, desc[UR24][R10.64] ;  /* 0x000000180a584981 */ /* 0x0000a4000c1e1100 */
[----:B0-----:R-:W-:Y:S02]  /*6ba0*/  @P4 IMAD.MOV.U32 R10, RZ, RZ, R86 ;  /* 0x000000ffff0a4224 */ /* 0x001fe400078e0056 */
[----:B------:R-:W-:-:S05]  /*6bb0*/  @P4 IMAD.MOV.U32 R11, RZ, RZ, R87 ;  /* 0x000000ffff0b4224 */ /* 0x000fca00078e0057 */
[----:B------:R0:W3:Y:S01]  /*6bc0*/  @P4 LDG.E.U8 R85, desc[UR24][R10.64] ;  /* 0x000000180a554981 */ /* 0x0000e2000c1e1100 */
[----:B------:R-:W-:-:S04]  /*6bd0*/  SHF.R.U32.HI R9, RZ, 0x4, R16 ;  /* 0x00000004ff097819 */ /* 0x000fc80000011610 */
[----:B------:R-:W-:Y:S02]  /*6be0*/  LOP3.LUT P6, RZ, R9, 0x1, RZ, 0xc0, !PT ;  /* 0x0000000109ff7812 */ /* 0x000fe400078cc0ff */
[----:B------:R-:W-:-:S04]  /*6bf0*/  IADD3 R9, P5, PT, R5, UR5, RZ ;  /* 0x0000000505097c10 */ /* 0x000fc8000ffbe0ff */
[----:B0-----:R-:W-:Y:S01]  /*6c00*/  IADD3.X R10, PT, PT, R6, UR14, RZ, P5, !PT ;  /* 0x0000000e060a7c10 */ /* 0x001fe2000affe4ff */
[----:B------:R-:W-:-:S05]  /*6c10*/  IMAD.MOV.U32 R11, RZ, RZ, R9 ;  /* 0x000000ffff0b7224 */ /* 0x000fca00078e0009 */
[-C--:B------:R-:W-:Y:S02]  /*6c20*/  @P4 LOP3.LUT R11, R11, R10.reuse, RZ, 0x3c, !PT ;  /* 0x0000000a0b0b4212 */ /* 0x080fe400078e3cff */
[----:B------:R-:W-:Y:S02]  /*6c30*/  PRMT R82, RZ, 0x7610, R82 ;  /* 0x00007610ff527816 */ /* 0x000fe40000000052 */
[----:B------:R-:W-:Y:S01]  /*6c40*/  PRMT R84, RZ, 0x7610, R84 ;  /* 0x00007610ff547816 */ /* 0x000fe20000000054 */
[----:B--2---:R0:W-:Y:S04]  /*6c50*/  STL [R1+0xa4], R88 ;  /* 0x0000a45801007387 */ /* 0x0041e80000100800 */
[----:B0-----:R-:W2:Y:S04]  /*6c60*/  LDL.LU R88, [R1+0xd50] ;  /* 0x000d500001587983 */ /* 0x001ea80000300800 */
[----:B------:R0:W-:Y:S04]  /*6c70*/  STL [R1+0x790], R87 ;  /* 0x0007905701007387 */ /* 0x0001e80000100800 */
[----:B0-----:R-:W2:Y:S04]  /*6c80*/  LDL.LU R87, [R1+0xd4c] ;  /* 0x000d4c0001577983 */ /* 0x001ea80000300800 */
[----:B------:R-:W2:Y:S04]  /*6c90*/  LDL.LU R86, [R1+0xd48] ;  /* 0x000d480001567983 */ /* 0x000ea80000300800 */
[----:B------:R-:W-:Y:S04]  /*6ca0*/  STL [R1+0x79c], R9 ;  /* 0x00079c0901007387 */ /* 0x000fe80000100800 */
[----:B---3--:R-:W-:Y:S04]  /*6cb0*/  STL [R1+0xa0], R85 ;  /* 0x0000a05501007387 */ /* 0x008fe80000100800 */
[----:B------:R0:W-:Y:S02]  /*6cc0*/  STL [R1+0x798], R10 ;  /* 0x0007980a01007387 */ /* 0x0001e40000100800 */
[----:B0-----:R-:W-:-:S04]  /*6cd0*/  @P4 LOP3.LUT R10, R11, R10, RZ, 0x3c, !PT ;  /* 0x0000000a0b0a4212 */ /* 0x001fc800078e3cff */
[----:B------:R-:W-:Y:S02]  /*6ce0*/  @P4 LOP3.LUT R11, R11, R10, RZ, 0x3c, !PT ;  /* 0x0000000a0b0b4212 */ /* 0x000fe400078e3cff */
[----:B------:R-:W-:-:S03]  /*6cf0*/  IADD3 R85, P5, PT, R7, UR5, RZ ;  /* 0x0000000507557c10 */ /* 0x000fc6000ffbe0ff */
[----:B------:R0:W3:Y:S01]  /*6d00*/  @P4 LDG.E.U8 R82, desc[UR24][R10.64] ;  /* 0x000000180a524981 */ /* 0x0000e2000c1e1100 */
[----:B------:R-:W-:-:S05]  /*6d10*/  IADD3.X R9, PT, PT, R8, UR14, RZ, P5, !PT ;  /* 0x0000000e08097c10 */ /* 0x000fca000affe4ff */
[----:B0-----:R-:W-:Y:S02]  /*6d20*/  IMAD.MOV.U32 R11, RZ, RZ, R9 ;  /* 0x000000ffff0b7224 */ /* 0x001fe400078e0009 */
[----:B------:R-:W-:-:S05]  /*6d30*/  @P4 IMAD.MOV.U32 R10, RZ, RZ, R85 ;  /* 0x000000ffff0a4224 */ /* 0x000fca00078e0055 */
[----:B------:R0:W2:Y:S01]  /*6d40*/  @P4 LDG.E.U8 R84, desc[UR24][R10.64] ;  /* 0x000000180a544981 */ /* 0x0000a2000c1e1100 */
[----:B------:R-:W-:-:S03]  /*6d50*/  UIMAD UR6, UR12, 0x1b, URZ ;  /* 0x0000001b0c0678a4 */ /* 0x000fc6000f8e02ff */
[----:B------:R-:W-:Y:S01]  /*6d60*/  STL [R1+0x7a4], R85 ;  /* 0x0007a45501007387 */ /* 0x000fe20000100800 */
[----:B------:R-:W-:-:S03]  /*6d70*/  USHF.R.S32.HI UR15, URZ, 0x1f, UR6 ;  /* 0x0000001fff0f7899 */ /* 0x000fc60008011406 */
[----:B------:R-:W-:Y:S01]  /*6d80*/  STL [R1+0x7a0], R9 ;  /* 0x0007a00901007387 */ /* 0x000fe20000100800 */
[----:B------:R-:W-:-:S03]  /*6d90*/  PRMT R83, RZ, 0x7610, R83 ;  /* 0x00007610ff537816 */ /* 0x000fc60000000053 */
[----:B---3--:R1:W-:Y:S02]  /*6da0*/  STL [R1+0x9c], R82 ;  /* 0x00009c5201007387 */ /* 0x0083e40000100800 */
[----:B-1----:R-:W-:-:S04]  /*6db0*/  IADD3 R82, P5, PT, R0, UR6, RZ ;  /* 0x0000000600527c10 */ /* 0x002fc8000ffbe0ff */
[----:B0-----:R-:W-:Y:S01]  /*6dc0*/  IADD3.X R10, PT, PT, R2, UR15, RZ, P5, !PT ;  /* 0x0000000f020a7c10 */ /* 0x001fe2000affe4ff */
[----:B------:R-:W-:Y:S01]  /*6dd0*/  IMAD.MOV.U32 R11, RZ, RZ, R82 ;  /* 0x000000ffff0b7224 */ /* 0x000fe200078e0052 */
[----:B------:R-:W-:Y:S04]  /*6de0*/  STL [R1+0x850], R82 ;  /* 0x0008505201007387 */ /* 0x000fe80000100800 */
[-C--:B------:R-:W-:Y:S01]  /*6df0*/  @P6 LOP3.LUT R11, R11, R10.reuse, RZ, 0x3c, !PT ;  /* 0x0000000a0b0b6212 */ /* 0x080fe200078e3cff */
[----:B--2---:R-:W-:Y:S04]  /*6e00*/  STL [R1+0x98], R84 ;  /* 0x0000985401007387 */ /* 0x004fe80000100800 */
[----:B------:R0:W-:Y:S02]  /*6e10*/  STL [R1+0x84c], R10 ;  /* 0x00084c0a01007387 */ /* 0x0001e40000100800 */
[----:B0-----:R-:W-:-:S04]  /*6e20*/  @P6 LOP3.LUT R10, R11, R10, RZ, 0x3c, !PT ;  /* 0x0000000a0b0a6212 */ /* 0x001fc800078e3cff */
[----:B------:R-:W-:-:S05]  /*6e30*/  @P6 LOP3.LUT R11, R11, R10, RZ, 0x3c, !PT ;  /* 0x0000000a0b0b6212 */ /* 0x000fca00078e3cff */
[----:B------:R0:W2:Y:S01]  /*6e40*/  @P6 LDG.E.U8 R83, desc[UR24][R10.64] ;  /* 0x000000180a536981 */ /* 0x0000a2000c1e1100 */
[----:B------:R-:W-:Y:S02]  /*6e50*/  IADD3 R84, P5, PT, R3, UR6, RZ ;  /* 0x0000000603547c10 */ /* 0x000fe4000ffbe0ff */
[----:B------:R-:W-:Y:S02]  /*6e60*/  SHF.R.U64 R9, R12, 0x1c, RZ ;  /* 0x0000001c0c097819 */ /* 0x000fe400000012ff */
[----:B------:R-:W-:Y:S02]  /*6e70*/  IADD3.X R85, PT, PT, R4, UR15, RZ, P5, !PT ;  /* 0x0000000f04557c10 */ /* 0x000fe4000affe4ff */
[----:B------:R-:W-:Y:S02]  /*6e80*/  LOP3.LUT P4, RZ, R9, 0x1, RZ, 0xc0, !PT ;  /* 0x0000000109ff7812 */ /* 0x000fe4000788c0ff */
[----:B------:R-:W-:Y:S01]  /*6e90*/  PRMT R9, RZ, 0x7610, R9 ;  /* 0x00007610ff097816 */ /* 0x000fe20000000009 */
[----:B0-----:R-:W-:-:S02]  /*6ea0*/  @P6 IMAD.MOV.U32 R10, RZ, RZ, R84 ;  /* 0x000000ffff0a6224 */ /* 0x001fc400078e0054 */
[----:B------:R-:W-:Y:S01]  /*6eb0*/  @P6 IMAD.MOV.U32 R11, RZ, RZ, R85 ;  /* 0x000000ffff0b6224 */ /* 0x000fe200078e0055 */
[----:B------:R-:W-:-:S04]  /*6ec0*/  IADD3 R82, P5, PT, R5, UR6, RZ ;  /* 0x0000000605527c10 */ /* 0x000fc8000ffbe0ff */
[----:B------:R0:W3:Y:S04]  /*6ed0*/  @P6 LDG.E.U8 R9, desc[UR24][R10.64] ;  /* 0x000000180a096981 */ /* 0x0000e8000c1e1100 */
[----:B------:R-:W-:Y:S04]  /*6ee0*/  STL [R1+0x858], R84 ;  /* 0x0008585401007387 */ /* 0x000fe80000100800 */
[----:B------:R1:W-:Y:S04]  /*6ef0*/  STL [R1+0x854], R85 ;  /* 0x0008545501007387 */ /* 0x0003e80000100800 */
[----:B------:R-:W-:Y:S01]  /*6f00*/  STL [R1+0x860], R82 ;  /* 0x0008605201007387 */ /* 0x000fe20000100800 */
[----:B------:R-:W-:Y:S01]  /*6f10*/  PRMT R55, RZ, 0x7610, R55 ;  /* 0x00007610ff377816 */ /* 0x000fe20000000037 */
[----:B0-----:R-:W-:-:S02]  /*6f20*/  @P6 IMAD.MOV.U32 R10, RZ, RZ, R82 ;  /* 0x000000ffff0a6224 */ /* 0x001fc400078e0052 */
[----:B--2---:R0:W-:Y:S04]  /*6f30*/  STL [R1+0x94], R83 ;  /* 0x0000945301007387 */ /* 0x0041e80000100800 */
[----:B-1----:R-:W2:Y:S04]  /*6f40*/  LDL.LU R85, [R1+0xd44] ;  /* 0x000d440001557983 */ /* 0x002ea80000300800 */
[----:B------:R-:W2:Y:S01]  /*6f50*/  LDL.LU R84, [R1+0xd40] ;  /* 0x000d400001547983 */ /* 0x000ea20000300800 */
[----:B0-----:R-:W-:-:S05]  /*6f60*/  IADD3.X R83, PT, PT, R6, UR15, RZ, P5, !PT ;  /* 0x0000000f06537c10 */ /* 0x001fca000affe4ff */
[----:B------:R-:W-:-:S05]  /*6f70*/  @P6 IMAD.MOV.U32 R11, RZ, RZ, R83 ;  /* 0x000000ffff0b6224 */ /* 0x000fca00078e0053 */
[----:B------:R0:W2:Y:S04]  /*6f80*/  @P6 LDG.E.U8 R55, desc[UR24][R10.64] ;  /* 0x000000180a376981 */ /* 0x0000a8000c1e1100 */
[----:B---3--:R1:W-:Y:S02]  /*6f90*/  STL [R1+0x90], R9 ;  /* 0x0000900901007387 */ /* 0x0083e40000100800 */
[----:B-1----:R-:W-:Y:S02]  /*6fa0*/  IADD3 R9, P5, PT, R7, UR6, RZ ;  /* 0x0000000607097c10 */ /* 0x002fe4000ffbe0ff */
[----:B------:R1:W-:Y:S02]  /*6fb0*/  STL [R1+0x85c], R83 ;  /* 0x00085c5301007387 */ /* 0x0003e40000100800 */
[----:B0-----:R-:W-:Y:S01]  /*6fc0*/  IADD3.X R10, PT, PT, R8, UR15, RZ, P5, !PT ;  /* 0x0000000f080a7c10 */ /* 0x001fe2000affe4ff */
[----:B------:R-:W-:Y:S01]  /*6fd0*/  IMAD.MOV.U32 R11, RZ, RZ, R9 ;  /* 0x000000ffff0b7224 */ /* 0x000fe200078e0009 */
[----:B------:R-:W-:-:S04]  /*6fe0*/  UIMAD UR5, UR12, 0x23, URZ ;  /* 0x000000230c0578a4 */ /* 0x000fc8000f8e02ff */
[-C--:B------:R-:W-:Y:S01]  /*6ff0*/  @P6 LOP3.LUT R11, R11, R10.reuse, RZ, 0x3c, !PT ;  /* 0x0000000a0b0b6212 */ /* 0x080fe200078e3cff */
[----:B-1----:R-:W3:Y:S04]  /*7000*/  LDL.LU R83, [R1+0xd3c] ;  /* 0x000d3c0001537983 */ /* 0x002ee80000300800 */
[----:B------:R-:W3:Y:S04]  /*7010*/  LDL.LU R82, [R1+0xd38] ;  /* 0x000d380001527983 */ /* 0x000ee80000300800 */
[----:B------:R-:W-:Y:S04]  /*7020*/  STL [R1+0x868], R9 ;  /* 0x0008680901007387 */ /* 0x000fe80000100800 */
[----:B------:R0:W-:Y:S01]  /*7030*/  STL [R1+0x864], R10 ;  /* 0x0008640a01007387 */ /* 0x0001e20000100800 */
[----:B------:R-:W-:Y:S01]  /*7040*/  PRMT R80, RZ, 0x7610, R80 ;  /* 0x00007610ff507816 */ /* 0x000fe20000000050 */
[----:B------:R-:W-:Y:S01]  /*7050*/  USHF.R.S32.HI UR6, URZ, 0x1f, UR5 ;  /* 0x0000001fff067899 */ /* 0x000fe20008011405 */
[----:B0-----:R-:W-:-:S04]  /*7060*/  @P6 LOP3.LUT R10, R11, R10, RZ, 0x3c, !PT ;  /* 0x0000000a0b0a6212 */ /* 0x001fc800078e3cff */
[----:B------:R-:W-:-:S05]  /*7070*/  @P6 LOP3.LUT R11, R11, R10, RZ, 0x3c, !PT ;  /* 0x0000000a0b0b6212 */ /* 0x000fca00078e3cff */
[----:B------:R0:W3:Y:S01]  /*7080*/  @P6 LDG.E.U8 R80, desc[UR24][R10.64] ;  /* 0x000000180a506981 */ /* 0x0000e2000c1e1100 */
[----:B------:R-:W-:Y:S02]  /*7090*/  SHF.R.U64 R9, R12, 0x14, RZ ;  /* 0x000000140c097819 */ /* 0x000fe400000012ff */
[----:B------:R-:W-:Y:S02]  /*70a0*/  PRMT R81, RZ, 0x7610, R81 ;  /* 0x00007610ff517816 */ /* 0x000fe40000000051 */
[----:B------:R-:W-:Y:S01]  /*70b0*/  PRMT R77, RZ, 0x7610, R77 ;  /* 0x00007610ff4d7816 */ /* 0x000fe2000000004d */
        /* <DEDUP_REMOVED lines=13> */
[----:B------:R-:W-:-:S05]  /*7190*/  @P4 LOP3.LUT R11, R11, R10, RZ, 0x3c, !PT ;  /* 0x0000000a0b0b4212 */ /* 0x000fca00078e3cff */
[----:B------:R0:W2:Y:S02]  /*71a0*/  @P4 LDG.E.U8 R81, desc[UR24][R10.64] ;  /* 0x000000180a514981 */ /* 0x0000a4000c1e1100 */
[----:B0-----:R-:W-:Y:S02]  /*71b0*/  IMAD.MOV.U32 R11, RZ, RZ, R55 ;  /* 0x000000ffff0b7224 */ /* 0x001fe400078e0037 */
[----:B------:R-:W-:-:S05]  /*71c0*/  @P4 IMAD.MOV.U32 R10, RZ, RZ, R9 ;  /* 0x000000ffff0a4224 */ /* 0x000fca00078e0009 */
[----:B------:R0:W4:Y:S04]  /*71d0*/  @P4 LDG.E.U8 R77, desc[UR24][R10.64] ;  /* 0x000000180a4d4981 */ /* 0x000128000c1e1100 */
[----:B---3--:R1:W-:Y:S04]  /*71e0*/  STL [R1+0x88], R80 ;  /* 0x0000885001007387 */ /* 0x0083e80000100800 */
[----:B------:R-:W-:Y:S01]  /*71f0*/  STL [R1+0x900], R55 ;  /* 0x0009003701007387 */ /* 0x000fe20000100800 */
[----:B-1----:R-:W-:Y:S02]  /*7200*/  IADD3 R80, P6, PT, R5, UR5, RZ ;  /* 0x0000000505507c10 */ /* 0x002fe4000ffde0ff */
[----:B------:R-:W-:-:S02]  /*7210*/  PRMT R79, RZ, 0x7610, R79 ;  /* 0x00007610ff4f7816 */ /* 0x000fc4000000004f */
[----:B0-----:R-:W-:Y:S01]  /*7220*/  IADD3.X R11, PT, PT, R6, UR6, RZ, P6, !PT ;  /* 0x00000006060b7c10 */ /* 0x001fe2000b7fe4ff */
[----:B------:R-:W-:Y:S01]  /*7230*/  @P4 IMAD.MOV.U32 R10, RZ, RZ, R80 ;  /* 0x000000ffff0a4224 */ /* 0x000fe200078e0050 */
[----:B------:R-:W-:-:S04]  /*7240*/  PRMT R76, RZ, 0x7610, R76 ;  /* 0x00007610ff4c7816 */ /* 0x000fc8000000004c */
[----:B------:R0:W3:Y:S04]  /*7250*/  @P4 LDG.E.U8 R79, desc[UR24][R10.64] ;  /* 0x000000180a4f4981 */ /* 0x0000e8000c1e1100 */
[----:B--2---:R1:W-:Y:S04]  /*7260*/  STL [R1+0x84], R81 ;  /* 0x0000845101007387 */ /* 0x0043e80000100800 */
[----:B-1----:R-:W2:Y:S04]  /*7270*/  LDL.LU R81, [R1+0xd34] ;  /* 0x000d340001517983 */ /* 0x002ea80000300800 */
[----:B------:R-:W2:Y:S04]  /*7280*/  LDL.LU R55, [R1+0xd30] ;  /* 0x000d300001377983 */ /* 0x000ea80000300800 */
[----:B------:R-:W-:Y:S04]  /*7290*/  STL [R1+0x90c], R80 ;  /* 0x00090c5001007387 */ /* 0x000fe80000100800 */
[----:B----4-:R1:W-:Y:S02]  /*72a0*/  STL [R1+0x80], R77 ;  /* 0x0000804d01007387 */ /* 0x0103e40000100800 */
[----:B-1----:R-:W-:-:S04]  /*72b0*/  IADD3 R77, P6, PT, R7, UR5, RZ ;  /* 0x00000005074d7c10 */ /* 0x002fc8000ffde0ff */
[----:B------:R-:W-:Y:S01]  /*72c0*/  IADD3.X R9, PT, PT, R8, UR6, RZ, P6, !PT ;  /* 0x0000000608097c10 */ /* 0x000fe2000b7fe4ff */
[----:B------:R1:W-:Y:S01]  /*72d0*/  STL [R1+0x908], R11 ;  /* 0x0009080b01007387 */ /* 0x0003e20000100800 */
[----:B0-----:R-:W-:-:S03]  /*72e0*/  @P4 IMAD.MOV.U32 R10, RZ, RZ, R77 ;  /* 0x000000ffff0a4224 */ /* 0x001fc600078e004d */
[----:B-1----:R-:W-:-:S05]  /*72f0*/  IMAD.MOV.U32 R11, RZ, RZ, R9 ;  /* 0x000000ffff0b7224 */ /* 0x002fca00078e0009 */
[----:B------:R0:W4:Y:S01]  /*7300*/  @P4 LDG.E.U8 R76, desc[UR24][R10.64] ;  /* 0x000000180a4c4981 */ /* 0x000122000c1e1100 */
[----:B------:R-:W-:-:S03]  /*7310*/  UIMAD UR5, UR12, 0x2b, URZ ;  /* 0x0000002b0c0578a4 */ /* 0x000fc6000f8e02ff */
[----:B------:R-:W-:Y:S04]  /*7320*/  STL [R1+0x914], R77 ;  /* 0x0009144d01007387 */ /* 0x000fe80000100800 */
[----:B------:R-:W2:Y:S01]  /*7330*/  LDL.LU R80, [R1+0xd2c] ;  /* 0x000d2c0001507983 */ /* 0x000ea20000300800 */
[----:B------:R-:W-:-:S03]  /*7340*/  USHF.R.S32.HI UR14, URZ, 0x1f, UR5 ;  /* 0x0000001fff0e7899 */ /* 0x000fc60008011405 */
[----:B---3--:R1:W-:Y:S04]  /*7350*/  STL [R1+0x7c], R79 ;  /* 0x00007c4f01007387 */ /* 0x0083e80000100800 */
[----:B-1----:R-:W3:Y:S04]  /*7360*/  LDL.LU R79, [R1+0xd28] ;  /* 0x000d2800014f7983 */ /* 0x002ee80000300800 */
[----:B------:R1:W-:Y:S02]  /*7370*/  STL [R1+0x910], R9 ;  /* 0x0009100901007387 */ /* 0x0003e40000100800 */
[----:B-1----:R-:W-:-:S04]  /*7380*/  IADD3 R9, P6, PT, R0, UR5, RZ ;  /* 0x0000000500097c10 */ /* 0x002fc8000ffde0ff */
[----:B0-----:R-:W-:Y:S01]  /*7390*/  IADD3.X R10, PT, PT, R2, UR14, RZ, P6, !PT ;  /* 0x0000000e020a7c10 */ /* 0x001fe2000b7fe4ff */
[----:B------:R-:W-:Y:S01]  /*73a0*/  STL [R1+0x9a8], R9 ;  /* 0x0009a80901007387 */ /* 0x000fe20000100800 */
[----:B------:R-:W-:-:S05]  /*73b0*/  IMAD.MOV.U32 R11, RZ, RZ, R9 ;  /* 0x000000ffff0b7224 */ /* 0x000fca00078e0009 */
[----:B------:R-:W-:Y:S02]  /*73c0*/  @P5 LOP3.LUT R11, R11, R10, RZ, 0x3c, !PT ;  /* 0x0000000a0b0b5212 */ /* 0x000fe400078e3cff */
[----:B------:R-:W-:Y:S02]  /*73d0*/  PRMT R78, RZ, 0x7610, R78 ;  /* 0x00007610ff4e7816 */ /* 0x000fe4000000004e */
[----:B------:R-:W-:Y:S01]  /*73e0*/  PRMT R75, RZ, 0x7610, R75 ;  /* 0x00007610ff4b7816 */ /* 0x000fe2000000004b */
[----:B----4-:R0:W-:Y:S02]  /*73f0*/  STL [R1+0x78], R76 ;  /* 0x0000784c01007387 */ /* 0x0101e40000100800 */
[----:B0-----:R-:W-:-:S05]  /*7400*/  IADD3 R76, P4, PT, R3, UR5, RZ ;  /* 0x00000005034c7c10 */ /* 0x001fca000ff9e0ff */
[----:B------:R-:W-:Y:S04]  /*7410*/  STL [R1+0x9b0], R76 ;  /* 0x0009b04c01007387 */ /* 0x000fe80000100800 */
[----:B------:R0:W-:Y:S01]  /*7420*/  STL [R1+0x9a4], R10 ;  /* 0x0009a40a01007387 */ /* 0x0001e20000100800 */
[----:B------:R-:W-:Y:S02]  /*7430*/  IADD3.X R77, PT, PT, R4, UR14, RZ, P4, !PT ;  /* 0x0000000e044d7c10 */ /* 0x000fe4000a7fe4ff */
[----:B0-----:R-:W-:-:S04]  /*7440*/  @P5 LOP3.LUT R10, R11, R10, RZ, 0x3c, !PT ;  /* 0x0000000a0b0a5212 */ /* 0x001fc800078e3cff */
[----:B------:R-:W-:-:S05]  /*7450*/  @P5 LOP3.LUT R11, R11, R10, RZ, 0x3c, !PT ;  /* 0x0000000a0b0b5212 */ /* 0x000fca00078e3cff */
[----:B------:R0:W4:Y:S02]  /*7460*/  @P5 LDG.E.U8 R78, desc[UR24][R10.64] ;  /* 0x000000180a4e5981 */ /* 0x000124000c1e1100 */
[----:B0-----:R-:W-:Y:S02]  /*7470*/  @P5 IMAD.MOV.U32 R10, RZ, RZ, R76 ;  /* 0x000000ffff0a5224 */ /* 0x001fe400078e004c */
[----:B------:R-:W-:-:S05]  /*7480*/  @P5 IMAD.MOV.U32 R11, RZ, RZ, R77 ;  /* 0x000000ffff0b5224 */ /* 0x000fca00078e004d */
[----:B------:R0:W2:Y:S01]  /*7490*/  @P5 LDG.E.U8 R75, desc[UR24][R10.64] ;  /* 0x000000180a4b5981 */ /* 0x0000a2000c1e1100 */
[----:B------:R-:W-:-:S04]  /*74a0*/  SHF.R.U64 R9, R12, 0xc, RZ ;  /* 0x0000000c0c097819 */ /* 0x000fc800000012ff */
[----:B------:R-:W-:Y:S02]  /*74b0*/  LOP3.LUT P6, RZ, R9, 0x1, RZ, 0xc0, !PT ;  /* 0x0000000109ff7812 */ /* 0x000fe400078cc0ff */
[----:B------:R-:W-:-:S04]  /*74c0*/  IADD3 R9, P4, PT, R5, UR5, RZ ;  /* 0x0000000505097c10 */ /* 0x000fc8000ff9e0ff */
[----:B0-----:R-:W-:Y:S01]  /*74d0*/  IADD3.X R10, PT, PT, R6, UR14, RZ, P4, !PT ;  /* 0x0000000e060a7c10 */ /* 0x001fe2000a7fe4ff */
[----:B------:R-:W-:-:S05]  /*74e0*/  IMAD.MOV.U32 R11, RZ, RZ, R9 ;  /* 0x000000ffff0b7224 */ /* 0x000fca00078e0009 */
[-C--:B------:R-:W-:Y:S02]  /*74f0*/  @P5 LOP3.LUT R11, R11, R10.reuse, RZ, 0x3c, !PT ;  /* 0x0000000a0b0b5212 */ /* 0x080fe400078e3cff */
[----:B------:R-:W-:Y:S02]  /*7500*/  PRMT R70, RZ, 0x7610, R70 ;  /* 0x00007610ff467816 */ /* 0x000fe40000000046 */
[----:B------:R-:W-:Y:S01]  /*7510*/  PRMT R74, RZ, 0x7610, R74 ;  /* 0x00007610ff4a7816 */ /* 0x000fe2000000004a */
[----:B----4-:R0:W-:Y:S04]  /*7520*/  STL [R1+0x74], R78 ;  /* 0x0000744e01007387 */ /* 0x0101e80000100800 */
[----:B0-----:R-:W4:Y:S04]  /*7530*/  LDL.LU R78, [R1+0xd24] ;  /* 0x000d2400014e7983 */ /* 0x001f280000300800 */
[----:B------:R0:W-:Y:S04]  /*7540*/  STL [R1+0x9ac], R77 ;  /* 0x0009ac4d01007387 */ /* 0x0001e80000100800 */
[----:B0-----:R-:W3:Y:S04]  /*7550*/  LDL.LU R77, [R1+0xd20] ;  /* 0x000d2000014d7983 */ /* 0x001ee80000300800 */
[----:B------:R-:W3:Y:S04]  /*7560*/  LDL.LU R76, [R1+0xd1c] ;  /* 0x000d1c00014c7983 */ /* 0x000ee80000300800 */
[----:B------:R-:W-:Y:S04]  /*7570*/  STL [R1+0x9b8], R9 ;  /* 0x0009b80901007387 */ /* 0x000fe80000100800 */
[----:B--2---:R-:W-:Y:S04]  /*7580*/  STL [R1+0x70], R75 ;  /* 0x0000704b01007387 */ /* 0x004fe80000100800 */
[----:B------:R0:W-:Y:S02]  /*7590*/  STL [R1+0x9b4], R10 ;  /* 0x0009b40a01007387 */ /* 0x0001e40000100800 */
[----:B0-----:R-:W-:-:S04]  /*75a0*/  @P5 LOP3.LUT R10, R11, R10, RZ, 0x3c, !PT ;  /* 0x0000000a0b0a5212 */ /* 0x001fc800078e3cff */
[----:B------:R-:W-:Y:S02]  /*75b0*/  @P5 LOP3.LUT R11, R11, R10, RZ, 0x3c, !PT ;  /* 0x0000000a0b0b5212 */ /* 0x000fe400078e3cff */
[----:B------:R-:W-:-:S03]  /*75c0*/  IADD3 R75, P4, PT, R7, UR5, RZ ;  /* 0x00000005074b7c10 */ /* 0x000fc6000ff9e0ff */
[----:B------:R0:W2:Y:S01]  /*75d0*/  @P5 LDG.E.U8 R70, desc[UR24][R10.64] ;  /* 0x000000180a465981 */ /* 0x0000a2000c1e1100 */
[----:B------:R-:W-:-:S05]  /*75e0*/  IADD3.X R9, PT, PT, R8, UR14, RZ, P4, !PT ;  /* 0x0000000e08097c10 */ /* 0x000fca000a7fe4ff */
[----:B0-----:R-:W-:Y:S02]  /*75f0*/  IMAD.MOV.U32 R11, RZ, RZ, R9 ;  /* 0x000000ffff0b7224 */ /* 0x001fe400078e0009 */
[----:B------:R-:W-:-:S05]  /*7600*/  @P5 IMAD.MOV.U32 R10, RZ, RZ, R75 ;  /* 0x000000ffff0a5224 */ /* 0x000fca00078e004b */
[----:B------:R0:W3:Y:S01]  /*7610*/  @P5 LDG.E.U8 R74, desc[UR24][R10.64] ;  /* 0x000000180a4a5981 */ /* 0x0000e2000c1e1100 */
[----:B------:R-:W-:-:S03]  /*7620*/  UIMAD UR6, UR12, 0x33, URZ ;  /* 0x000000330c0678a4 */ /* 0x000fc6000f8e02ff */
[----:B------:R-:W-:Y:S01]  /*7630*/  STL [R1+0x9c0], R75 ;  /* 0x0009c04b01007387 */ /* 0x000fe20000100800 */
[----:B------:R-:W-:-:S03]  /*7640*/  USHF.R.S32.HI UR15, URZ, 0x1f, UR6 ;  /* 0x0000001fff0f7899 */ /* 0x000fc60008011406 */
[----:B------:R-:W-:Y:S01]  /*7650*/  STL [R1+0x9bc], R9 ;  /* 0x0009bc0901007387 */ /* 0x000fe20000100800 */
[----:B------:R-:W-:Y:S02]  /*7660*/  PRMT R71, RZ, 0x7610, R71 ;  /* 0x00007610ff477816 */ /* 0x000fe40000000047 */
[----:B------:R-:W-:Y:S01]  /*7670*/  PRMT R73, RZ, 0x7610, R73 ;  /* 0x00007610ff497816 */ /* 0x000fe20000000049 */
[----:B--2---:R1:W-:Y:S02]  /*7680*/  STL [R1+0x6c], R70 ;  /* 0x00006c4601007387 */ /* 0x0043e40000100800 */
[----:B-1----:R-:W-:-:S04]  /*7690*/  IADD3 R70, P4, PT, R0, UR6, RZ ;  /* 0x0000000600467c10 */ /* 0x002fc8000ff9e0ff */
[----:B0-----:R-:W-:Y:S01]  /*76a0*/  IADD3.X R10, PT, PT, R2, UR15, RZ, P4, !PT ;  /* 0x0000000f020a7c10 */ /* 0x001fe2000a7fe4ff */
[----:B------:R-:W-:Y:S01]  /*76b0*/  IMAD.MOV.U32 R11, RZ, RZ, R70 ;  /* 0x000000ffff0b7224 */ /* 0x000fe200078e0046 */
[----:B------:R-:W-:Y:S04]  /*76c0*/  STL [R1+0xa68], R70 ;  /* 0x000a684601007387 */ /* 0x000fe80000100800 */
[----:B------:R-:W-:Y:S01]  /*76d0*/  @P6 LOP3.LUT R11, R11, R10, RZ, 0x3c, !PT ;  /* 0x0000000a0b0b6212 */ /* 0x000fe200078e3cff */
[----:B---3--:R0:W-:Y:S04]  /*76e0*/  STL [R1+0x68], R74 ;  /* 0x0000684a01007387 */ /* 0x0081e80000100800 */
[----:B------:R1:W-:Y:S01]  /*76f0*/  STL [R1+0xa64], R10 ;  /* 0x000a640a01007387 */ /* 0x0003e20000100800 */
[----:B0-----:R-:W-:-:S02]  /*7700*/  IADD3 R74, P5, PT, R3, UR6, RZ ;  /* 0x00000006034a7c10 */ /* 0x001fc4000ffbe0ff */
[C---:B-1----:R-:W-:Y:S02]  /*7710*/  @P6 LOP3.LUT R10, R11.reuse, R10, RZ, 0x3c, !PT ;  /* 0x0000000a0b0a6212 */ /* 0x042fe400078e3cff */
[----:B------:R-:W-:Y:S02]  /*7720*/  IADD3.X R75, PT, PT, R4, UR15, RZ, P5, !PT ;  /* 0x0000000f044b7c10 */ /* 0x000fe4000affe4ff */
[----:B------:R-:W-:-:S05]  /*7730*/  @P6 LOP3.LUT R11, R11, R10, RZ, 0x3c, !PT ;  /* 0x0000000a0b0b6212 */ /* 0x000fca00078e3cff */
[----:B------:R0:W2:Y:S02]  /*7740*/  @P6 LDG.E.U8 R71, desc[UR24][R10.64] ;  /* 0x000000180a476981 */ /* 0x0000a4000c1e1100 */
[----:B0-----:R-:W-:Y:S02]  /*7750*/  @P6 IMAD.MOV.U32 R10, RZ, RZ, R74 ;  /* 0x000000ffff0a6224 */ /* 0x001fe400078e004a */
[----:B------:R-:W-:-:S05]  /*7760*/  @P6 IMAD.MOV.U32 R11, RZ, RZ, R75 ;  /* 0x000000ffff0b6224 */ /* 0x000fca00078e004b */
[----:B------:R0:W3:Y:S01]  /*7770*/  @P6 LDG.E.U8 R73, desc[UR24][R10.64] ;  /* 0x000000180a496981 */ /* 0x0000e2000c1e1100 */
[----:B------:R-:W-:-:S03]  /*7780*/  IADD3 R70, P5, PT, R5, UR6, RZ ;  /* 0x0000000605467c10 */ /* 0x000fc6000ffbe0ff */
[----:B------:R-:W-:Y:S01]  /*7790*/  STL [R1+0xa70], R74 ;  /* 0x000a704a01007387 */ /* 0x000fe20000100800 */
[----:B------:R-:W-:-:S03]  /*77a0*/  SHF.R.U64 R9, R12, 0x4, RZ ;  /* 0x000000040c097819 */ /* 0x000fc600000012ff */
[----:B------:R1:W-:Y:S04]  /*77b0*/  STL [R1+0xa6c], R75 ;  /* 0x000a6c4b01007387 */ /* 0x0003e80000100800 */
[----:B------:R-:W-:Y:S01]  /*77c0*/  STL [R1+0xa78], R70 ;  /* 0x000a784601007387 */ /* 0x000fe20000100800 */
[----:B------:R-:W-:Y:S01]  /*77d0*/  LOP3.LUT P4, RZ, R9, 0x1, RZ, 0xc0, !PT ;  /* 0x0000000109ff7812 */ /* 0x000fe2000788c0ff */
[----:B0-----:R-:W-:Y:S01]  /*77e0*/  @P6 IMAD.MOV.U32 R10, RZ, RZ, R70 ;  /* 0x000000ffff0a6224 */ /* 0x001fe200078e0046 */
[----:B------:R-:W-:Y:S02]  /*77f0*/  PRMT R9, RZ, 0x7610, R9 ;  /* 0x00007610ff097816 */ /* 0x000fe40000000009 */
[----:B------:R-:W-:Y:S01]  /*7800*/  PRMT R46, RZ, 0x7610, R46 ;  /* 0x00007610ff2e7816 */ /* 0x000fe2000000002e */
[----:B--2---:R0:W-:Y:S04]  /*7810*/  STL [R1+0x64], R71 ;  /* 0x0000644701007387 */ /* 0x0041e80000100800 */
[----:B-1----:R-:W2:Y:S04]  /*7820*/  LDL.LU R75, [R1+0xd18] ;  /* 0x000d1800014b7983 */ /* 0x002ea80000300800 */
[----:B------:R-:W2:Y:S01]  /*7830*/  LDL.LU R74, [R1+0xd14] ;  /* 0x000d1400014a7983 */ /* 0x000ea20000300800 */
[----:B0-----:R-:W-:-:S05]  /*7840*/  IADD3.X R71, PT, PT, R6, UR15, RZ, P5, !PT ;  /* 0x0000000f06477c10 */ /* 0x001fca000affe4ff */
[----:B------:R-:W-:Y:S01]  /*7850*/  IMAD.MOV.U32 R11, RZ, RZ, R71 ;  /* 0x000000ffff0b7224 */ /* 0x000fe200078e0047 */
[----:B---3--:R0:W-:Y:S04]  /*7860*/  STL [R1+0x60], R73 ;  /* 0x0000604901007387 */ /* 0x0081e80000100800 */
[----:B------:R1:W3:Y:S04]  /*7870*/  @P6 LDG.E.U8 R9, desc[UR24][R10.64] ;  /* 0x000000180a096981 */ /* 0x0002e8000c1e1100 */
[----:B0-----:R-:W2:Y:S04]  /*7880*/  LDL.LU R73, [R1+0xd10] ;  /* 0x000d100001497983 */ /* 0x001ea80000300800 */
[----:B------:R0:W-:Y:S02]  /*7890*/  STL [R1+0xa74], R71 ;  /* 0x000a744701007387 */ /* 0x0001e40000100800 */
[----:B0-----:R-:W-:-:S04]  /*78a0*/  IADD3 R71, P5, PT, R7, UR6, RZ ;  /* 0x0000000607477c10 */ /* 0x001fc8000ffbe0ff */
[----:B-1----:R-:W-:Y:S01]  /*78b0*/  IADD3.X R11, PT, PT, R8, UR15, RZ, P5, !PT ;  /* 0x0000000f080b7c10 */ /* 0x002fe2000affe4ff */
[----:B------:R-:W-:-:S05]  /*78c0*/  @P6 IMAD.MOV.U32 R10, RZ, RZ, R71 ;  /* 0x000000ffff0a6224 */ /* 0x000fca00078e0047 */
[----:B------:R0:W2:Y:S01]  /*78d0*/  @P6 LDG.E.U8 R46, desc[UR24][R10.64] ;  /* 0x000000180a2e6981 */ /* 0x0000a2000c1e1100 */
[----:B------:R-:W-:-:S04]  /*78e0*/  UIMAD UR5, UR12, 0x3b, URZ ;  /* 0x0000003b0c0578a4 */ /* 0x000fc8000f8e02ff */
[----:B------:R-:W-:Y:S02]  /*78f0*/  USHF.R.S32.HI UR6, URZ, 0x1f, UR5 ;  /* 0x0000001fff067899 */ /* 0x000fe40008011405 */
[----:B------:R-:W-:Y:S01]  /*7900*/  IADD3 R70, P5, PT, R0, UR5, RZ ;  /* 0x0000000500467c10 */ /* 0x000fe2000ffbe0ff */
[----:B------:R-:W-:Y:S03]  /*7910*/  STL [R1+0xa80], R71 ;  /* 0x000a804701007387 */ /* 0x000fe60000100800 */
[----:B0-----:R-:W-:Y:S02]  /*7920*/  IADD3.X R10, PT, PT, R2, UR6, RZ, P5, !PT ;  /* 0x00000006020a7c10 */ /* 0x001fe4000affe4ff */
[----:B------:R-:W-:Y:S02]  /*7930*/  PRMT R72, RZ, 0x7610, R72 ;  /* 0x00007610ff487816 */ /* 0x000fe40000000048 */
[----:B------:R-:W-:Y:S01]  /*7940*/  PRMT R68, RZ, 0x7610, R68 ;  /* 0x00007610ff447816 */ /* 0x000fe20000000044 */
[----:B---3--:R-:W-:Y:S04]  /*7950*/  STL [R1+0x5c], R9 ;  /* 0x00005c0901007387 */ /* 0x008fe80000100800 */
[----:B------:R0:W-:Y:S04]  /*7960*/  STL [R1+0xa7c], R11 ;  /* 0x000a7c0b01007387 */ /* 0x0001e80000100800 */
[----:B------:R1:W-:Y:S01]  /*7970*/  STL [R1+0xb28], R70 ;  /* 0x000b284601007387 */ /* 0x0003e20000100800 */
[----:B0-----:R-:W-:Y:S01]  /*7980*/  IMAD.MOV.U32 R11, RZ, RZ, R70 ;  /* 0x000000ffff0b7224 */ /* 0x001fe200078e0046 */
[----:B-1----:R-:W-:-:S04]  /*7990*/  IADD3 R70, P6, PT, R3, UR5, RZ ;  /* 0x0000000503467c10 */ /* 0x002fc8000ffde0ff */
[-C--:B------:R-:W-:Y:S01]  /*79a0*/  @P4 LOP3.LUT R11, R11, R10.reuse, RZ, 0x3c, !PT ;  /* 0x0000000a0b0b4212 */ /* 0x080fe200078e3cff */
[----:B------:R-:W-:Y:S01]  /*79b0*/  VIADD R9, R66, 0xfffffff3 ;  /* 0xfffffff342097836 */ /* 0x000fe20000000000 */
[----:B------:R-:W-:Y:S01]  /*79c0*/  IADD3.X R71, PT, PT, R4, UR6, RZ, P6, !PT ;  /* 0x0000000604477c10 */ /* 0x000fe2000b7fe4ff */
[----:B--2---:R-:W-:Y:S04]  /*79d0*/  STL [R1+0xc9c], R46 ;  /* 0x000c9c2e01007387 */ /* 0x004fe80000100800 */
[----:B------:R-:W-:Y:S04]  /*79e0*/  STL [R1+0xb34], R70 ;  /* 0x000b344601007387 */ /* 0x000fe80000100800 */
[----:B------:R0:W-:Y:S01]  /*79f0*/  STL [R1+0xb24], R10 ;  /* 0x000b240a01007387 */ /* 0x0001e20000100800 */
[----:B------:R-:W-:Y:S01]  /*7a00*/  ISETP.GE.U32.AND P5, PT, R9, 0x7fffffb4, PT ;  /* 0x7fffffb40900780c */ /* 0x000fe20003fa6070 */
[----:B------:R-:W-:Y:S01]  /*7a10*/  IMAD.MOV.U32 R9, RZ, RZ, R70 ;  /* 0x000000ffff097224 */ /* 0x000fe200078e0046 */
[----:B0-----:R-:W-:-:S04]  /*7a20*/  @P4 LOP3.LUT R10, R11, R10, RZ, 0x3c, !PT ;  /* 0x0000000a0b0a4212 */ /* 0x001fc800078e3cff */
[----:B------:R-:W-:-:S05]  /*7a30*/  @P4 LOP3.LUT R11, R11, R10, RZ, 0x3c, !PT ;  /* 0x0000000a0b0b4212 */ /* 0x000fca00078e3cff */
[----:B------:R0:W2:Y:S02]  /*7a40*/  @P4 LDG.E.U8 R72, desc[UR24][R10.64] ;  /* 0x000000180a484981 */ /* 0x0000a4000c1e1100 */
[----:B0-----:R-:W-:Y:S02]  /*7a50*/  IMAD.MOV.U32 R11, RZ, RZ, R71 ;  /* 0x000000ffff0b7224 */ /* 0x001fe400078e0047 */
[----:B------:R-:W-:-:S05]  /*7a60*/  @P4 IMAD.MOV.U32 R10, RZ, RZ, R9 ;  /* 0x000000ffff0a4224 */ /* 0x000fca00078e0009 */
[----:B------:R0:W3:Y:S01]  /*7a70*/  @P4 LDG.E.U8 R68, desc[UR24][R10.64] ;  /* 0x000000180a444981 */ /* 0x0000e2000c1e1100 */
[----:B------:R-:W-:-:S03]  /*7a80*/  IADD3 R70, P6, PT, R5, UR5, RZ ;  /* 0x0000000505467c10 */ /* 0x000fc6000ffde0ff */
[----:B------:R-:W-:Y:S01]  /*7a90*/  STL [R1+0xb2c], R71 ;  /* 0x000b2c4701007387 */ /* 0x000fe20000100800 */
[----:B0-----:R-:W-:Y:S02]  /*7aa0*/  IADD3.X R11, PT, PT, R6, UR6, RZ, P6, !PT ;  /* 0x00000006060b7c10 */ /* 0x001fe4000b7fe4ff */
[----:B------:R-:W-:Y:S01]  /*7ab0*/  IADD3 R9, P6, PT, R7, UR5, RZ ;  /* 0x0000000507097c10 */ /* 0x000fe2000ffde0ff */
[----:B------:R-:W-:Y:S01]  /*7ac0*/  @P4 IMAD.MOV.U32 R10, RZ, RZ, R70 ;  /* 0x000000ffff0a4224 */ /* 0x000fe200078e0046 */
[----:B------:R-:W-:-:S06]  /*7ad0*/  PRMT R69, RZ, 0x7610, R69 ;  /* 0x00007610ff457816 */ /* 0x000fcc0000000045 */
[----:B------:R0:W4:Y:S01]  /*7ae0*/  @P4 LDG.E.U8 R69, desc[UR24][R10.64] ;  /* 0x000000180a454981 */ /* 0x000122000c1e1100 */
[----:B------:R-:W-:-:S03]  /*7af0*/  PRMT R65, RZ, 0x7610, R65 ;  /* 0x00007610ff417816 */ /* 0x000fc60000000041 */
[----:B--2---:R1:W-:Y:S04]  /*7b00*/  STL [R1+0x54], R72 ;  /* 0x0000544801007387 */ /* 0x0043e80000100800 */
[----:B-1----:R-:W2:Y:S04]  /*7b10*/  LDL.LU R72, [R1+0xd0c] ;  /* 0x000d0c0001487983 */ /* 0x002ea80000300800 */
[----:B------:R-:W2:Y:S04]  /*7b20*/  LDL.LU R71, [R1+0xd08] ;  /* 0x000d080001477983 */ /* 0x000ea80000300800 */
[----:B------:R-:W-:Y:S04]  /*7b30*/  STL [R1+0xb3c], R70 ;  /* 0x000b3c4601007387 */ /* 0x000fe80000100800 */
[----:B------:R0:W-:Y:S04]  /*7b40*/  STL [R1+0xb38], R11 ;  /* 0x000b380b01007387 */ /* 0x0001e80000100800 */
[----:B------:R-:W-:Y:S04]  /*7b50*/  STL [R1+0xb44], R9 ;  /* 0x000b440901007387 */ /* 0x000fe80000100800 */
[----:B---3--:R1:W-:Y:S01]  /*7b60*/  STL [R1+0x50], R68 ;  /* 0x0000504401007387 */ /* 0x0083e20000100800 */
[----:B0-----:R-:W-:Y:S01]  /*7b70*/  IMAD.MOV.U32 R11, RZ, RZ, R9 ;  /* 0x000000ffff0b7224 */ /* 0x001fe200078e0009 */
[----:B------:R-:W-:-:S02]  /*7b80*/  USHF.L.U32 UR5, UR12, 0x2, URZ ;  /* 0x000000020c057899 */ /* 0x000fc400080006ff */
[----:B------:R-:W3:Y:S01]  /*7b90*/  LDL.LU R70, [R1+0xd04] ;  /* 0x000d040001467983 */ /* 0x000ee20000300800 */
[----:B-1----:R-:W-:-:S05]  /*7ba0*/  IADD3.X R68, PT, PT, R8, UR6, RZ, P6, !PT ;  /* 0x0000000608447c10 */ /* 0x002fca000b7fe4ff */
[----:B------:R-:W-:-:S05]  /*7bb0*/  IMAD.MOV.U32 R10, RZ, RZ, R68 ;  /* 0x000000ffff0a7224 */ /* 0x000fca00078e0044 */
[----:B------:R-:W-:-:S04]  /*7bc0*/  @P4 LOP3.LUT R11, R11, R10, RZ, 0x3c, !PT ;  /* 0x0000000a0b0b4212 */ /* 0x000fc800078e3cff */
[----:B------:R-:W-:-:S04]  /*7bd0*/  @P4 LOP3.LUT R10, R11, R10, RZ, 0x3c, !PT ;  /* 0x0000000a0b0a4212 */ /* 0x000fc800078e3cff */
[----:B------:R-:W-:-:S05]  /*7be0*/  @P4 LOP3.LUT R11, R11, R10, RZ, 0x3c, !PT ;  /* 0x0000000a0b0b4212 */ /* 0x000fca00078e3cff */
[----:B------:R0:W2:Y:S01]  /*7bf0*/  @P4 LDG.E.U8 R65, desc[UR24][R10.64] ;  /* 0x000000180a414981 */ /* 0x0000a2000c1e1100 */
[----:B------:R-:W-:Y:S02]  /*7c00*/  USHF.R.S32.HI UR14, URZ, 0x1f, UR5 ;  /* 0x0000001fff0e7899 */ /* 0x000fe40008011405 */
[----:B------:R-:W-:Y:S01]  /*7c10*/  IADD3 R9, P6, PT, R0, UR5, RZ ;  /* 0x0000000500097c10 */ /* 0x000fe2000ffde0ff */
[----:B----4-:R1:W-:Y:S04]  /*7c20*/  STL [R1+0x4c], R69 ;  /* 0x00004c4501007387 */ /* 0x0103e80000100800 */
[----:B0-----:R-:W-:Y:S01]  /*7c30*/  IMAD.MOV.U32 R11, RZ, RZ, R9 ;  /* 0x000000ffff0b7224 */ /* 0x001fe200078e0009 */
[----:B-1----:R-:W4:Y:S01]  /*7c40*/  LDL.LU R69, [R1+0xd00] ;  /* 0x000d000001457983 */ /* 0x002f220000300800 */
[----:B------:R-:W-:-:S03]  /*7c50*/  IADD3.X R10, PT, PT, R2, UR14, RZ, P6, !PT ;  /* 0x0000000e020a7c10 */ /* 0x000fc6000b7fe4ff */
[----:B------:R0:W-:Y:S01]  /*7c60*/  STL [R1+0xb40], R68 ;  /* 0x000b404401007387 */ /* 0x0001e20000100800 */
[----:B------:R-:W-:-:S03]  /*7c70*/  @!P2 LOP3.LUT R11, R11, R10, RZ, 0x3c, !PT ;  /* 0x0000000a0b0ba212 */ /* 0x000fc600078e3cff */
[----:B0-----:R-:W3:Y:S04]  /*7c80*/  LDL.LU R68, [R1+0xcfc] ;  /* 0x000cfc0001447983 */ /* 0x001ee80000300800 */
[----:B------:R0:W-:Y:S01]  /*7c90*/  STL [R1+0x330], R9 ;  /* 0x0003300901007387 */ /* 0x0001e20000100800 */
[----:B------:R-:W-:Y:S02]  /*7ca0*/  PRMT R67, RZ, 0x7610, R67 ;  /* 0x00007610ff437816 */ /* 0x000fe40000000043 */
[----:B------:R-:W-:Y:S01]  /*7cb0*/  PRMT R64, RZ, 0x7610, R64 ;  /* 0x00007610ff407816 */ /* 0x000fe20000000040 */
[----:B0-----:R-:W-:Y:S01]  /*7cc0*/  VIADD R9, R66, 0xfffffffa ;  /* 0xfffffffa42097836 */ /* 0x001fe20000000000 */
[----:B--2---:R0:W-:Y:S02]  /*7cd0*/  STL [R1+0x48], R65 ;  /* 0x0000484101007387 */ /* 0x0041e40000100800 */
[----:B0-----:R-:W-:-:S05]  /*7ce0*/  IADD3 R65, P4, PT, R3, UR5, RZ ;  /* 0x0000000503417c10 */ /* 0x001fca000ff9e0ff */
[----:B------:R-:W-:Y:S04]  /*7cf0*/  STL [R1+0x338], R65 ;  /* 0x0003384101007387 */ /* 0x000fe80000100800 */
[----:B------:R0:W-:Y:S01]  /*7d00*/  STL [R1+0x32c], R10 ;  /* 0x00032c0a01007387 */ /* 0x0001e20000100800 */
[----:B------:R-:W-:Y:S02]  /*7d10*/  IADD3.X R66, PT, PT, R4, UR14, RZ, P4, !PT ;  /* 0x0000000e04427c10 */ /* 0x000fe4000a7fe4ff */
[----:B0-----:R-:W-:-:S04]  /*7d20*/  @!P2 LOP3.LUT R10, R11, R10, RZ, 0x3c, !PT ;  /* 0x0000000a0b0aa212 */ /* 0x001fc800078e3cff */
[----:B------:R-:W-:-:S05]  /*7d30*/  @!P2 LOP3.LUT R11, R11, R10, RZ, 0x3c, !PT ;  /* 0x0000000a0b0ba212 */ /* 0x000fca00078e3cff */
[----:B------:R0:W2:Y:S02]  /*7d40*/  @!P2 LDG.E.U8 R67, desc[UR24][R10.64] ;  /* 0x000000180a43a981 */ /* 0x0000a4000c1e1100 */
[----:B0-----:R-:W-:Y:S02]  /*7d50*/  @!P2 IMAD.MOV.U32 R10, RZ, RZ, R65 ;  /* 0x000000ffff0aa224 */ /* 0x001fe400078e0041 */
[----:B------:R-:W-:-:S05]  /*7d60*/  @!P2 IMAD.MOV.U32 R11, RZ, RZ, R66 ;  /* 0x000000ffff0ba224 */ /* 0x000fca00078e0042 */
[----:B------:R0:W3:Y:S01]  /*7d70*/  @!P2 LDG.E.U8 R64, desc[UR24][R10.64] ;  /* 0x000000180a40a981 */ /* 0x0000e2000c1e1100 */
[----:B------:R-:W-:Y:S02]  /*7d80*/  ISETP.GE.U32.AND P6, PT, R9, 0x7fffffbb, PT ;  /* 0x7fffffbb0900780c */ /* 0x000fe40003fc6070 */
[----:B------:R-:W-:-:S05]  /*7d90*/  IADD3 R9, P4, PT, R5, UR5, RZ ;  /* 0x0000000505097c10 */ /* 0x000fca000ff9e0ff */
[----:B0-----:R-:W-:Y:S01]  /*7da0*/  IMAD.MOV.U32 R11, RZ, RZ, R9 ;  /* 0x000000ffff0b7224 */ /* 0x001fe200078e0009 */
[----:B------:R-:W-:-:S04]  /*7db0*/  IADD3.X R10, PT, PT, R6, UR14, RZ, P4, !PT ;  /* 0x0000000e060a7c10 */ /* 0x000fc8000a7fe4ff */
[-C--:B------:R-:W-:Y:S02]  /*7dc0*/  @!P2 LOP3.LUT R11, R11, R10.reuse, RZ, 0x3c, !PT ;  /* 0x0000000a0b0ba212 */ /* 0x080fe400078e3cff */
        /* <DEDUP_REMOVED lines=9> */
[----:B0-----:R-:W-:-:S04]  /*7e60*/  @!P2 LOP3.LUT R10, R11, R10, RZ, 0x3c, !PT ;  /* 0x0000000a0b0aa212 */ /* 0x001fc800078e3cff */
[----:B------:R-:W-:-:S05]  /*7e70*/  @!P2 LOP3.LUT R11, R11, R10, RZ, 0x3c, !PT ;  /* 0x0000000a0b0ba212 */ /* 0x000fca00078e3cff */
[----:B------:R0:W3:Y:S01]  /*7e80*/  @!P2 LDG.E.U8 R60, desc[UR24][R10.64] ;  /* 0x000000180a3ca981 */ /* 0x0000e2000c1e1100 */
[----:B------:R-:W-:Y:S01]  /*7e90*/  IADD3 R64, P4, PT, R7, UR5, RZ ;  /* 0x0000000507407c10 */ /* 0x000fe2000ff9e0ff */
[----:B------:R-:W-:-:S03]  /*7ea0*/  UIMAD UR6, UR12, 0xc, URZ ;  /* 0x0000000c0c0678a4 */ /* 0x000fc6000f8e02ff */
[----:B------:R-:W-:Y:S01]  /*7eb0*/  IADD3.X R9, PT, PT, R8, UR14, RZ, P4, !PT ;  /* 0x0000000e08097c10 */ /* 0x000fe2000a7fe4ff */
[----:B------:R-:W-:Y:S01]  /*7ec0*/  STL [R1+0x348], R64 ;  /* 0x0003484001007387 */ /* 0x000fe20000100800 */
[----:B------:R-:W-:Y:S01]  /*7ed0*/  PRMT R63, RZ, 0x7610, R63 ;  /* 0x00007610ff3f7816 */ /* 0x000fe2000000003f */
[----:B------:R-:W-:Y:S02]  /*7ee0*/  USHF.R.S32.HI UR15, URZ, 0x1f, UR6 ;  /* 0x0000001fff0f7899 */ /* 0x000fe40008011406 */
[----:B------:R1:W-:Y:S01]  /*7ef0*/  STL [R1+0x344], R9 ;  /* 0x0003440901007387 */ /* 0x0003e20000100800 */
[----:B0-----:R-:W-:Y:S02]  /*7f00*/  IMAD.MOV.U32 R11, RZ, RZ, R9 ;  /* 0x000000ffff0b7224 */ /* 0x001fe400078e0009 */
[----:B------:R-:W-:-:S05]  /*7f10*/  @!P2 IMAD.MOV.U32 R10, RZ, RZ, R64 ;  /* 0x000000ffff0aa224 */ /* 0x000fca00078e0040 */
[----:B------:R0:W2:Y:S01]  /*7f20*/  @!P2 LDG.E.U8 R63, desc[UR24][R10.64] ;  /* 0x000000180a3fa981 */ /* 0x0000a2000c1e1100 */
[----:B------:R-:W-:Y:S02]  /*7f30*/  PRMT R56, RZ, 0x7610, R56 ;  /* 0x00007610ff387816 */ /* 0x000fe40000000038 */
[----:B-1----:R-:W-:-:S04]  /*7f40*/  SHF.R.U32.HI R9, RZ, 0xb, R16 ;  /* 0x0000000bff097819 */ /* 0x002fc80000011610 */
[----:B------:R-:W-:Y:S02]  /*7f50*/  LOP3.LUT P2, RZ, R9, 0x1, RZ, 0xc0, !PT ;  /* 0x0000000109ff7812 */ /* 0x000fe4000784c0ff */
[----:B------:R-:W-:Y:S01]  /*7f60*/  PRMT R9, RZ, 0x7610, R9 ;  /* 0x00007610ff097816 */ /* 0x000fe20000000009 */
[----:B---3--:R1:W-:Y:S02]  /*7f70*/  STL [R1+0x3c], R60 ;  /* 0x00003c3c01007387 */ /* 0x0083e40000100800 */
[----:B-1----:R-:W-:-:S04]  /*7f80*/  IADD3 R60, P4, PT, R0, UR6, RZ ;  /* 0x00000006003c7c10 */ /* 0x002fc8000ff9e0ff */
[----:B0-----:R-:W-:Y:S01]  /*7f90*/  IADD3.X R10, PT, PT, R2, UR15, RZ, P4, !PT ;  /* 0x0000000f020a7c10 */ /* 0x001fe2000a7fe4ff */
[----:B------:R-:W-:Y:S01]  /*7fa0*/  IMAD.MOV.U32 R11, RZ, RZ, R60 ;  /* 0x000000ffff0b7224 */ /* 0x000fe200078e003c */
[----:B------:R0:W-:Y:S04]  /*7fb0*/  STL [R1+0x6ac], R60 ;  /* 0x0006ac3c01007387 */ /* 0x0001e80000100800 */
[-C--:B------:R-:W-:Y:S01]  /*7fc0*/  @!P5 LOP3.LUT R11, R11, R10.reuse, RZ, 0x3c, !PT ;  /* 0x0000000a0b0bd212 */ /* 0x080fe200078e3cff */
[----:B------:R1:W-:Y:S01]  /*7fd0*/  STL [R1+0x6a8], R10 ;  /* 0x0006a80a01007387 */ /* 0x0003e20000100800 */
[----:B0-----:R-:W-:Y:S02]  /*7fe0*/  IADD3 R60, P4, PT, R3, UR6, RZ ;  /* 0x00000006033c7c10 */ /* 0x001fe4000ff9e0ff */
[----:B-1----:R-:W-:-:S02]  /*7ff0*/  @!P5 LOP3.LUT R10, R11, R10, RZ, 0x3c, !PT ;  /* 0x0000000a0b0ad212 */ /* 0x002fc400078e3cff */
[----:B------:R-:W-:Y:S02]  /*8000*/  IADD3.X R64, PT, PT, R4, UR15, RZ, P4, !PT ;  /* 0x0000000f04407c10 */ /* 0x000fe4000a7fe4ff */
[----:B------:R-:W-:-:S05]  /*8010*/  @!P5 LOP3.LUT R11, R11, R10, RZ, 0x3c, !PT ;  /* 0x0000000a0b0bd212 */ /* 0x000fca00078e3cff */
[----:B------:R0:W3:Y:S02]  /*8020*/  @!P5 LDG.E.U8 R56, desc[UR24][R10.64] ;  /* 0x000000180a38d981 */ /* 0x0000e4000c1e1100 */
[----:B0-----:R-:W-:Y:S02]  /*8030*/  @!P5 IMAD.MOV.U32 R10, RZ, RZ, R60 ;  /* 0x000000ffff0ad224 */ /* 0x001fe400078e003c */
[----:B------:R-:W-:-:S05]  /*8040*/  @!P5 IMAD.MOV.U32 R11, RZ, RZ, R64 ;  /* 0x000000ffff0bd224 */ /* 0x000fca00078e0040 */
[----:B------:R0:W4:Y:S04]  /*8050*/  @!P5 LDG.E.U8 R9, desc[UR24][R10.64] ;  /* 0x000000180a09d981 */ /* 0x000128000c1e1100 */
[----:B------:R-:W-:Y:S04]  /*8060*/  STL [R1+0x6b4], R60 ;  /* 0x0006b43c01007387 */ /* 0x000fe80000100800 */
[----:B--2---:R1:W-:Y:S04]  /*8070*/  STL [R1+0x38], R63 ;  /* 0x0000383f01007387 */ /* 0x0043e80000100800 */
[----:B------:R2:W-:Y:S01]  /*8080*/  STL [R1+0x6b0], R64 ;  /* 0x0006b04001007387 */ /* 0x0005e20000100800 */
[----:B-1----:R-:W-:-:S05]  /*8090*/  IADD3 R63, P4, PT, R5, UR6, RZ ;  /* 0x00000006053f7c10 */ /* 0x002fca000ff9e0ff */
[----:B------:R-:W-:Y:S01]  /*80a0*/  STL [R1+0x6bc], R63 ;  /* 0x0006bc3f01007387 */ /* 0x000fe20000100800 */
[----:B------:R-:W-:Y:S01]  /*80b0*/  PRMT R59, RZ, 0x7610, R59 ;  /* 0x00007610ff3b7816 */ /* 0x000fe2000000003b */
[----:B0-----:R-:W-:Y:S01]  /*80c0*/  @!P5 IMAD.MOV.U32 R10, RZ, RZ, R63 ;  /* 0x000000ffff0ad224 */ /* 0x001fe200078e003f */
[----:B------:R-:W-:Y:S01]  /*80d0*/  PRMT R61, RZ, 0x7610, R61 ;  /* 0x00007610ff3d7816 */ /* 0x000fe2000000003d */
[----:B---3--:R0:W-:Y:S04]  /*80e0*/  STL [R1+0x34], R56 ;  /* 0x0000343801007387 */ /* 0x0081e80000100800 */
[----:B--2---:R-:W2:Y:S04]  /*80f0*/  LDL.LU R64, [R1+0xcec] ;  /* 0x000cec0001407983 */ /* 0x004ea80000300800 */
[----:B------:R-:W3:Y:S01]  /*8100*/  LDL.LU R60, [R1+0xce8] ;  /* 0x000ce800013c7983 */ /* 0x000ee20000300800 */
[----:B0-----:R-:W-:-:S05]  /*8110*/  IADD3.X R56, PT, PT, R6, UR15, RZ, P4, !PT ;  /* 0x0000000f06387c10 */ /* 0x001fca000a7fe4ff */
[----:B------:R-:W-:Y:S01]  /*8120*/  @!P5 IMAD.MOV.U32 R11, RZ, RZ, R56 ;  /* 0x000000ffff0bd224 */ /* 0x000fe200078e0038 */
[----:B----4-:R0:W-:Y:S04]  /*8130*/  STL [R1+0x30], R9 ;  /* 0x0000300901007387 */ /* 0x0101e80000100800 */
[----:B------:R1:W4:Y:S01]  /*8140*/  @!P5 LDG.E.U8 R59, desc[UR24][R10.64] ;  /* 0x000000180a3bd981 */ /* 0x000322000c1e1100 */
[----:B0-----:R-:W-:-:S03]  /*8150*/  IADD3 R9, P4, PT, R7, UR6, RZ ;  /* 0x0000000607097c10 */ /* 0x001fc6000ff9e0ff */
[----:B------:R0:W-:Y:S01]  /*8160*/  STL [R1+0x6b8], R56 ;  /* 0x0006b83801007387 */ /* 0x0001e20000100800 */
[----:B-1----:R-:W-:Y:S01]  /*8170*/  IADD3.X R10, PT, PT, R8, UR15, RZ, P4, !PT ;  /* 0x0000000f080a7c10 */ /* 0x002fe2000a7fe4ff */
[----:B------:R-:W-:-:S05]  /*8180*/  IMAD.MOV.U32 R11, RZ, RZ, R9 ;  /* 0x000000ffff0b7224 */ /* 0x000fca00078e0009 */
[-C--:B------:R-:W-:Y:S01]  /*8190*/  @!P5 LOP3.LUT R11, R11, R10.reuse, RZ, 0x3c, !PT ;  /* 0x0000000a0b0bd212 */ /* 0x080fe200078e3cff */
[----:B0-----:R-:W2:Y:S04]  /*81a0*/  LDL.LU R56, [R1+0xce4] ;  /* 0x000ce40001387983 */ /* 0x001ea80000300800 */
[----:B------:R-:W2:Y:S04]  /*81b0*/  LDL.LU R63, [R1+0xce0] ;  /* 0x000ce000013f7983 */ /* 0x000ea80000300800 */
[----:B------:R-:W-:Y:S04]  /*81c0*/  STL [R1+0x6c4], R9 ;  /* 0x0006c40901007387 */ /* 0x000fe80000100800 */
[----:B------:R0:W-:Y:S02]  /*81d0*/  STL [R1+0x6c0], R10 ;  /* 0x0006c00a01007387 */ /* 0x0001e40000100800 */
[----:B0-----:R-:W-:-:S04]  /*81e0*/  @!P5 LOP3.LUT R10, R11, R10, RZ, 0x3c, !PT ;  /* 0x0000000a0b0ad212 */ /* 0x001fc800078e3cff */
[----:B------:R-:W-:-:S05]  /*81f0*/  @!P5 LOP3.LUT R11, R11, R10, RZ, 0x3c, !PT ;  /* 0x0000000a0b0bd212 */ /* 0x000fca00078e3cff */
[----:B------:R0:W2:Y:S01]  /*8200*/  @!P5 LDG.E.U8 R61, desc[UR24][R10.64] ;  /* 0x000000180a3dd981 */ /* 0x0000a2000c1e1100 */
[----:B------:R-:W-:-:S04]  /*8210*/  UIMAD UR5, UR12, 0x14, URZ ;  /* 0x000000140c0578a4 */ /* 0x000fc8000f8e02ff */
[----:B------:R-:W-:Y:S01]  /*8220*/  USHF.R.S32.HI UR6, URZ, 0x1f, UR5 ;  /* 0x0000001fff067899 */ /* 0x000fe20008011405 */
[----:B------:R-:W-:Y:S02]  /*8230*/  SHF.R.U32.HI R9, RZ, 0x3, R16 ;  /* 0x00000003ff097819 */ /* 0x000fe40000011610 */
[----:B------:R-:W-:Y:S02]  /*8240*/  PRMT R62, RZ, 0x7610, R62 ;  /* 0x00007610ff3e7816 */ /* 0x000fe4000000003e */
[----:B------:R-:W-:Y:S01]  /*8250*/  PRMT R57, RZ, 0x7610, R57 ;  /* 0x00007610ff397816 */ /* 0x000fe20000000039 */
[----:B----4-:R1:W-:Y:S02]  /*8260*/  STL [R1+0x2c], R59 ;  /* 0x00002c3b01007387 */ /* 0x0103e40000100800 */
        /* <DEDUP_REMOVED lines=10> */
[C---:B0-----:R-:W-:Y:S01]  /*8310*/  @P2 LOP3.LUT R10, R11.reuse, R10, RZ, 0x3c, !PT ;  /* 0x0000000a0b0a2212 */ /* 0x041fe200078e3cff */
[----:B--2---:R0:W-:Y:S03]  /*8320*/  STL [R1+0x28], R61 ;  /* 0x0000283d01007387 */ /* 0x0041e60000100800 */
[----:B------:R-:W-:-:S05]  /*8330*/  @P2 LOP3.LUT R11, R11, R10, RZ, 0x3c, !PT ;  /* 0x0000000a0b0b2212 */ /* 0x000fca00078e3cff */
[----:B------:R1:W2:Y:S01]  /*8340*/  @P2 LDG.E.U8 R62, desc[UR24][R10.64] ;  /* 0x000000180a3e2981 */ /* 0x0002a2000c1e1100 */
[----:B0-----:R-:W-:-:S05]  /*8350*/  IADD3.X R61, PT, PT, R4, UR6, RZ, P5, !PT ;  /* 0x00000006043d7c10 */ /* 0x001fca000affe4ff */
[----:B-1----:R-:W-:Y:S02]  /*8360*/  IMAD.MOV.U32 R11, RZ, RZ, R61 ;  /* 0x000000ffff0b7224 */ /* 0x002fe400078e003d */
[----:B------:R-:W-:-:S05]  /*8370*/  @P2 IMAD.MOV.U32 R10, RZ, RZ, R9 ;  /* 0x000000ffff0a2224 */ /* 0x000fca00078e0009 */
[----:B------:R0:W4:Y:S01]  /*8380*/  @P2 LDG.E.U8 R57, desc[UR24][R10.64] ;  /* 0x000000180a392981 */ /* 0x000122000c1e1100 */
[----:B------:R-:W-:-:S03]  /*8390*/  IADD3 R59, P5, PT, R5, UR5, RZ ;  /* 0x00000005053b7c10 */ /* 0x000fc6000ffbe0ff */
[----:B------:R-:W-:Y:S01]  /*83a0*/  STL [R1+0x7b0], R61 ;  /* 0x0007b03d01007387 */ /* 0x000fe20000100800 */
[----:B------:R-:W-:Y:S02]  /*83b0*/  PRMT R58, RZ, 0x7610, R58 ;  /* 0x00007610ff3a7816 */ /* 0x000fe4000000003a */
        /* <DEDUP_REMOVED lines=56> */
[----:B------:R-:W-:-:S05]  /*8740*/  @P4 LOP3.LUT R11, R11, R10, RZ, 0x3c, !PT ;  /* 0x0000000a0b0b4212 */ /* 0x000fca00078e3cff */
[----:B------:R0:W2:Y:S01]  /*8750*/  @P4 LDG.E.U8 R46, desc[UR24][R10.64] ;  /* 0x000000180a2e4981 */ /* 0x0000a2000c1e1100 */
[----:B------:R-:W-:Y:S01]  /*8760*/  IADD3 R41, P2, PT, R7, UR5, RZ ;  /* 0x0000000507297c10 */ /* 0x000fe2000ff5e0ff */
[----:B------:R-:W-:-:S03]  /*8770*/  UIMAD UR6, UR12, 0x24, URZ ;  /* 0x000000240c0678a4 */ /* 0x000fc6000f8e02ff */
[----:B------:R-:W-:Y:S01]  /*8780*/  IADD3.X R9, PT, PT, R8, UR14, RZ, P2, !PT ;  /* 0x0000000e08097c10 */ /* 0x000fe200097fe4ff */
[----:B------:R-:W-:Y:S01]  /*8790*/  STL [R1+0x888], R41 ;  /* 0x0008882901007387 */ /* 0x000fe20000100800 */
[----:B------:R-:W-:-:S03]  /*87a0*/  PRMT R19, RZ, 0x7610, R19 ;  /* 0x00007610ff137816 */ /* 0x000fc60000000013 */
[----:B------:R1:W-:Y:S01]  /*87b0*/  STL [R1+0x884], R9 ;  /* 0x0008840901007387 */ /* 0x0003e20000100800 */
[----:B0-----:R-:W-:Y:S01]  /*87c0*/  IMAD.MOV.U32 R11, RZ, RZ, R9 ;  /* 0x000000ffff0b7224 */ /* 0x001fe200078e0009 */
[----:B------:R-:W-:Y:S01]  /*87d0*/  USHF.R.S32.HI UR15, URZ, 0x1f, UR6 ;  /* 0x0000001fff0f7899 */ /* 0x000fe20008011406 */
[----:B------:R-:W-:-:S05]  /*87e0*/  @P4 IMAD.MOV.U32 R10, RZ, RZ, R41 ;  /* 0x000000ffff0a4224 */ /* 0x000fca00078e0029 */
[----:B------:R0:W3:Y:S01]  /*87f0*/  @P4 LDG.E.U8 R19, desc[UR24][R10.64] ;  /* 0x000000180a134981 */ /* 0x0000e2000c1e1100 */
[----:B-1----:R-:W-:Y:S02]  /*8800*/  SHF.R.U64 R9, R12, 0x13, RZ ;  /* 0x000000130c097819 */ /* 0x002fe400000012ff */
[----:B------:R-:W-:Y:S02]  /*8810*/  IADD3 R41, P4, PT, R3, UR6, RZ ;  /* 0x0000000603297c10 */ /* 0x000fe4000ff9e0ff */
[----:B------:R-:W-:Y:S01]  /*8820*/  PRMT R47, RZ, 0x7610, R47 ;  /* 0x00007610ff2f7816 */ /* 0x000fe2000000002f */
[----:B--2---:R1:W-:Y:S02]  /*8830*/  STL [R1+0xc], R46 ;  /* 0x00000c2e01007387 */ /* 0x0043e40000100800 */
[----:B-1----:R-:W-:Y:S01]  /*8840*/  IMAD.MOV.U32 R46, RZ, RZ, R14 ;  /* 0x000000ffff2e7224 */ /* 0x002fe200078e000e */
[----:B------:R-:W-:-:S04]  /*8850*/  IADD3 R14, P2, PT, R0, UR6, RZ ;  /* 0x00000006000e7c10 */ /* 0x000fc8000ff5e0ff */
[----:B0-----:R-:W-:Y:S01]  /*8860*/  IADD3.X R10, PT, PT, R2, UR15, RZ, P2, !PT ;  /* 0x0000000f020a7c10 */ /* 0x001fe200097fe4ff */
[----:B------:R-:W-:Y:S01]  /*8870*/  IMAD.MOV.U32 R11, RZ, RZ, R14 ;  /* 0x000000ffff0b7224 */ /* 0x000fe200078e000e */
[----:B------:R-:W-:Y:S04]  /*8880*/  STL [R1+0x91c], R14 ;  /* 0x00091c0e01007387 */ /* 0x000fe80000100800 */
[----:B------:R-:W-:Y:S01]  /*8890*/  @P5 LOP3.LUT R11, R11, R10, RZ, 0x3c, !PT ;  /* 0x0000000a0b0b5212 */ /* 0x000fe200078e3cff */
[----:B------:R0:W-:Y:S01]  /*88a0*/  STL [R1+0x918], R10 ;  /* 0x0009180a01007387 */ /* 0x0001e20000100800 */
[----:B------:R-:W-:Y:S02]  /*88b0*/  LOP3.LUT P2, RZ, R9, 0x1, RZ, 0xc0, !PT ;  /* 0x0000000109ff7812 */ /* 0x000fe4000784c0ff */
[----:B------:R-:W-:-:S02]  /*88c0*/  PRMT R9, RZ, 0x7610, R9 ;  /* 0x00007610ff097816 */ /* 0x000fc40000000009 */
[----:B0-----:R-:W-:-:S04]  /*88d0*/  @P5 LOP3.LUT R10, R11, R10, RZ, 0x3c, !PT ;  /* 0x0000000a0b0a5212 */ /* 0x001fc800078e3cff */
[----:B------:R-:W-:Y:S02]  /*88e0*/  @P5 LOP3.LUT R11, R11, R10, RZ, 0x3c, !PT ;  /* 0x0000000a0b0b5212 */ /* 0x000fe400078e3cff */
[----:B------:R-:W-:-:S03]  /*88f0*/  IADD3.X R14, PT, PT, R4, UR15, RZ, P4, !PT ;  /* 0x0000000f040e7c10 */ /* 0x000fc6000a7fe4ff */
[----:B------:R0:W2:Y:S02]  /*8900*/  @P5 LDG.E.U8 R9, desc[UR24][R10.64] ;  /* 0x000000180a095981 */ /* 0x0000a4000c1e1100 */
[----:B0-----:R-:W-:Y:S02]  /*8910*/  @P5 IMAD.MOV.U32 R10, RZ, RZ, R41 ;  /* 0x000000ffff0a5224 */ /* 0x001fe400078e0029 */
[----:B------:R-:W-:-:S05]  /*8920*/  @P5 IMAD.MOV.U32 R11, RZ, RZ, R14 ;  /* 0x000000ffff0b5224 */ /* 0x000fca00078e000e */
[----:B------:R0:W4:Y:S04]  /*8930*/  @P5 LDG.E.U8 R47, desc[UR24][R10.64] ;  /* 0x000000180a2f5981 */ /* 0x000128000c1e1100 */
[----:B------:R-:W-:Y:S04]  /*8940*/  STL [R1+0x924], R41 ;  /* 0x0009242901007387 */ /* 0x000fe80000100800 */
[----:B---3--:R1:W-:Y:S04]  /*8950*/  STL [R1+0x8], R19 ;  /* 0x0000081301007387 */ /* 0x0083e80000100800 */
[----:B------:R3:W-:Y:S01]  /*8960*/  STL [R1+0x920], R14 ;  /* 0x0009200e01007387 */ /* 0x0007e20000100800 */
[----:B-1----:R-:W-:-:S05]  /*8970*/  IADD3 R19, P4, PT, R5, UR6, RZ ;  /* 0x0000000605137c10 */ /* 0x002fca000ff9e0ff */
[----:B------:R-:W-:Y:S01]  /*8980*/  STL [R1+0x92c], R19 ;  /* 0x00092c1301007387 */ /* 0x000fe20000100800 */
[----:B------:R-:W-:Y:S01]  /*8990*/  PRMT R93, RZ, 0x7610, R93 ;  /* 0x00007610ff5d7816 */ /* 0x000fe2000000005d */
[----:B0-----:R-:W-:Y:S01]  /*89a0*/  @P5 IMAD.MOV.U32 R10, RZ, RZ, R19 ;  /* 0x000000ffff0a5224 */ /* 0x001fe200078e0013 */
[----:B------:R-:W-:Y:S01]  /*89b0*/  PRMT R92, RZ, 0x7610, R92 ;  /* 0x00007610ff5c7816 */ /* 0x000fe2000000005c */
[----:B--2---:R0:W-:Y:S04]  /*89c0*/  STL [R1+0x4], R9 ;  /* 0x0000040901007387 */ /* 0x0041e80000100800 */
[----:B---3--:R-:W2:Y:S04]  /*89d0*/  LDL.LU R14, [R1+0xcc0] ;  /* 0x000cc000010e7983 */ /* 0x008ea80000300800 */
[----:B------:R-:W3:Y:S01]  /*89e0*/  LDL.LU R41, [R1+0xcbc] ;  /* 0x000cbc0001297983 */ /* 0x000ee20000300800 */
[----:B0-----:R-:W-:-:S05]  /*89f0*/  IADD3.X R9, PT, PT, R6, UR15, RZ, P4, !PT ;  /* 0x0000000f06097c10 */ /* 0x001fca000a7fe4ff */
[----:B------:R-:W-:Y:S01]  /*8a00*/  @P5 IMAD.MOV.U32 R11, RZ, RZ, R9 ;  /* 0x000000ffff0b5224 */ /* 0x000fe200078e0009 */
[----:B----4-:R0:W-:Y:S04]  /*8a10*/  STL [R1+0xc48], R47 ;  /* 0x000c482f01007387 */ /* 0x0101e80000100800 */
[----:B------:R1:W4:Y:S01]  /*8a20*/  @P5 LDG.E.U8 R93, desc[UR24][R10.64] ;  /* 0x000000180a5d5981 */ /* 0x000322000c1e1100 */
[----:B0-----:R-:W-:-:S04]  /*8a30*/  IADD3 R47, P4, PT, R7, UR6, RZ ;  /* 0x00000006072f7c10 */ /* 0x001fc8000ff9e0ff */
[----:B-1----:R-:W-:Y:S01]  /*8a40*/  IADD3.X R11, PT, PT, R8, UR15, RZ, P4, !PT ;  /* 0x0000000f080b7c10 */ /* 0x002fe2000a7fe4ff */
[----:B------:R-:W-:-:S05]  /*8a50*/  @P5 IMAD.MOV.U32 R10, RZ, RZ, R47 ;  /* 0x000000ffff0a5224 */ /* 0x000fca00078e002f */
[----:B------:R0:W2:Y:S01]  /*8a60*/  @P5 LDG.E.U8 R92, desc[UR24][R10.64] ;  /* 0x000000180a5c5981 */ /* 0x0000a2000c1e1100 */
[----:B------:R-:W-:-:S03]  /*8a70*/  UIMAD UR5, UR12, 0x2c, URZ ;  /* 0x0000002c0c0578a4 */ /* 0x000fc6000f8e02ff */
[----:B------:R-:W-:Y:S01]  /*8a80*/  STL [R1+0x928], R9 ;  /* 0x0009280901007387 */ /* 0x000fe20000100800 */
[----:B------:R-:W-:Y:S02]  /*8a90*/  USHF.R.S32.HI UR6, URZ, 0x1f, UR5 ;  /* 0x0000001fff067899 */ /* 0x000fe40008011405 */
[----:B------:R-:W-:Y:S01]  /*8aa0*/  IADD3 R19, P4, PT, R0, UR5, RZ ;  /* 0x0000000500137c10 */ /* 0x000fe2000ff9e0ff */
[----:B------:R-:W-:Y:S03]  /*8ab0*/  STL [R1+0x934], R47 ;  /* 0x0009342f01007387 */ /* 0x000fe60000100800 */
[----:B0-----:R-:W-:Y:S02]  /*8ac0*/  IADD3.X R10, PT, PT, R2, UR6, RZ, P4, !PT ;  /* 0x00000006020a7c10 */ /* 0x001fe4000a7fe4ff */
[----:B------:R-:W-:Y:S01]  /*8ad0*/  PRMT R91, RZ, 0x7610, R91 ;  /* 0x00007610ff5b7816 */ /* 0x000fe2000000005b */
[----:B----4-:R-:W-:Y:S04]  /*8ae0*/  STL [R1+0xc4c], R93 ;  /* 0x000c4c5d01007387 */ /* 0x010fe80000100800 */
[----:B------:R0:W-:Y:S04]  /*8af0*/  STL [R1+0x930], R11 ;  /* 0x0009300b01007387 */ /* 0x0001e80000100800 */
[----:B------:R1:W-:Y:S01]  /*8b00*/  STL [R1+0x9c8], R19 ;  /* 0x0009c81301007387 */ /* 0x0003e20000100800 */
[----:B0-----:R-:W-:Y:S01]  /*8b10*/  IMAD.MOV.U32 R11, RZ, RZ, R19 ;  /* 0x000000ffff0b7224 */ /* 0x001fe200078e0013 */
[----:B-1----:R-:W-:-:S02]  /*8b20*/  IADD3 R19, P5, PT, R3, UR5, RZ ;  /* 0x0000000503137c10 */ /* 0x002fc4000ffbe0ff */
[----:B--2---:R-:W-:Y:S02]  /*8b30*/  STL [R1+0xc50], R92 ;  /* 0x000c505c01007387 */ /* 0x004fe40000100800 */
[-C--:B------:R-:W-:Y:S02]  /*8b40*/  @P2 LOP3.LUT R11, R11, R10.reuse, RZ, 0x3c, !PT ;  /* 0x0000000a0b0b2212 */ /* 0x080fe400078e3cff */
[----:B------:R-:W-:Y:S04]  /*8b50*/  STL [R1+0x9d0], R19 ;  /* 0x0009d01301007387 */ /* 0x000fe80000100800 */
[----:B------:R0:W-:Y:S02]  /*8b60*/  STL [R1+0x9c4], R10 ;  /* 0x0009c40a01007387 */ /* 0x0001e40000100800 */
[----:B0-----:R-:W-:-:S04]  /*8b70*/  @P2 LOP3.LUT R10, R11, R10, RZ, 0x3c, !PT ;  /* 0x0000000a0b0a2212 */ /* 0x001fc800078e3cff */
[----:B------:R-:W-:-:S05]  /*8b80*/  @P2 LOP3.LUT R11, R11, R10, RZ, 0x3c, !PT ;  /* 0x0000000a0b0b2212 */ /* 0x000fca00078e3cff */
[----:B------:R0:W2:Y:S01]  /*8b90*/  @P2 LDG.E.U8 R91, desc[UR24][R10.64] ;  /* 0x000000180a5b2981 */ /* 0x0000a2000c1e1100 */
[----:B------:R-:W-:Y:S02]  /*8ba0*/  IADD3.X R93, PT, PT, R4, UR6, RZ, P5, !PT ;  /* 0x00000006045d7c10 */ /* 0x000fe4000affe4ff */
[----:B------:R-:W-:Y:S02]  /*8bb0*/  IADD3 R47, P5, PT, R5, UR5, RZ ;  /* 0x00000005052f7c10 */ /* 0x000fe4000ffbe0ff */
[----:B------:R-:W-:Y:S01]  /*8bc0*/  PRMT R90, RZ, 0x7610, R90 ;  /* 0x00007610ff5a7816 */ /* 0x000fe2000000005a */
[----:B------:R-:W-:Y:S04]  /*8bd0*/  STL [R1+0x9cc], R93 ;  /* 0x0009cc5d01007387 */ /* 0x000fe80000100800 */
[----:B------:R-:W-:Y:S01]  /*8be0*/  STL [R1+0x9d8], R47 ;  /* 0x0009d82f01007387 */ /* 0x000fe20000100800 */
[----:B0-----:R-:W-:-:S02]  /*8bf0*/  @P2 IMAD.MOV.U32 R10, RZ, RZ, R19 ;  /* 0x000000ffff0a2224 */ /* 0x001fc400078e0013 */
[----:B------:R-:W-:Y:S01]  /*8c00*/  @P2 IMAD.MOV.U32 R11, RZ, RZ, R93 ;  /* 0x000000ffff0b2224 */ /* 0x000fe200078e005d */
[----:B------:R-:W-:-:S04]  /*8c10*/  PRMT R89, RZ, 0x7610, R89 ;  /* 0x00007610ff597816 */ /* 0x000fc80000000059 */
[----:B------:R0:W4:Y:S02]  /*8c20*/  @P2 LDG.E.U8 R90, desc[UR24][R10.64] ;  /* 0x000000180a5a2981 */ /* 0x000124000c1e1100 */
[----:B0-----:R-:W-:Y:S02]  /*8c30*/  @P2 IMAD.MOV.U32 R10, RZ, RZ, R47 ;  /* 0x000000ffff0a2224 */ /* 0x001fe400078e002f */
[----:B--2---:R0:W-:Y:S02]  /*8c40*/  STL [R1+0xc54], R91 ;  /* 0x000c545b01007387 */ /* 0x0041e40000100800 */
[----:B0-----:R-:W-:-:S05]  /*8c50*/  IADD3.X R91, PT, PT, R6, UR6, RZ, P5, !PT ;  /* 0x00000006065b7c10 */ /* 0x001fca000affe4ff */
[----:B------:R-:W-:-:S05]  /*8c60*/  @P2 IMAD.MOV.U32 R11, RZ, RZ, R91 ;  /* 0x000000ffff0b2224 */ /* 0x000fca00078e005b */
[----:B------:R0:W2:Y:S01]  /*8c70*/  @P2 LDG.E.U8 R89, desc[UR24][R10.64] ;  /* 0x000000180a592981 */ /* 0x0000a2000c1e1100 */
[----:B------:R-:W-:-:S04]  /*8c80*/  SHF.R.U64 R9, R12, 0xb, RZ ;  /* 0x0000000b0c097819 */ /* 0x000fc800000012ff */
[----:B------:R-:W-:Y:S02]  /*8c90*/  LOP3.LUT P4, RZ, R9, 0x1, RZ, 0xc0, !PT ;  /* 0x0000000109ff7812 */ /* 0x000fe4000788c0ff */
[----:B------:R-:W-:Y:S01]  /*8ca0*/  IADD3 R9, P5, PT, R7, UR5, RZ ;  /* 0x0000000507097c10 */ /* 0x000fe2000ffbe0ff */
[----:B------:R-:W-:Y:S01]  /*8cb0*/  UIMAD UR5, UR12, 0x34, URZ ;  /* 0x000000340c0578a4 */ /* 0x000fe2000f8e02ff */
[----:B----4-:R1:W-:Y:S02]  /*8cc0*/  STL [R1+0xc58], R90 ;  /* 0x000c585a01007387 */ /* 0x0103e40000100800 */
[----:B------:R-:W-:Y:S01]  /*8cd0*/  IADD3.X R19, PT, PT, R8, UR6, RZ, P5, !PT ;  /* 0x0000000608137c10 */ /* 0x000fe2000affe4ff */
[----:B------:R-:W-:Y:S01]  /*8ce0*/  USHF.R.S32.HI UR14, URZ, 0x1f, UR5 ;  /* 0x0000001fff0e7899 */ /* 0x000fe20008011405 */
[----:B------:R-:W-:Y:S01]  /*8cf0*/  STL [R1+0x9d4], R91 ;  /* 0x0009d45b01007387 */ /* 0x000fe20000100800 */
[----:B------:R-:W-:Y:S01]  /*8d00*/  PRMT R88, RZ, 0x7610, R88 ;  /* 0x00007610ff587816 */ /* 0x000fe20000000058 */
[----:B0-----:R-:W-:-:S02]  /*8d10*/  @P2 IMAD.MOV.U32 R10, RZ, RZ, R9 ;  /* 0x000000ffff0a2224 */ /* 0x001fc400078e0009 */
[----:B------:R-:W-:Y:S01]  /*8d20*/  STL [R1+0x9e0], R9 ;  /* 0x0009e00901007387 */ /* 0x000fe20000100800 */
[----:B-1----:R-:W-:Y:S01]  /*8d30*/  IADD3 R90, P5, PT, R0, UR5, RZ ;  /* 0x00000005005a7c10 */ /* 0x002fe2000ffbe0ff */
[----:B------:R-:W-:Y:S01]  /*8d40*/  @P2 IMAD.MOV.U32 R11, RZ, RZ, R19 ;  /* 0x000000ffff0b2224 */ /* 0x000fe200078e0013 */
[----:B------:R-:W-:-:S04]  /*8d50*/  PRMT R87, RZ, 0x7610, R87 ;  /* 0x00007610ff577816 */ /* 0x000fc80000000057 */
[----:B------:R0:W4:Y:S02]  /*8d60*/  @P2 LDG.E.U8 R88, desc[UR24][R10.64] ;  /* 0x000000180a582981 */ /* 0x000124000c1e1100 */
[----:B0-----:R-:W-:Y:S02]  /*8d70*/  @P4 IMAD.MOV.U32 R10, RZ, RZ, R90 ;  /* 0x000000ffff0a4224 */ /* 0x001fe400078e005a */
[----:B--2---:R0:W-:Y:S02]  /*8d80*/  STL [R1+0xc5c], R89 ;  /* 0x000c5c5901007387 */ /* 0x0041e40000100800 */
[----:B0-----:R-:W-:-:S05]  /*8d90*/  IADD3.X R89, PT, PT, R2, UR14, RZ, P5, !PT ;  /* 0x0000000e02597c10 */ /* 0x001fca000affe4ff */
[----:B------:R-:W-:-:S05]  /*8da0*/  @P4 IMAD.MOV.U32 R11, RZ, RZ, R89 ;  /* 0x000000ffff0b4224 */ /* 0x000fca00078e0059 */
[----:B------:R0:W2:Y:S04]  /*8db0*/  @P4 LDG.E.U8 R87, desc[UR24][R10.64] ;  /* 0x000000180a574981 */ /* 0x0000a8000c1e1100 */
[----:B------:R1:W-:Y:S01]  /*8dc0*/  STL [R1+0x9dc], R19 ;  /* 0x0009dc1301007387 */ /* 0x0003e20000100800 */
[----:B------:R-:W-:Y:S02]  /*8dd0*/  SHF.R.U64 R9, R12, 0x3, RZ ;  /* 0x000000030c097819 */ /* 0x000fe400000012ff */
[----:B-1----:R-:W-:-:S04]  /*8de0*/  IADD3 R19, P2, PT, R3, UR5, RZ ;  /* 0x0000000503137c10 */ /* 0x002fc8000ff5e0ff */
[----:B------:R-:W-:Y:S01]  /*8df0*/  IADD3.X R47, PT, PT, R4, UR14, RZ, P2, !PT ;  /* 0x0000000e042f7c10 */ /* 0x000fe200097fe4ff */
[----:B----4-:R-:W-:Y:S01]  /*8e00*/  STL [R1+0xc60], R88 ;  /* 0x000c605801007387 */ /* 0x010fe20000100800 */
[----:B------:R-:W-:Y:S01]  /*8e10*/  PRMT R86, RZ, 0x7610, R86 ;  /* 0x00007610ff567816 */ /* 0x000fe20000000056 */
[----:B0-----:R-:W-:Y:S01]  /*8e20*/  @P4 IMAD.MOV.U32 R10, RZ, RZ, R19 ;  /* 0x000000ffff0a4224 */ /* 0x001fe200078e0013 */
[----:B------:R-:W-:Y:S01]  /*8e30*/  LOP3.LUT P5, RZ, R9, 0x1, RZ, 0xc0, !PT ;  /* 0x0000000109ff7812 */ /* 0x000fe200078ac0ff */
[----:B------:R-:W-:Y:S01]  /*8e40*/  STL [R1+0xa88], R90 ;  /* 0x000a885a01007387 */ /* 0x000fe20000100800 */
[----:B------:R-:W-:Y:S01]  /*8e50*/  @P4 IMAD.MOV.U32 R11, RZ, RZ, R47 ;  /* 0x000000ffff0b4224 */ /* 0x000fe200078e002f */
[----:B------:R-:W-:Y:S02]  /*8e60*/  IADD3 R9, P2, PT, R5, UR5, RZ ;  /* 0x0000000505097c10 */ /* 0x000fe4000ff5e0ff */
[----:B------:R-:W-:Y:S04]  /*8e70*/  STL [R1+0xa90], R19 ;  /* 0x000a901301007387 */ /* 0x000fe80000100800 */
[----:B------:R0:W-:Y:S04]  /*8e80*/  STL [R1+0xa84], R89 ;  /* 0x000a845901007387 */ /* 0x0001e80000100800 */
[----:B------:R-:W-:Y:S04]  /*8e90*/  STL [R1+0xa8c], R47 ;  /* 0x000a8c2f01007387 */ /* 0x000fe80000100800 */
[----:B------:R1:W4:Y:S01]  /*8ea0*/  @P4 LDG.E.U8 R86, desc[UR24][R10.64] ;  /* 0x000000180a564981 */ /* 0x000322000c1e1100 */
[----:B------:R-:W-:Y:S01]  /*8eb0*/  PRMT R85, RZ, 0x7610, R85 ;  /* 0x00007610ff557816 */ /* 0x000fe20000000055 */
[----:B0-----:R-:W0:Y:S01]  /*8ec0*/  LDC R89, c[0x0][0x3a0] ;  /* 0x0000e800ff597b82 */ /* 0x001e220000000800 */
[----:B-1----:R-:W-:Y:S01]  /*8ed0*/  @P4 IMAD.MOV.U32 R10, RZ, RZ, R9 ;  /* 0x000000ffff0a4224 */ /* 0x002fe200078e0009 */
[----:B------:R-:W-:Y:S01]  /*8ee0*/  PRMT R84, RZ, 0x7610, R84 ;  /* 0x00007610ff547816 */ /* 0x000fe20000000054 */
[----:B--2---:R1:W-:Y:S02]  /*8ef0*/  STL [R1+0xc64], R87 ;  /* 0x000c645701007387 */ /* 0x0043e40000100800 */
[----:B-1----:R-:W-:-:S02]  /*8f00*/  IADD3.X R87, PT, PT, R6, UR14, RZ, P2, !PT ;  /* 0x0000000e06577c10 */ /* 0x002fc400097fe4ff */
[----:B------:R-:W-:-:S03]  /*8f10*/  IADD3 R19, P2, PT, R7, UR5, RZ ;  /* 0x0000000507137c10 */ /* 0x000fc6000ff5e0ff */
[----:B------:R-:W-:Y:S01]  /*8f20*/  @P4 IMAD.MOV.U32 R11, RZ, RZ, R87 ;  /* 0x000000ffff0b4224 */ /* 0x000fe200078e0057 */
[----:B------:R-:W-:-:S04]  /*8f30*/  IADD3.X R47, PT, PT, R8, UR14, RZ, P2, !PT ;  /* 0x0000000e082f7c10 */ /* 0x000fc800097fe4ff */
[----:B------:R1:W2:Y:S02]  /*8f40*/  @P4 LDG.E.U8 R85, desc[UR24][R10.64] ;  /* 0x000000180a554981 */ /* 0x0002a4000c1e1100 */
[----:B-1----:R-:W-:Y:S02]  /*8f50*/  @P4 IMAD.MOV.U32 R10, RZ, RZ, R19 ;  /* 0x000000ffff0a4224 */ /* 0x002fe400078e0013 */
[----:B------:R-:W-:-:S05]  /*8f60*/  @P4 IMAD.MOV.U32 R11, RZ, RZ, R47 ;  /* 0x000000ffff0b4224 */ /* 0x000fca00078e002f */
[----:B------:R1:W3:Y:S01]  /*8f70*/  @P4 LDG.E.U8 R84, desc[UR24][R10.64] ;  /* 0x000000180a544981 */ /* 0x0002e2000c1e1100 */
[----:B------:R-:W-:-:S03]  /*8f80*/  UIMAD UR6, UR12, 0x3c, URZ ;  /* 0x0000003c0c0678a4 */ /* 0x000fc6000f8e02ff */
[----:B----4-:R4:W-:Y:S01]  /*8f90*/  STL [R1+0xc68], R86 ;  /* 0x000c685601007387 */ /* 0x0109e20000100800 */
[----:B------:R-:W-:-:S03]  /*8fa0*/  USHF.R.S32.HI UR15, URZ, 0x1f, UR6 ;  /* 0x0000001fff0f7899 */ /* 0x000fc60008011406 */
[----:B------:R-:W-:Y:S01]  /*8fb0*/  STL [R1+0xa98], R9 ;  /* 0x000a980901007387 */ /* 0x000fe20000100800 */
[----:B----4-:R-:W-:-:S03]  /*8fc0*/  IADD3 R86, P2, PT, R0, UR6, RZ ;  /* 0x0000000600567c10 */ /* 0x010fc6000ff5e0ff */
[----:B------:R4:W-:Y:S01]  /*8fd0*/  STL [R1+0xa94], R87 ;  /* 0x000a945701007387 */ /* 0x0009e20000100800 */
[----:B------:R-:W-:-:S03]  /*8fe0*/  PRMT R83, RZ, 0x7610, R83 ;  /* 0x00007610ff537816 */ /* 0x000fc60000000053 */
[----:B------:R0:W-:Y:S01]  /*8ff0*/  STL [R1+0xaa0], R19 ;  /* 0x000aa01301007387 */ /* 0x0001e20000100800 */
[----:B-1----:R-:W-:Y:S01]  /*9000*/  @P5 IMAD.MOV.U32 R10, RZ, RZ, R86 ;  /* 0x000000ffff0a5224 */ /* 0x002fe200078e0056 */
[----:B----4-:R-:W-:Y:S02]  /*9010*/  IADD3.X R87, PT, PT, R2, UR15, RZ, P2, !PT ;  /* 0x0000000f02577c10 */ /* 0x010fe400097fe4ff */
[----:B------:R-:W-:Y:S01]  /*9020*/  STL [R1+0xa9c], R47 ;  /* 0x000a9c2f01007387 */ /* 0x000fe20000100800 */
[----:B0-----:R-:W-:Y:S02]  /*9030*/  IADD3 R19, P4, PT, R3, UR6, RZ ;  /* 0x0000000603137c10 */ /* 0x001fe4000ff9e0ff */
[----:B------:R-:W-:Y:S01]  /*9040*/  @P5 IMAD.MOV.U32 R11, RZ, RZ, R87 ;  /* 0x000000ffff0b5224 */ /* 0x000fe200078e0057 */
[----:B------:R-:W-:Y:S01]  /*9050*/  PRMT R82, RZ, 0x7610, R82 ;  /* 0x00007610ff527816 */ /* 0x000fe20000000052 */
[----:B------:R-:W-:-:S03]  /*9060*/  VIADD R9, R89, 0xfffffff2 ;  /* 0xfffffff259097836 */ /* 0x000fc60000000000 */
[----:B------:R0:W4:Y:S02]  /*9070*/  @P5 LDG.E.U8 R83, desc[UR24][R10.64] ;  /* 0x000000180a535981 */ /* 0x000124000c1e1100 */
[----:B------:R-:W-:Y:S01]  /*9080*/  ISETP.GE.U32.AND P2, PT, R9, 0x7fffffb3, PT ;  /* 0x7fffffb30900780c */ /* 0x000fe20003f46070 */
[----:B0-----:R-:W-:Y:S01]  /*9090*/  @P5 IMAD.MOV.U32 R10, RZ, RZ, R19 ;  /* 0x000000ffff0a5224 */ /* 0x001fe200078e0013 */
[----:B------:R-:W-:Y:S02]  /*90a0*/  PRMT R81, RZ, 0x7610, R81 ;  /* 0x00007610ff517816 */ /* 0x000fe40000000051 */
[----:B------:R-:W-:Y:S01]  /*90b0*/  PRMT R55, RZ, 0x7610, R55 ;  /* 0x00007610ff377816 */ /* 0x000fe20000000037 */
[----:B--2---:R0:W-:Y:S02]  /*90c0*/  STL [R1+0xc6c], R85 ;  /* 0x000c6c5501007387 */ /* 0x0041e40000100800 */
[----:B0-----:R-:W-:Y:S02]  /*90d0*/  IADD3.X R85, PT, PT, R4, UR15, RZ, P4, !PT ;  /* 0x0000000f04557c10 */ /* 0x001fe4000a7fe4ff */
[----:B------:R-:W-:-:S03]  /*90e0*/  IADD3 R47, P4, PT, R5, UR6, RZ ;  /* 0x00000006052f7c10 */ /* 0x000fc6000ff9e0ff */
[----:B------:R-:W-:Y:S01]  /*90f0*/  @P5 IMAD.MOV.U32 R11, RZ, RZ, R85 ;  /* 0x000000ffff0b5224 */ /* 0x000fe200078e0055 */
[----:B------:R-:W-:Y:S01]  /*9100*/  STL [R1+0xb4c], R86 ;  /* 0x000b4c5601007387 */ /* 0x000fe20000100800 */
[----:B------:R-:W-:-:S03]  /*9110*/  IADD3.X R9, PT, PT, R6, UR15, RZ, P4, !PT ;  /* 0x0000000f06097c10 */ /* 0x000fc6000a7fe4ff */
[----:B---3--:R-:W-:Y:S04]  /*9120*/  STL [R1+0xc70], R84 ;  /* 0x000c705401007387 */ /* 0x008fe80000100800 */
[----:B------:R-:W-:Y:S04]  /*9130*/  STL [R1+0xb48], R87 ;  /* 0x000b485701007387 */ /* 0x000fe80000100800 */
[----:B------:R0:W2:Y:S04]  /*9140*/  @P5 LDG.E.U8 R82, desc[UR24][R10.64] ;  /* 0x000000180a525981 */ /* 0x0000a8000c1e1100 */
[----:B------:R1:W-:Y:S04]  /*9150*/  STL [R1+0xb54], R19 ;  /* 0x000b541301007387 */ /* 0x0003e80000100800 */
[----:B------:R-:W-:Y:S01]  /*9160*/  STL [R1+0xb50], R85 ;  /* 0x000b505501007387 */ /* 0x000fe20000100800 */
[----:B0-----:R-:W-:Y:S01]  /*9170*/  @P5 IMAD.MOV.U32 R10, RZ, RZ, R47 ;  /* 0x000000ffff0a5224 */ /* 0x001fe200078e002f */
[----:B-1----:R-:W-:-:S02]  /*9180*/  IADD3 R19, P4, PT, R7, UR6, RZ ;  /* 0x0000000607137c10 */ /* 0x002fc4000ff9e0ff */
[----:B------:R0:W-:Y:S01]  /*9190*/  STL [R1+0xb5c], R47 ;  /* 0x000b5c2f01007387 */ /* 0x0001e20000100800 */
[----:B------:R-:W-:-:S05]  /*91a0*/  @P5 IMAD.MOV.U32 R11, RZ, RZ, R9 ;  /* 0x000000ffff0b5224 */ /* 0x000fca00078e0009 */
[----:B------:R1:W3:Y:S01]  /*91b0*/  @P5 LDG.E.U8 R81, desc[UR24][R10.64] ;  /* 0x000000180a515981 */ /* 0x0002e2000c1e1100 */
[----:B0-----:R-:W-:Y:S01]  /*91c0*/  IADD3.X R47, PT, PT, R8, UR15, RZ, P4, !PT ;  /* 0x0000000f082f7c10 */ /* 0x001fe2000a7fe4ff */
[----:B-1----:R-:W-:-:S04]  /*91d0*/  @P5 IMAD.MOV.U32 R10, RZ, RZ, R19 ;  /* 0x000000ffff0a5224 */ /* 0x002fc800078e0013 */
[----:B------:R-:W-:-:S05]  /*91e0*/  @P5 IMAD.MOV.U32 R11, RZ, RZ, R47 ;  /* 0x000000ffff0b5224 */ /* 0x000fca00078e002f */
[----:B------:R0:W3:Y:S01]  /*91f0*/  @P5 LDG.E.U8 R55, desc[UR24][R10.64] ;  /* 0x000000180a375981 */ /* 0x0000e2000c1e1100 */
[----:B------:R-:W-:-:S03]  /*9200*/  UIMAD UR5, UR12, 0x5, URZ ;  /* 0x000000050c0578a4 */ /* 0x000fc6000f8e02ff */
[----:B----4-:R-:W-:Y:S01]  /*9210*/  STL [R1+0xc74], R83 ;  /* 0x000c745301007387 */ /* 0x010fe20000100800 */
[----:B------:R-:W-:Y:S01]  /*9220*/  USHF.R.S32.HI UR6, URZ, 0x1f, UR5 ;  /* 0x0000001fff067899 */ /* 0x000fe20008011405 */
[----:B------:R-:W-:Y:S02]  /*9230*/  PRMT R80, RZ, 0x7610, R80 ;  /* 0x00007610ff507816 */ /* 0x000fe40000000050 */
[----:B------:R-:W-:Y:S02]  /*9240*/  PRMT R79, RZ, 0x7610, R79 ;  /* 0x00007610ff4f7816 */ /* 0x000fe4000000004f */
[----:B------:R-:W-:Y:S02]  /*9250*/  PRMT R78, RZ, 0x7610, R78 ;  /* 0x00007610ff4e7816 */ /* 0x000fe4000000004e */
[----:B------:R-:W-:Y:S01]  /*9260*/  PRMT R77, RZ, 0x7610, R77 ;  /* 0x00007610ff4d7816 */ /* 0x000fe2000000004d */
[----:B--2---:R1:W-:Y:S04]  /*9270*/  STL [R1+0xc78], R82 ;  /* 0x000c785201007387 */ /* 0x0043e80000100800 */
[----:B------:R-:W-:Y:S01]  /*9280*/  STL [R1+0xb58], R9 ;  /* 0x000b580901007387 */ /* 0x000fe20000100800 */
[----:B-1----:R-:W-:-:S03]  /*9290*/  IADD3 R82, P4, PT, R0, UR5, RZ ;  /* 0x0000000500527c10 */ /* 0x002fc6000ff9e0ff */
[----:B------:R1:W-:Y:S01]  /*92a0*/  STL [R1+0xb68], R19 ;  /* 0x000b681301007387 */ /* 0x0003e20000100800 */
[----:B------:R-:W-:Y:S01]  /*92b0*/  IADD3.X R83, PT, PT, R2, UR6, RZ, P4, !PT ;  /* 0x0000000602537c10 */ /* 0x000fe2000a7fe4ff */
[----:B0-----:R-:W-:Y:S01]  /*92c0*/  @!P6 IMAD.MOV.U32 R10, RZ, RZ, R82 ;  /* 0x000000ffff0ae224 */ /* 0x001fe200078e0052 */
[----:B-1----:R-:W-:Y:S01]  /*92d0*/  IADD3 R19, P5, PT, R3, UR5, RZ ;  /* 0x0000000503137c10 */ /* 0x002fe2000ffbe0ff */
[----:B---3--:R0:W-:Y:S02]  /*92e0*/  STL [R1+0xc7c], R81 ;  /* 0x000c7c5101007387 */ /* 0x0081e40000100800 */
[----:B------:R-:W-:Y:S02]  /*92f0*/  @!P6 IMAD.MOV.U32 R11, RZ, RZ, R83 ;  /* 0x000000ffff0be224 */ /* 0x000fe400078e0053 */
[----:B------:R1:W-:Y:S01]  /*9300*/  STL [R1+0xb60], R47 ;  /* 0x000b602f01007387 */ /* 0x0003e20000100800 */
[----:B------:R-:W-:-:S03]  /*9310*/  SHF.R.U32.HI R9, RZ, 0x2, R16 ;  /* 0x00000002ff097819 */ /* 0x000fc60000011610 */
[----:B------:R2:W3:Y:S01]  /*9320*/  @!P6 LDG.E.U8 R80, desc[UR24][R10.64] ;  /* 0x000000180a50e981 */ /* 0x0004e2000c1e1100 */
[----:B0-----:R-:W-:Y:S02]  /*9330*/  IADD3.X R81, PT, PT, R4, UR6, RZ, P5, !PT ;  /* 0x0000000604517c10 */ /* 0x001fe4000affe4ff */
[----:B-1----:R-:W-:Y:S01]  /*9340*/  IADD3 R47, P5, PT, R5, UR5, RZ ;  /* 0x00000005052f7c10 */ /* 0x002fe2000ffbe0ff */
[----:B------:R0:W-:Y:S01]  /*9350*/  STL [R1+0xc80], R55 ;  /* 0x000c803701007387 */ /* 0x0001e20000100800 */
[----:B--2---:R-:W-:Y:S02]  /*9360*/  @!P6 IMAD.MOV.U32 R10, RZ, RZ, R19 ;  /* 0x000000ffff0ae224 */ /* 0x004fe400078e0013 */
[----:B------:R-:W-:Y:S01]  /*9370*/  @!P6 IMAD.MOV.U32 R11, RZ, RZ, R81 ;  /* 0x000000ffff0be224 */ /* 0x000fe200078e0051 */
[----:B------:R-:W-:Y:S02]  /*9380*/  LOP3.LUT P4, RZ, R9, 0x1, RZ, 0xc0, !PT ;  /* 0x0000000109ff7812 */ /* 0x000fe4000788c0ff */
[----:B0-----:R-:W-:-:S02]  /*9390*/  IADD3.X R55, PT, PT, R6, UR6, RZ, P5, !PT ;  /* 0x0000000606377c10 */ /* 0x001fc4000affe4ff */
[----:B------:R0:W2:Y:S01]  /*93a0*/  @!P6 LDG.E.U8 R79, desc[UR24][R10.64] ;  /* 0x000000180a4fe981 */ /* 0x0000a2000c1e1100 */
[----:B------:R-:W-:-:S03]  /*93b0*/  IADD3 R9, P5, PT, R7, UR5, RZ ;  /* 0x0000000507097c10 */ /* 0x000fc6000ffbe0ff */
[----:B------:R-:W-:Y:S04]  /*93c0*/  STL [R1+0x350], R82 ;  /* 0x0003505201007387 */ /* 0x000fe80000100800 */
[----:B------:R1:W-:Y:S01]  /*93d0*/  STL [R1+0x358], R19 ;  /* 0x0003581301007387 */ /* 0x0003e20000100800 */
[----:B0-----:R-:W-:Y:S02]  /*93e0*/  @!P6 IMAD.MOV.U32 R10, RZ, RZ, R47 ;  /* 0x000000ffff0ae224 */ /* 0x001fe400078e002f */
[----:B------:R-:W-:-:S05]  /*93f0*/  @!P6 IMAD.MOV.U32 R11, RZ, RZ, R55 ;  /* 0x000000ffff0be224 */ /* 0x000fca00078e0037 */
[----:B------:R0:W4:Y:S01]  /*9400*/  @!P6 LDG.E.U8 R78, desc[UR24][R10.64] ;  /* 0x000000180a4ee981 */ /* 0x000122000c1e1100 */
[----:B-1----:R-:W-:Y:S01]  /*9410*/  IADD3.X R19, PT, PT, R8, UR6, RZ, P5, !PT ;  /* 0x0000000608137c10 */ /* 0x002fe2000affe4ff */
[----:B0-----:R-:W-:-:S04]  /*9420*/  @!P6 IMAD.MOV.U32 R10, RZ, RZ, R9 ;  /* 0x000000ffff0ae224 */ /* 0x001fc800078e0009 */
[----:B------:R-:W-:-:S05]  /*9430*/  @!P6 IMAD.MOV.U32 R11, RZ, RZ, R19 ;  /* 0x000000ffff0be224 */ /* 0x000fca00078e0013 */
[----:B------:R0:W4:Y:S01]  /*9440*/  @!P6 LDG.E.U8 R77, desc[UR24][R10.64] ;  /* 0x000000180a4de981 */ /* 0x000122000c1e1100 */
[----:B------:R-:W-:-:S03]  /*9450*/  UIMAD UR5, UR12, 0xd, URZ ;  /* 0x0000000d0c0578a4 */ /* 0x000fc6000f8e02ff */
[----:B------:R-:W-:Y:S01]  /*9460*/  STL [R1+0x34c], R83 ;  /* 0x00034c5301007387 */ /* 0x000fe20000100800 */
[----:B------:R-:W-:-:S03]  /*9470*/  USHF.R.S32.HI UR14, URZ, 0x1f, UR5 ;  /* 0x0000001fff0e7899 */ /* 0x000fc60008011405 */
[----:B------:R-:W-:Y:S04]  /*9480*/  STL [R1+0x354], R81 ;  /* 0x0003545101007387 */ /* 0x000fe80000100800 */
[----:B------:R-:W-:Y:S01]  /*9490*/  STL [R1+0x360], R47 ;  /* 0x0003602f01007387 */ /* 0x000fe20000100800 */
[----:B------:R-:W-:Y:S02]  /*94a0*/  PRMT R76, RZ, 0x7610, R76 ;  /* 0x00007610ff4c7816 */ /* 0x000fe4000000004c */
[----:B------:R-:W-:Y:S02]  /*94b0*/  PRMT R75, RZ, 0x7610, R75 ;  /* 0x00007610ff4b7816 */ /* 0x000fe4000000004b */
[----:B------:R-:W-:Y:S02]  /*94c0*/  PRMT R74, RZ, 0x7610, R74 ;  /* 0x00007610ff4a7816 */ /* 0x000fe4000000004a */
[----:B------:R-:W-:Y:S01]  /*94d0*/  PRMT R73, RZ, 0x7610, R73 ;  /* 0x00007610ff497816 */ /* 0x000fe20000000049 */
[----:B---3--:R-:W-:Y:S04]  /*94e0*/  STL [R1+0xc84], R80 ;  /* 0x000c845001007387 */ /* 0x008fe80000100800 */
[----:B--2---:R-:W-:Y:S04]  /*94f0*/  STL [R1+0xc88], R79 ;  /* 0x000c884f01007387 */ /* 0x004fe80000100800 */
[----:B------:R1:W-:Y:S04]  /*9500*/  STL [R1+0x35c], R55 ;  /* 0x00035c3701007387 */ /* 0x0003e80000100800 */
[----:B------:R2:W-:Y:S01]  /*9510*/  STL [R1+0x368], R9 ;  /* 0x0003680901007387 */ /* 0x0005e20000100800 */
[----:B-1----:R-:W-:-:S03]  /*9520*/  IADD3 R55, P5, PT, R0, UR5, RZ ;  /* 0x0000000500377c10 */ /* 0x002fc6000ffbe0ff */
[----:B----4-:R1:W-:Y:S01]  /*9530*/  STL [R1+0xc8c], R78 ;  /* 0x000c8c4e01007387 */ /* 0x0103e20000100800 */
[----:B--2---:R-:W-:-:S03]  /*9540*/  SHF.R.U32.HI R9, RZ, 0xa, R16 ;  /* 0x0000000aff097819 */ /* 0x004fc60000011610 */
[----:B------:R2:W-:Y:S01]  /*9550*/  STL [R1+0x364], R19 ;  /* 0x0003641301007387 */ /* 0x0005e20000100800 */
[----:B0-----:R-:W-:Y:S01]  /*9560*/  @!P2 IMAD.MOV.U32 R10, RZ, RZ, R55 ;  /* 0x000000ffff0aa224 */ /* 0x001fe200078e0037 */
[----:B-1----:R-:W-:Y:S02]  /*9570*/  IADD3.X R78, PT, PT, R2, UR14, RZ, P5, !PT ;  /* 0x0000000e024e7c10 */ /* 0x002fe4000affe4ff */
[----:B--2---:R-:W-:-:S03]  /*9580*/  IADD3 R19, P6, PT, R3, UR5, RZ ;  /* 0x0000000503137c10 */ /* 0x004fc6000ffde0ff */
[----:B------:R-:W-:Y:S01]  /*9590*/  @!P2 IMAD.MOV.U32 R11, RZ, RZ, R78 ;  /* 0x000000ffff0ba224 */ /* 0x000fe200078e004e */
[----:B------:R-:W-:Y:S01]  /*95a0*/  LOP3.LUT P5, RZ, R9, 0x1, RZ, 0xc0, !PT ;  /* 0x0000000109ff7812 */ /* 0x000fe200078ac0ff */
[----:B------:R-:W-:Y:S01]  /*95b0*/  STL [R1+0xc90], R77 ;  /* 0x000c904d01007387 */ /* 0x000fe20000100800 */
[----:B------:R-:W-:Y:S02]  /*95c0*/  IADD3.X R47, PT, PT, R4, UR14, RZ, P6, !PT ;  /* 0x0000000e042f7c10 */ /* 0x000fe4000b7fe4ff */
[----:B------:R-:W-:Y:S01]  /*95d0*/  IADD3 R9, P6, PT, R5, UR5, RZ ;  /* 0x0000000505097c10 */ /* 0x000fe2000ffde0ff */
[----:B------:R-:W-:Y:S04]  /*95e0*/  STL [R1+0x6cc], R55 ;  /* 0x0006cc3701007387 */ /* 0x000fe80000100800 */
[----:B------:R-:W-:Y:S04]  /*95f0*/  STL [R1+0xc94], R16 ;  /* 0x000c941001007387 */ /* 0x000fe80000100800 */
[----:B------:R-:W-:Y:S04]  /*9600*/  STL [R1+0x6d4], R19 ;  /* 0x0006d41301007387 */ /* 0x000fe80000100800 */
[----:B------:R-:W-:Y:S04]  /*9610*/  STL [R1+0x6c8], R78 ;  /* 0x0006c84e01007387 */ /* 0x000fe80000100800 */
[----:B------:R0:W2:Y:S04]  /*9620*/  @!P2 LDG.E.U8 R76, desc[UR24][R10.64] ;  /* 0x000000180a4ca981 */ /* 0x0000a8000c1e1100 */
[----:B------:R1:W-:Y:S01]  /*9630*/  STL [R1+0x6d0], R47 ;  /* 0x0006d02f01007387 */ /* 0x0003e20000100800 */
[----:B0-----:R-:W-:-:S02]  /*9640*/  @!P2 IMAD.MOV.U32 R10, RZ, RZ, R19 ;  /* 0x000000ffff0aa224 */ /* 0x001fc400078e0013 */
[----:B------:R-:W-:Y:S01]  /*9650*/  @!P2 IMAD.MOV.U32 R11, RZ, RZ, R47 ;  /* 0x000000ffff0ba224 */ /* 0x000fe200078e002f */
[----:B-1----:R-:W-:-:S04]  /*9660*/  IADD3.X R47, PT, PT, R6, UR14, RZ, P6, !PT ;  /* 0x0000000e062f7c10 */ /* 0x002fc8000b7fe4ff */
[----:B------:R0:W3:Y:S01]  /*9670*/  @!P2 LDG.E.U8 R75, desc[UR24][R10.64] ;  /* 0x000000180a4ba981 */ /* 0x0000e2000c1e1100 */
[----:B------:R-:W-:Y:S01]  /*9680*/  IADD3 R16, P6, PT, R7, UR5, RZ ;  /* 0x0000000507107c10 */ /* 0x000fe2000ffde0ff */
[----:B0-----:R-:W-:Y:S02]  /*9690*/  @!P2 IMAD.MOV.U32 R10, RZ, RZ, R9 ;  /* 0x000000ffff0aa224 */ /* 0x001fe400078e0009 */
[----:B------:R-:W-:Y:S01]  /*96a0*/  @!P2 IMAD.MOV.U32 R11, RZ, RZ, R47 ;  /* 0x000000ffff0ba224 */ /* 0x000fe200078e002f */
[----:B------:R-:W-:-:S04]  /*96b0*/  IADD3.X R19, PT, PT, R8, UR14, RZ, P6, !PT ;  /* 0x0000000e08137c10 */ /* 0x000fc8000b7fe4ff */
[----:B------:R0:W4:Y:S02]  /*96c0*/  @!P2 LDG.E.U8 R74, desc[UR24][R10.64] ;  /* 0x000000180a4aa981 */ /* 0x000124000c1e1100 */
[----:B0-----:R-:W-:Y:S02]  /*96d0*/  @!P2 IMAD.MOV.U32 R10, RZ, RZ, R16 ;  /* 0x000000ffff0aa224 */ /* 0x001fe400078e0010 */
[----:B------:R-:W-:-:S05]  /*96e0*/  @!P2 IMAD.MOV.U32 R11, RZ, RZ, R19 ;  /* 0x000000ffff0ba224 */ /* 0x000fca00078e0013 */
[----:B------:R0:W4:Y:S01]  /*96f0*/  @!P2 LDG.E.U8 R73, desc[UR24][R10.64] ;  /* 0x000000180a49a981 */ /* 0x000122000c1e1100 */
[----:B------:R-:W-:-:S04]  /*9700*/  UIMAD UR6, UR12, 0x15, URZ ;  /* 0x000000150c0678a4 */ /* 0x000fc8000f8e02ff */
[----:B------:R-:W-:Y:S02]  /*9710*/  USHF.R.S32.HI UR15, URZ, 0x1f, UR6 ;  /* 0x0000001fff0f7899 */ /* 0x000fe40008011406 */
[----:B------:R-:W-:Y:S02]  /*9720*/  IADD3 R55, P6, PT, R0, UR6, RZ ;  /* 0x0000000600377c10 */ /* 0x000fe4000ffde0ff */
[----:B------:R-:W-:-:S03]  /*9730*/  PRMT R72, RZ, 0x7610, R72 ;  /* 0x00007610ff487816 */ /* 0x000fc60000000048 */
[----:B0-----:R-:W-:Y:S01]  /*9740*/  @P5 IMAD.MOV.U32 R10, RZ, RZ, R55 ;  /* 0x000000ffff0a5224 */ /* 0x001fe200078e0037 */
[----:B------:R-:W-:Y:S02]  /*9750*/  PRMT R71, RZ, 0x7610, R71 ;  /* 0x00007610ff477816 */ /* 0x000fe40000000047 */
[----:B------:R-:W-:Y:S02]  /*9760*/  PRMT R70, RZ, 0x7610, R70 ;  /* 0x00007610ff467816 */ /* 0x000fe40000000046 */
[----:B------:R-:W-:Y:S01]  /*9770*/  PRMT R69, RZ, 0x7610, R69 ;  /* 0x00007610ff457816 */ /* 0x000fe20000000045 */
[----:B--2---:R-:W-:Y:S04]  /*9780*/  STL [R1+0xc98], R76 ;  /* 0x000c984c01007387 */ /* 0x004fe80000100800 */
[----:B---3--:R-:W-:Y:S04]  /*9790*/  STL [R1+0xca0], R75 ;  /* 0x000ca04b01007387 */ /* 0x008fe80000100800 */
[----:B------:R0:W-:Y:S04]  /*97a0*/  STL [R1+0x6dc], R9 ;  /* 0x0006dc0901007387 */ /* 0x0001e80000100800 */
[----:B------:R-:W-:Y:S04]  /*97b0*/  STL [R1+0x6d8], R47 ;  /* 0x0006d82f01007387 */ /* 0x000fe80000100800 */
[----:B------:R-:W-:Y:S04]  /*97c0*/  STL [R1+0x6e4], R16 ;  /* 0x0006e41001007387 */ /* 0x000fe80000100800 */
[----:B----4-:R1:W-:Y:S01]  /*97d0*/  STL [R1+0xca4], R74 ;  /* 0x000ca44a01007387 */ /* 0x0103e20000100800 */
[----:B0-----:R-:W-:-:S02]  /*97e0*/  SHF.R.U64 R9, R12, 0x1a, RZ ;  /* 0x0000001a0c097819 */ /* 0x001fc400000012ff */
[----:B-1----:R-:W-:Y:S02]  /*97f0*/  IADD3.X R74, PT, PT, R2, UR15, RZ, P6, !PT ;  /* 0x0000000f024a7c10 */ /* 0x002fe4000b7fe4ff */
[----:B------:R-:W-:Y:S01]  /*9800*/  IADD3 R16, P6, PT, R3, UR6, RZ ;  /* 0x0000000603107c10 */ /* 0x000fe2000ffde0ff */
[----:B------:R0:W-:Y:S02]  /*9810*/  STL [R1+0x6e0], R19 ;  /* 0x0006e01301007387 */ /* 0x0001e40000100800 */
[----:B------:R-:W-:Y:S01]  /*9820*/  @P5 IMAD.MOV.U32 R11, RZ, RZ, R74 ;  /* 0x000000ffff0b5224 */ /* 0x000fe200078e004a */
[----:B------:R-:W-:Y:S01]  /*9830*/  IADD3.X R47, PT, PT, R4, UR15, RZ, P6, !PT ;  /* 0x0000000f042f7c10 */ /* 0x000fe2000b7fe4ff */
[----:B------:R-:W-:Y:S01]  /*9840*/  STL [R1+0x7cc], R55 ;  /* 0x0007cc3701007387 */ /* 0x000fe20000100800 */
[----:B------:R-:W-:-:S03]  /*9850*/  LOP3.LUT P2, RZ, R9, 0x1, RZ, 0xc0, !PT ;  /* 0x0000000109ff7812 */ /* 0x000fc6000784c0ff */
[----:B------:R1:W2:Y:S01]  /*9860*/  @P5 LDG.E.U8 R72, desc[UR24][R10.64] ;  /* 0x000000180a485981 */ /* 0x0002a2000c1e1100 */
[----:B0-----:R-:W-:-:S03]  /*9870*/  IADD3 R19, P6, PT, R5, UR6, RZ ;  /* 0x0000000605137c10 */ /* 0x001fc6000ffde0ff */
[----:B------:R-:W-:Y:S01]  /*9880*/  STL [R1+0xca8], R73 ;  /* 0x000ca84901007387 */ /* 0x000fe20000100800 */
[----:B------:R-:W-:Y:S01]  /*9890*/  IADD3.X R9, PT, PT, R6, UR15, RZ, P6, !PT ;  /* 0x0000000f06097c10 */ /* 0x000fe2000b7fe4ff */
[----:B-1----:R-:W-:Y:S02]  /*98a0*/  @P5 IMAD.MOV.U32 R10, RZ, RZ, R16 ;  /* 0x000000ffff0a5224 */ /* 0x002fe400078e0010 */
[----:B------:R-:W-:Y:S01]  /*98b0*/  @P5 IMAD.MOV.U32 R11, RZ, RZ, R47 ;  /* 0x000000ffff0b5224 */ /* 0x000fe200078e002f */
[----:B------:R-:W-:Y:S04]  /*98c0*/  STL [R1+0x7c8], R74 ;  /* 0x0007c84a01007387 */ /* 0x000fe80000100800 */
[----:B------:R0:W-:Y:S04]  /*98d0*/  STL [R1+0x7d4], R16 ;  /* 0x0007d41001007387 */ /* 0x0001e80000100800 */
[----:B------:R1:W3:Y:S04]  /*98e0*/  @P5 LDG.E.U8 R71, desc[UR24][R10.64] ;  /* 0x000000180a475981 */ /* 0x0002e8000c1e1100 */
[----:B------:R-:W-:Y:S01]  /*98f0*/  STL [R1+0x7d0], R47 ;  /* 0x0007d02f01007387 */ /* 0x000fe20000100800 */
[----:B0-----:R-:W-:-:S03]  /*9900*/  IADD3 R16, P6, PT, R7, UR6, RZ ;  /* 0x0000000607107c10 */ /* 0x001fc6000ffde0ff */
[----:B------:R0:W-:Y:S01]  /*9910*/  STL [R1+0x7dc], R19 ;  /* 0x0007dc1301007387 */ /* 0x0001e20000100800 */
[----:B-1----:R-:W-:Y:S02]  /*9920*/  @P5 IMAD.MOV.U32 R10, RZ, RZ, R19 ;  /* 0x000000ffff0a5224 */ /* 0x002fe400078e0013 */
[----:B------:R-:W-:-:S05]  /*9930*/  @P5 IMAD.MOV.U32 R11, RZ, RZ, R9 ;  /* 0x000000ffff0b5224 */ /* 0x000fca00078e0009 */
[----:B------:R1:W4:Y:S01]  /*9940*/  @P5 LDG.E.U8 R70, desc[UR24][R10.64] ;  /* 0x000000180a465981 */ /* 0x000322000c1e1100 */
[----:B0-----:R-:W-:Y:S01]  /*9950*/  IADD3.X R19, PT, PT, R8, UR15, RZ, P6, !PT ;  /* 0x0000000f08137c10 */ /* 0x001fe2000b7fe4ff */
[----:B-1----:R-:W-:-:S04]  /*9960*/  @P5 IMAD.MOV.U32 R10, RZ, RZ, R16 ;  /* 0x000000ffff0a5224 */ /* 0x002fc800078e0010 */
[----:B------:R-:W-:-:S05]  /*9970*/  @P5 IMAD.MOV.U32 R11, RZ, RZ, R19 ;  /* 0x000000ffff0b5224 */ /* 0x000fca00078e0013 */
[----:B------:R0:W4:Y:S01]  /*9980*/  @P5 LDG.E.U8 R69, desc[UR24][R10.64] ;  /* 0x000000180a455981 */ /* 0x000122000c1e1100 */
        /* <DEDUP_REMOVED lines=8> */
[----:B------:R-:W-:Y:S01]  /*9a10*/  UIMAD UR14, UR12, 0x35, URZ ;  /* 0x000000350c0e78a4 */ /* 0x000fe2000f8e02ff */
[----:B------:R-:W-:-:S03]  /*9a20*/  PRMT R64, RZ, 0x7610, R64 ;  /* 0x00007610ff407816 */ /* 0x000fc60000000040 */
[----:B------:R-:W-:Y:S01]  /*9a30*/  USHF.R.S32.HI UR17, URZ, 0x1f, UR14 ;  /* 0x0000001fff117899 */ /* 0x000fe2000801140e */
[----:B------:R-:W-:Y:S02]  /*9a40*/  PRMT R60, RZ, 0x7610, R60 ;  /* 0x00007610ff3c7816 */ /* 0x000fe4000000003c */
[----:B------:R-:W-:Y:S02]  /*9a50*/  PRMT R56, RZ, 0x7610, R56 ;  /* 0x00007610ff387816 */ /* 0x000fe40000000038 */
[----:B------:R-:W-:Y:S02]  /*9a60*/  PRMT R63, RZ, 0x7610, R63 ;  /* 0x00007610ff3f7816 */ /* 0x000fe4000000003f */
[----:B------:R-:W-:Y:S02]  /*9a70*/  PRMT R62, RZ, 0x7610, R62 ;  /* 0x00007610ff3e7816 */ /* 0x000fe4000000003e */
[----:B------:R-:W-:Y:S01]  /*9a80*/  PRMT R61, RZ, 0x7610, R61 ;  /* 0x00007610ff3d7816 */ /* 0x000fe2000000003d */
[----:B------:R-:W0:Y:S01]  /*9a90*/  S2R R92, SR_TID.X ;  /* 0x00000000005c7919 */ /* 0x000e220000002100 */
[----:B------:R-:W-:-:S02]  /*9aa0*/  PRMT R59, RZ, 0x7610, R59 ;  /* 0x00007610ff3b7816 */ /* 0x000fc4000000003b */
[----:B------:R-:W-:Y:S01]  /*9ab0*/  PRMT R58, RZ, 0x7610, R58 ;  /* 0x00007610ff3a7816 */ /* 0x000fe2000000003a */
[----:B------:R-:W-:Y:S01]  /*9ac0*/  IMAD.MOV.U32 R93, RZ, RZ, R21 ;  /* 0x000000ffff5d7224 */ /* 0x000fe200078e0015 */
[C---:B------:R-:W-:Y:S02]  /*9ad0*/  LOP3.LUT R21, R13.reuse, 0x8, RZ, 0xfc, !PT ;  /* 0x000000080d157812 */ /* 0x040fe400078efcff */
[----:B------:R-:W-:Y:S01]  /*9ae0*/  PRMT R57, RZ, 0x7610, R57 ;  /* 0x00007610ff397816 */ /* 0x000fe20000000039 */
[----:B------:R-:W-:Y:S02]  /*9af0*/  IMAD.MOV.U32 R90, RZ, RZ, R20 ;  /* 0x000000ffff5a7224 */ /* 0x000fe400078e0014 */
[----:B------:R-:W-:Y:S01]  /*9b00*/  IMAD.MOV.U32 R88, RZ, RZ, R28 ;  /* 0x000000ffff587224 */ /* 0x000fe200078e001c */
[C---:B------:R-:W-:Y:S01]  /*9b10*/  LOP3.LUT R28, R13.reuse, 0x14, RZ, 0xfc, !PT ;  /* 0x000000140d1c7812 */ /* 0x040fe200078efcff */
[----:B------:R-:W-:Y:S01]  /*9b20*/  IMAD.MOV.U32 R87, RZ, RZ, R26 ;  /* 0x000000ffff577224 */ /* 0x000fe200078e001a */
[----:B------:R-:W-:Y:S01]  /*9b30*/  LOP3.LUT R26, R13, 0x16, RZ, 0xfc, !PT ;  /* 0x000000160d1a7812 */ /* 0x000fe200078efcff */
[----:B------:R-:W-:-:S02]  /*9b40*/  IMAD.MOV.U32 R85, RZ, RZ, R88 ;  /* 0x000000ffff557224 */ /* 0x000fc400078e0058 */
[----:B------:R-:W-:Y:S02]  /*9b50*/  IMAD.MOV.U32 R84, RZ, RZ, R87 ;  /* 0x000000ffff547224 */ /* 0x000fe400078e0057 */
[----:B------:R-:W-:Y:S01]  /*9b60*/  IMAD.MOV.U32 R87, RZ, RZ, R29 ;  /* 0x000000ffff577224 */ /* 0x000fe200078e001d */
[C---:B------:R-:W-:Y:S01]  /*9b70*/  LOP3.LUT R29, R13.reuse, 0x1c, RZ, 0xfc, !PT ;  /* 0x0000001c0d1d7812 */ /* 0x040fe200078efcff */
[----:B------:R-:W-:Y:S02]  /*9b80*/  IMAD.MOV.U32 R81, RZ, RZ, R32 ;  /* 0x000000ffff517224 */ /* 0x000fe400078e0020 */
[----:B------:R-:W-:Y:S01]  /*9b90*/  IMAD.MOV.U32 R80, RZ, RZ, R35 ;  /* 0x000000ffff507224 */ /* 0x000fe200078e0023 */
[----:B------:R-:W-:Y:S01]  /*9ba0*/  LOP3.LUT R35, R13, 0x24, RZ, 0xfc, !PT ;  /* 0x000000240d237812 */ /* 0x000fe200078efcff */
[----:B------:R-:W-:-:S03]  /*9bb0*/  IMAD.MOV.U32 R79, RZ, RZ, R36 ;  /* 0x000000ffff4f7224 */ /* 0x000fc600078e0024 */
[----:B------:R-:W-:Y:S01]  /*9bc0*/  IABS R36, R35 ;  /* 0x0000002300247213 */ /* 0x000fe20000000000 */
[----:B--2---:R-:W-:Y:S04]  /*9bd0*/  STL [R1+0xcac], R72 ;  /* 0x000cac4801007387 */ /* 0x004fe80000100800 */
[----:B---3--:R-:W-:Y:S04]  /*9be0*/  STL [R1+0xcb0], R71 ;  /* 0x000cb04701007387 */ /* 0x008fe80000100800 */
[----:B------:R-:W-:Y:S04]  /*9bf0*/  STL [R1+0x7d8], R9 ;  /* 0x0007d80901007387 */ /* 0x000fe80000100800 */
[----:B------:R1:W-:Y:S04]  /*9c00*/  STL [R1+0x7e4], R16 ;  /* 0x0007e41001007387 */ /* 0x0003e80000100800 */
[----:B----4-:R2:W-:Y:S01]  /*9c10*/  STL [R1+0xcb4], R70 ;  /* 0x000cb44601007387 */ /* 0x0105e20000100800 */
[----:B-1----:R-:W-:-:S03]  /*9c20*/  IADD3 R16, P5, PT, R3, UR5, RZ ;  /* 0x0000000503107c10 */ /* 0x002fc6000ffbe0ff */
[----:B------:R1:W-:Y:S01]  /*9c30*/  STL [R1+0x7e0], R19 ;  /* 0x0007e01301007387 */ /* 0x0003e20000100800 */
[----:B--2---:R-:W-:Y:S02]  /*9c40*/  IADD3.X R70, PT, PT, R2, UR6, RZ, P6, !PT ;  /* 0x0000000602467c10 */ /* 0x004fe4000b7fe4ff */
[----:B------:R-:W-:-:S03]  /*9c50*/  IADD3.X R47, PT, PT, R4, UR6, RZ, P5, !PT ;  /* 0x00000006042f7c10 */ /* 0x000fc6000affe4ff */
[----:B------:R-:W-:Y:S01]  /*9c60*/  @P4 IMAD.MOV.U32 R11, RZ, RZ, R70 ;  /* 0x000000ffff0b4224 */ /* 0x000fe200078e0046 */
[----:B------:R-:W-:Y:S01]  /*9c70*/  STL [R1+0xcb8], R69 ;  /* 0x000cb84501007387 */ /* 0x000fe20000100800 */
[----:B-1----:R-:W-:-:S03]  /*9c80*/  IADD3 R19, P5, PT, R5, UR5, RZ ;  /* 0x0000000505137c10 */ /* 0x002fc6000ffbe0ff */
[----:B------:R-:W-:Y:S01]  /*9c90*/  STL [R1+0x890], R55 ;  /* 0x0008903701007387 */ /* 0x000fe20000100800 */
[----:B------:R-:W-:-:S03]  /*9ca0*/  SHF.R.U64 R9, R12, 0x12, RZ ;  /* 0x000000120c097819 */ /* 0x000fc600000012ff */
[----:B------:R-:W-:Y:S04]  /*9cb0*/  STL [R1+0x898], R16 ;  /* 0x0008981001007387 */ /* 0x000fe80000100800 */
[----:B------:R-:W-:Y:S04]  /*9cc0*/  STL [R1+0x88c], R70 ;  /* 0x00088c4601007387 */ /* 0x000fe80000100800 */
[----:B------:R1:W2:Y:S01]  /*9cd0*/  @P4 LDG.E.U8 R68, desc[UR24][R10.64] ;  /* 0x000000180a444981 */ /* 0x0002a2000c1e1100 */
[----:B------:R-:W-:-:S03]  /*9ce0*/  LOP3.LUT P6, RZ, R9, 0x1, RZ, 0xc0, !PT ;  /* 0x0000000109ff7812 */ /* 0x000fc600078cc0ff */
[----:B------:R3:W-:Y:S01]  /*9cf0*/  STL [R1+0x894], R47 ;  /* 0x0008942f01007387 */ /* 0x0007e20000100800 */
[----:B-1----:R-:W-:Y:S02]  /*9d00*/  @P4 IMAD.MOV.U32 R11, RZ, RZ, R47 ;  /* 0x000000ffff0b4224 */ /* 0x002fe400078e002f */
[----:B------:R-:W-:Y:S02]  /*9d10*/  @P4 IMAD.MOV.U32 R10, RZ, RZ, R16 ;  /* 0x000000ffff0a4224 */ /* 0x000fe400078e0010 */
[----:B---3--:R-:W-:Y:S01]  /*9d20*/  IMAD.MOV.U32 R47, RZ, RZ, R22 ;  /* 0x000000ffff2f7224 */ /* 0x008fe200078e0016 */
[----:B------:R-:W-:Y:S02]  /*9d30*/  IADD3.X R22, PT, PT, R6, UR6, RZ, P5, !PT ;  /* 0x0000000606167c10 */ /* 0x000fe4000affe4ff */
[----:B------:R-:W-:Y:S01]  /*9d40*/  IADD3 R9, P5, PT, R7, UR5, RZ ;  /* 0x0000000507097c10 */ /* 0x000fe2000ffbe0ff */
[----:B------:R1:W3:Y:S03]  /*9d50*/  @P4 LDG.E.U8 R67, desc[UR24][R10.64] ;  /* 0x000000180a434981 */ /* 0x0002e6000c1e1100 */
[----:B------:R-:W-:Y:S01]  /*9d60*/  IADD3.X R16, PT, PT, R8, UR6, RZ, P5, !PT ;  /* 0x0000000608107c10 */ /* 0x000fe2000affe4ff */
[----:B------:R-:W-:Y:S01]  /*9d70*/  UIMAD UR5, UR12, 0x25, URZ ;  /* 0x000000250c0578a4 */ /* 0x000fe2000f8e02ff */
[----:B-1----:R-:W-:-:S02]  /*9d80*/  @P4 IMAD.MOV.U32 R10, RZ, RZ, R19 ;  /* 0x000000ffff0a4224 */ /* 0x002fc400078e0013 */
[----:B------:R-:W-:-:S05]  /*9d90*/  @P4 IMAD.MOV.U32 R11, RZ, RZ, R22 ;  /* 0x000000ffff0b4224 */ /* 0x000fca00078e0016 */
[----:B------:R1:W4:Y:S01]  /*9da0*/  @P4 LDG.E.U8 R66, desc[UR24][R10.64] ;  /* 0x000000180a424981 */ /* 0x000322000c1e1100 */
[----:B------:R-:W-:Y:S02]  /*9db0*/  USHF.R.S32.HI UR15, URZ, 0x1f, UR5 ;  /* 0x0000001fff0f7899 */ /* 0x000fe40008011405 */
[----:B------:R-:W-:Y:S01]  /*9dc0*/  UIMAD UR6, UR12, 0x2d, URZ ;  /* 0x0000002d0c0678a4 */ /* 0x000fe2000f8e02ff */
[----:B------:R0:W-:Y:S01]  /*9dd0*/  STL [R1+0x8a0], R19 ;  /* 0x0008a01301007387 */ /* 0x0001e20000100800 */
[----:B-1----:R-:W-:Y:S02]  /*9de0*/  @P4 IMAD.MOV.U32 R10, RZ, RZ, R9 ;  /* 0x000000ffff0a4224 */ /* 0x002fe400078e0009 */
[----:B------:R-:W-:Y:S01]  /*9df0*/  @P4 IMAD.MOV.U32 R11, RZ, RZ, R16 ;  /* 0x000000ffff0b4224 */ /* 0x000fe200078e0010 */
[----:B------:R-:W-:Y:S04]  /*9e00*/  STL [R1+0x89c], R22 ;  /* 0x00089c1601007387 */ /* 0x000fe80000100800 */
[----:B------:R1:W2:Y:S01]  /*9e10*/  @P4 LDG.E.U8 R65, desc[UR24][R10.64] ;  /* 0x000000180a414981 */ /* 0x0002a2000c1e1100 */
[----:B------:R-:W-:-:S03]  /*9e20*/  IADD3 R70, P4, PT, R0, UR5, RZ ;  /* 0x0000000500467c10 */ /* 0x000fc6000ff9e0ff */
[----:B------:R1:W-:Y:S01]  /*9e30*/  STL [R1+0x8a8], R9 ;  /* 0x0008a80901007387 */ /* 0x0003e20000100800 */
[----:B------:R-:W-:Y:S01]  /*9e40*/  USHF.R.S32.HI UR16, URZ, 0x1f, UR6 ;  /* 0x0000001fff107899 */ /* 0x000fe20008011406 */
[----:B------:R-:W-:Y:S02]  /*9e50*/  IADD3.X R71, PT, PT, R2, UR15, RZ, P4, !PT ;  /* 0x0000000f02477c10 */ /* 0x000fe4000a7fe4ff */
[----:B------:R1:W-:Y:S01]  /*9e60*/  STL [R1+0x8a4], R16 ;  /* 0x0008a41001007387 */ /* 0x0003e20000100800 */
[----:B0-----:R-:W-:Y:S02]  /*9e70*/  IADD3 R19, P4, PT, R0, UR6, RZ ;  /* 0x0000000600137c10 */ /* 0x001fe4000ff9e0ff */
[----:B-1----:R-:W-:Y:S02]  /*9e80*/  SHF.R.U64 R9, R12, 0xa, RZ ;  /* 0x0000000a0c097819 */ /* 0x002fe400000012ff */
[----:B------:R-:W-:Y:S01]  /*9e90*/  IADD3 R16, P5, PT, R3, UR5, RZ ;  /* 0x0000000503107c10 */ /* 0x000fe2000ffbe0ff */
[----:B------:R-:W-:-:S03]  /*9ea0*/  @P2 IMAD.MOV.U32 R10, RZ, RZ, R70 ;  /* 0x000000ffff0a2224 */ /* 0x000fc600078e0046 */
[----:B------:R-:W-:Y:S01]  /*9eb0*/  IADD3.X R55, PT, PT, R4, UR15, RZ, P5, !PT ;  /* 0x0000000f04377c10 */ /* 0x000fe2000affe4ff */
[----:B------:R-:W-:Y:S01]  /*9ec0*/  @P2 IMAD.MOV.U32 R11, RZ, RZ, R71 ;  /* 0x000000ffff0b2224 */ /* 0x000fe200078e0047 */
[----:B------:R-:W-:Y:S02]  /*9ed0*/  LOP3.LUT P5, RZ, R9, 0x1, RZ, 0xc0, !PT ;  /* 0x0000000109ff7812 */ /* 0x000fe400078ac0ff */
[----:B------:R-:W-:Y:S02]  /*9ee0*/  IADD3.X R69, PT, PT, R2, UR16, RZ, P4, !PT ;  /* 0x0000001002457c10 */ /* 0x000fe4000a7fe4ff */
[----:B------:R-:W-:Y:S01]  /*9ef0*/  IADD3 R22, P4, PT, R0, UR14, RZ ;  /* 0x0000000e00167c10 */ /* 0x000fe2000ff9e0ff */
[----:B------:R0:W2:Y:S03]  /*9f00*/  @P2 LDG.E.U8 R64, desc[UR24][R10.64] ;  /* 0x000000180a402981 */ /* 0x0000a6000c1e1100 */
[----:B------:R-:W-:Y:S01]  /*9f10*/  IADD3.X R9, PT, PT, R2, UR17, RZ, P4, !PT ;  /* 0x0000001102097c10 */ /* 0x000fe2000a7fe4ff */
[----:B------:R-:W-:Y:S01]  /*9f20*/  STL [R1+0x93c], R70 ;  /* 0x00093c4601007387 */ /* 0x000fe20000100800 */
[----:B0-----:R-:W-:-:S02]  /*9f30*/  @P6 IMAD.MOV.U32 R10, RZ, RZ, R19 ;  /* 0x000000ffff0a6224 */ /* 0x001fc400078e0013 */
[----:B------:R-:W-:Y:S01]  /*9f40*/  @P6 IMAD.MOV.U32 R11, RZ, RZ, R69 ;  /* 0x000000ffff0b6224 */ /* 0x000fe200078e0045 */
[----:B------:R-:W-:Y:S04]  /*9f50*/  STL [R1+0x944], R16 ;  /* 0x0009441001007387 */ /* 0x000fe80000100800 */
[----:B------:R0:W2:Y:S04]  /*9f60*/  @P6 LDG.E.U8 R60, desc[UR24][R10.64] ;  /* 0x000000180a3c6981 */ /* 0x0000a8000c1e1100 */
[----:B------:R-:W-:Y:S04]  /*9f70*/  STL [R1+0x938], R71 ;  /* 0x0009384701007387 */ /* 0x000fe80000100800 */
[----:B------:R1:W-:Y:S01]  /*9f80*/  STL [R1+0x9e8], R19 ;  /* 0x0009e81301007387 */ /* 0x0003e20000100800 */
[----:B0-----:R-:W-:-:S02]  /*9f90*/  @P5 IMAD.MOV.U32 R10, RZ, RZ, R22 ;  /* 0x000000ffff0a5224 */ /* 0x001fc400078e0016 */
[----:B------:R-:W-:Y:S01]  /*9fa0*/  @P5 IMAD.MOV.U32 R11, RZ, RZ, R9 ;  /* 0x000000ffff0b5224 */ /* 0x000fe200078e0009 */
[----:B------:R-:W-:Y:S01]  /*9fb0*/  STL [R1+0x940], R55 ;  /* 0x0009403701007387 */ /* 0x000fe20000100800 */
[----:B-1----:R-:W-:-:S03]  /*9fc0*/  IADD3 R19, P4, PT, R5, UR5, RZ ;  /* 0x0000000505137c10 */ /* 0x002fc6000ff9e0ff */
[----:B------:R-:W-:Y:S04]  /*9fd0*/  STL [R1+0x9e4], R69 ;  /* 0x0009e44501007387 */ /* 0x000fe80000100800 */
[----:B------:R0:W2:Y:S04]  /*9fe0*/  @P5 LDG.E.U8 R56, desc[UR24][R10.64] ;  /* 0x000000180a385981 */ /* 0x0000a8000c1e1100 */
[----:B------:R1:W-:Y:S04]  /*9ff0*/  STL [R1+0xaa8], R22 ;  /* 0x000aa81601007387 */ /* 0x0003e80000100800 */
[----:B------:R1:W-:Y:S01]  /*a000*/  STL [R1+0xaa4], R9 ;  /* 0x000aa40901007387 */ /* 0x0003e20000100800 */
[----:B0-----:R-:W-:-:S02]  /*a010*/  @P2 IMAD.MOV.U32 R10, RZ, RZ, R16 ;  /* 0x000000ffff0a2224 */ /* 0x001fc400078e0010 */
[----:B------:R-:W-:Y:S01]  /*a020*/  @P2 IMAD.MOV.U32 R11, RZ, RZ, R55 ;  /* 0x000000ffff0b2224 */ /* 0x000fe200078e0037 */
[----:B-1----:R-:W-:-:S04]  /*a030*/  IADD3.X R22, PT, PT, R6, UR15, RZ, P4, !PT ;  /* 0x0000000f06167c10 */ /* 0x002fc8000a7fe4ff */
[----:B------:R0:W2:Y:S01]  /*a040*/  @P2 LDG.E.U8 R63, desc[UR24][R10.64] ;  /* 0x000000180a3f2981 */ /* 0x0000a2000c1e1100 */
[----:B------:R-:W-:-:S04]  /*a050*/  IADD3 R9, P4, PT, R7, UR5, RZ ;  /* 0x0000000507097c10 */ /* 0x000fc8000ff9e0ff */
[----:B------:R-:W-:Y:S01]  /*a060*/  IADD3.X R16, PT, PT, R8, UR15, RZ, P4, !PT ;  /* 0x0000000f08107c10 */ /* 0x000fe2000a7fe4ff */
[----:B------:R-:W-:Y:S01]  /*a070*/  STL [R1+0x94c], R19 ;  /* 0x00094c1301007387 */ /* 0x000fe20000100800 */
[----:B0-----:R-:W-:Y:S02]  /*a080*/  @P2 IMAD.MOV.U32 R10, RZ, RZ, R19 ;  /* 0x000000ffff0a2224 */ /* 0x001fe400078e0013 */
[----:B------:R-:W-:Y:S01]  /*a090*/  @P2 IMAD.MOV.U32 R11, RZ, RZ, R22 ;  /* 0x000000ffff0b2224 */ /* 0x000fe200078e0016 */
[----:B------:R0:W-:Y:S01]  /*a0a0*/  STL [R1+0x948], R22 ;  /* 0x0009481601007387 */ /* 0x0001e20000100800 */
[----:B------:R-:W-:Y:S01]  /*a0b0*/  IMAD.MOV.U32 R91, RZ, RZ, R47 ;  /* 0x000000ffff5b7224 */ /* 0x000fe200078e002f */
[----:B------:R-:W-:-:S04]  /*a0c0*/  @!UP1 UIADD3 UR4, UPT, UPT, -UR4, 0x100000, URZ ;  /* 0x0010000004049890 */ /* 0x000fc8000fffe1ff */
[----:B------:R-:W-:Y:S02]  /*a0d0*/  @!UP1 USHF.L.U32 UR5, UR4, 0xb, URZ ;  /* 0x0000000b04059899 */ /* 0x000fe400080006ff */
[----:B------:R-:W-:Y:S01]  /*a0e0*/  @!UP1 USHF.L.U32 UR4, UR4, 0x1, URZ ;  /* 0x0000000104049899 */ /* 0x000fe200080006ff */
[----:B------:R-:W1:Y:S01]  /*a0f0*/  LDCU UR15, c[0x0][0x3b0] ;  /* 0x00007600ff0f77ac */ /* 0x000e620008000800 */
[----:B------:R1:W2:Y:S01]  /*a100*/  @P2 LDG.E.U8 R62, desc[UR24][R10.64] ;  /* 0x000000180a3e2981 */ /* 0x0002a2000c1e1100 */
[----:B0-----:R-:W-:Y:S01]  /*a110*/  IADD3 R22, P4, PT, R3, UR6, RZ ;  /* 0x0000000603167c10 */ /* 0x001fe2000ff9e0ff */
[----:B-1----:R-:W-:Y:S02]  /*a120*/  @P2 IMAD.MOV.U32 R10, RZ, RZ, R9 ;  /* 0x000000ffff0a2224 */ /* 0x002fe400078e0009 */
[----:B------:R-:W-:Y:S01]  /*a130*/  @P2 IMAD.MOV.U32 R11, RZ, RZ, R16 ;  /* 0x000000ffff0b2224 */ /* 0x000fe200078e0010 */
[----:B------:R-:W-:Y:S01]  /*a140*/  IADD3.X R55, PT, PT, R4, UR16, RZ, P4, !PT ;  /* 0x0000001004377c10 */ /* 0x000fe2000a7fe4ff */
[----:B------:R0:W-:Y:S04]  /*a150*/  STL [R1+0x954], R9 ;  /* 0x0009540901007387 */ /* 0x0001e80000100800 */
[----:B------:R1:W2:Y:S01]  /*a160*/  @P2 LDG.E.U8 R61, desc[UR24][R10.64] ;  /* 0x000000180a3d2981 */ /* 0x0002a2000c1e1100 */
[----:B------:R-:W-:-:S02]  /*a170*/  LOP3.LUT R19, R13, 0x4, RZ, 0xfc, !PT ;  /* 0x000000040d137812 */ /* 0x000fc400078efcff */
[----:B0-----:R-:W-:Y:S01]  /*a180*/  IADD3 R9, P2, PT, R5, UR6, RZ ;  /* 0x0000000605097c10 */ /* 0x001fe2000ff5e0ff */
[----:B------:R0:W-:Y:S01]  /*a190*/  STL [R1+0x950], R16 ;  /* 0x0009501001007387 */ /* 0x0001e20000100800 */
[----:B-1----:R-:W-:-:S03]  /*a1a0*/  @P6 IMAD.MOV.U32 R10, RZ, RZ, R22 ;  /* 0x000000ffff0a6224 */ /* 0x002fc600078e0016 */
[----:B------:R1:W-:Y:S01]  /*a1b0*/  STL [R1+0x9f0], R22 ;  /* 0x0009f01601007387 */ /* 0x0003e20000100800 */
[----:B------:R-:W-:Y:S01]  /*a1c0*/  @P6 IMAD.MOV.U32 R11, RZ, RZ, R55 ;  /* 0x000000ffff0b6224 */ /* 0x000fe200078e0037 */
[----:B0-----:R-:W-:Y:S02]  /*a1d0*/  IADD3.X R16, PT, PT, R6, UR16, RZ, P2, !PT ;  /* 0x0000001006107c10 */ /* 0x001fe400097fe4ff */
[----:B------:R-:W-:Y:S01]  /*a1e0*/  STL [R1+0x9f8], R9 ;  /* 0x0009f80901007387 */ /* 0x000fe20000100800 */
[----:B-1----:R-:W-:-:S03]  /*a1f0*/  IADD3 R22, P2, PT, R7, UR6, RZ ;  /* 0x0000000607167c10 */ /* 0x002fc6000ff5e0ff */
[----:B------:R0:W-:Y:S01]  /*a200*/  STL [R1+0x9ec], R55 ;  /* 0x0009ec3701007387 */ /* 0x0001e20000100800 */
[----:B------:R-:W-:Y:S01]  /*a210*/  IMAD.MOV.U32 R47, RZ, RZ, R18 ;  /* 0x000000ffff2f7224 */ /* 0x000fe200078e0012 */
[----:B------:R-:W-:Y:S02]  /*a220*/  LOP3.LUT R18, R13, 0x6, RZ, 0xfc, !PT ;  /* 0x000000060d127812 */ /* 0x000fe400078efcff */
[----:B------:R1:W2:Y:S04]  /*a230*/  @P6 LDG.E.U8 R59, desc[UR24][R10.64] ;  /* 0x000000180a3b6981 */ /* 0x0002a8000c1e1100 */
[----:B------:R1:W-:Y:S01]  /*a240*/  STL [R1+0x1d0], R19 ;  /* 0x0001d01301007387 */ /* 0x0003e20000100800 */
[----:B0-----:R-:W-:Y:S01]  /*a250*/  IADD3.X R55, PT, PT, R8, UR16, RZ, P2, !PT ;  /* 0x0000001008377c10 */ /* 0x001fe200097fe4ff */
[----:B------:R-:W-:-:S02]  /*a260*/  IMAD.MOV.U32 R86, RZ, RZ, R47 ;  /* 0x000000ffff567224 */ /* 0x000fc400078e002f */
[----:B-1----:R-:W-:Y:S02]  /*a270*/  @P6 IMAD.MOV.U32 R10, RZ, RZ, R9 ;  /* 0x000000ffff0a6224 */ /* 0x002fe400078e0009 */
[----:B------:R-:W-:Y:S01]  /*a280*/  @P6 IMAD.MOV.U32 R11, RZ, RZ, R16 ;  /* 0x000000ffff0b6224 */ /* 0x000fe200078e0010 */
[----:B------:R0:W-:Y:S01]  /*a290*/  STL [R1+0x9f4], R16 ;  /* 0x0009f41001007387 */ /* 0x0001e20000100800 */
[----:B------:R-:W-:Y:S02]  /*a2a0*/  IABS R19, R19 ;  /* 0x0000001300137213 */ /* 0x000fe40000000000 */
[----:B------:R-:W-:Y:S01]  /*a2b0*/  PRMT R41, RZ, 0x7610, R41 ;  /* 0x00007610ff297816 */ /* 0x000fe20000000029 */
[----:B------:R1:W-:Y:S01]  /*a2c0*/  STL [R1+0xa00], R22 ;  /* 0x000a001601007387 */ /* 0x0003e20000100800 */
[----:B------:R-:W-:Y:S01]  /*a2d0*/  VOTEU.ALL UP1, P3 ;  /* 0x0000000000ff7886 */ /* 0x000fe20001820000 */
[----:B------:R-:W-:Y:S01]  /*a2e0*/  IMAD.HI.U32 R9, R15, R19, RZ ;  /* 0x000000130f097227 */ /* 0x000fe200078e00ff */
[----:B------:R-:W2:Y:S01]  /*a2f0*/  LDCU UR16, c[0x0][0x3b0] ;  /* 0x00007600ff1077ac */ /* 0x000ea20008000800 */
[----:B------:R1:W2:Y:S01]  /*a300*/  @P6 LDG.E.U8 R58, desc[UR24][R10.64] ;  /* 0x000000180a3a6981 */ /* 0x0002a2000c1e1100 */
[----:B0-----:R-:W-:-:S03]  /*a310*/  LOP3.LUT R16, R13, 0xa, RZ, 0xfc, !PT ;  /* 0x0000000a0d107812 */ /* 0x001fc600078efcff */
[----:B------:R-:W-:Y:S01]  /*a320*/  STL [R1+0x9fc], R55 ;  /* 0x0009fc3701007387 */ /* 0x000fe20000100800 */
[----:B------:R-:W-:Y:S01]  /*a330*/  IMAD.MOV.U32 R47, RZ, RZ, R25 ;  /* 0x000000ffff2f7224 */ /* 0x000fe200078e0019 */
[----:B------:R0:W0:Y:S02]  /*a340*/  @!UP1 SYNCS.EXCH.64 URZ, [UR9+0x12008], UR4 ;  /* 0x0120080409ff95b2 */ /* 0x0000240008000100 */
[----:B------:R1:W-:Y:S02]  /*a350*/  STL [R1+0x1c4], R18 ;  /* 0x0001c41201007387 */ /* 0x0003e40000100800 */
[----:B-1----:R-:W-:Y:S01]  /*a360*/  @P6 IMAD.MOV.U32 R10, RZ, RZ, R22 ;  /* 0x000000ffff0a6224 */ /* 0x002fe200078e0016 */
[----:B------:R-:W-:Y:S01]  /*a370*/  IABS R22, R21 ;  /* 0x0000001500167213 */ /* 0x000fe20000000000 */
[----:B------:R-:W-:Y:S01]  /*a380*/  @P6 IMAD.MOV.U32 R11, RZ, RZ, R55 ;  /* 0x000000ffff0b6224 */ /* 0x000fe200078e0037 */
[----:B------:R1:W-:Y:S01]  /*a390*/  STL [R1+0x1c0], R21 ;  /* 0x0001c01501007387 */ /* 0x0003e20000100800 */
[----:B------:R-:W-:-:S03]  /*a3a0*/  IMAD.MOV R9, RZ, RZ, -R9 ;  /* 0x000000ffff097224 */ /* 0x000fc600078e0a09 */
[----:B------:R0:W2:Y:S01]  /*a3b0*/  @P6 LDG.E.U8 R57, desc[UR24][R10.64] ;  /* 0x000000180a396981 */ /* 0x0000a2000c1e1100 */
[----:B------:R-:W-:Y:S02]  /*a3c0*/  IABS R18, R18 ;  /* 0x0000001200127213 */ /* 0x000fe40000000000 */
[----:B-1----:R-:W-:Y:S01]  /*a3d0*/  IABS R21, R16 ;  /* 0x0000001000157213 */ /* 0x002fe20000000000 */
[----:B------:R-:W-:-:S04]  /*a3e0*/  IMAD R19, R14, R9, R19 ;  /* 0x000000090e137224 */ /* 0x000fc800078e0213 */
[C---:B0-----:R-:W-:Y:S01]  /*a3f0*/  IMAD.HI.U32 R11, R15.reuse, R21, RZ ;  /* 0x000000150f0b7227 */ /* 0x041fe200078e00ff */
[----:B------:R0:W-:Y:S03]  /*a400*/  STL [R1+0x1dc], R16 ;  /* 0x0001dc1001007387 */ /* 0x0001e60000100800 */
[----:B------:R-:W-:-:S04]  /*a410*/  IMAD.HI.U32 R10, R15, R22, RZ ;  /* 0x000000160f0a7227 */ /* 0x000fc800078e00ff */
[----:B------:R-:W-:-:S04]  /*a420*/  IMAD.HI.U32 R9, R15, R18, RZ ;  /* 0x000000120f097227 */ /* 0x000fc800078e00ff */
[----:B------:R-:W-:Y:S01]  /*a430*/  IMAD.MOV R11, RZ, RZ, -R11 ;  /* 0x000000ffff0b7224 */ /* 0x000fe200078e0a0b */
[----:B0-----:R-:W-:Y:S01]  /*a440*/  LEA.HI R16, R92, R91, RZ, 0x1a ;  /* 0x0000005b5c107211 */ /* 0x001fe200078fd0ff */
[----:B------:R-:W-:Y:S02]  /*a450*/  IMAD.MOV R10, RZ, RZ, -R10 ;  /* 0x000000ffff0a7224 */ /* 0x000fe400078e0a0a */
[----:B------:R-:W-:Y:S02]  /*a460*/  IMAD.MOV R9, RZ, RZ, -R9 ;  /* 0x000000ffff097224 */ /* 0x000fe400078e0a09 */
[C---:B------:R-:W-:Y:S01]  /*a470*/  IMAD R21, R14.reuse, R11, R21 ;  /* 0x0000000b0e157224 */ /* 0x040fe200078e0215 */
[C---:B------:R-:W-:Y:S01]  /*a480*/  LOP3.LUT R11, R13.reuse, 0xc, RZ, 0xfc, !PT ;  /* 0x0000000c0d0b7812 */ /* 0x040fe200078efcff */
[C---:B------:R-:W-:Y:S02]  /*a490*/  IMAD R22, R14.reuse, R10, R22 ;  /* 0x0000000a0e167224 */ /* 0x040fe400078e0216 */
[----:B------:R-:W-:Y:S01]  /*a4a0*/  IMAD R18, R14, R9, R18 ;  /* 0x000000090e127224 */ /* 0x000fe200078e0212 */
[----:B------:R-:W-:Y:S01]  /*a4b0*/  LOP3.LUT R9, R13, 0x10, RZ, 0xfc, !PT ;  /* 0x000000100d097812 */ /* 0x000fe200078efcff */
[----:B------:R-:W-:Y:S01]  /*a4c0*/  VIADD R10, R16, 0xe ;  /* 0x0000000e100a7836 */ /* 0x000fe20000000000 */
[----:B------:R-:W-:Y:S01]  /*a4d0*/  IABS R20, R11 ;  /* 0x0000000b00147213 */ /* 0x000fe20000000000 */
[----:B------:R-:W-:Y:S01]  /*a4e0*/  STL [R1+0x134], R16 ;  /* 0x0001341001007387 */ /* 0x000fe20000100800 */
[----:B------:R-:W-:-:S02]  /*a4f0*/  IMAD.MOV.U32 R92, RZ, RZ, R93 ;  /* 0x000000ffff5c7224 */ /* 0x000fc400078e005d */
[----:B------:R-:W-:Y:S01]  /*a500*/  IMAD.MOV.U32 R91, RZ, RZ, R23 ;  /* 0x000000ffff5b7224 */ /* 0x000fe200078e0017 */
[----:B------:R-:W-:Y:S01]  /*a510*/  STL [R1+0x19c], R11 ;  /* 0x00019c0b01007387 */ /* 0x000fe20000100800 */
[----:B------:R-:W-:Y:S01]  /*a520*/  IMAD.MOV.U32 R93, RZ, RZ, R24 ;  /* 0x000000ffff5d7224 */ /* 0x000fe200078e0018 */
[----:B------:R-:W-:Y:S02]  /*a530*/  LOP3.LUT R23, R13, 0x12, RZ, 0xfc, !PT ;  /* 0x000000120d177812 */ /* 0x000fe400078efcff */
[----:B------:R-:W-:Y:S01]  /*a540*/  STL [R1+0x26c], R10 ;  /* 0x00026c0a01007387 */ /* 0x000fe20000100800 */
[----:B------:R-:W-:Y:S02]  /*a550*/  IABS R25, R10 ;  /* 0x0000000a00197213 */ /* 0x000fe40000000000 */
[----:B------:R-:W-:Y:S01]  /*a560*/  IABS R24, R9 ;  /* 0x0000000900187213 */ /* 0x000fe20000000000 */
[----:B------:R0:W-:Y:S01]  /*a570*/  STL [R1+0x1b8], R9 ;  /* 0x0001b80901007387 */ /* 0x0001e20000100800 */
[----:B------:R-:W-:-:S02]  /*a580*/  IMAD.MOV.U32 R88, RZ, RZ, R92 ;  /* 0x000000ffff587224 */ /* 0x000fc400078e005c */
[----:B------:R-:W-:Y:S01]  /*a590*/  IMAD.MOV.U32 R92, RZ, RZ, R46 ;  /* 0x000000ffff5c7224 */ /* 0x000fe200078e002e */
[----:B------:R1:W-:Y:S01]  /*a5a0*/  STL [R1+0x194], R23 ;  /* 0x0001941701007387 */ /* 0x0003e20000100800 */
[----:B------:R-:W-:Y:S02]  /*a5b0*/  IMAD.MOV.U32 R46, RZ, RZ, R27 ;  /* 0x000000ffff2e7224 */ /* 0x000fe400078e001b */
[C---:B0-----:R-:W-:Y:S01]  /*a5c0*/  IMAD.HI.U32 R9, R15.reuse, R20, RZ ;  /* 0x000000140f097227 */ /* 0x041fe200078e00ff */
[----:B------:R0:W-:Y:S01]  /*a5d0*/  STL [R1+0x1ac], R28 ;  /* 0x0001ac1c01007387 */ /* 0x0001e20000100800 */
[----:B------:R-:W-:Y:S02]  /*a5e0*/  IABS R27, R26 ;  /* 0x0000001a001b7213 */ /* 0x000fe40000000000 */
[----:B------:R-:W-:Y:S01]  /*a5f0*/  IMAD.HI.U32 R10, R15, R25, RZ ;  /* 0x000000190f0a7227 */ /* 0x000fe200078e00ff */
[----:B-1----:R-:W-:Y:S01]  /*a600*/  IABS R23, R23 ;  /* 0x0000001700177213 */ /* 0x002fe20000000000 */
[----:B------:R1:W-:Y:S02]  /*a610*/  STL [R1+0x1b4], R26 ;  /* 0x0001b41a01007387 */ /* 0x0003e40000100800 */
[----:B------:R-:W-:-:S02]  /*a620*/  IMAD.MOV R9, RZ, RZ, -R9 ;  /* 0x000000ffff097224 */ /* 0x000fc400078e0a09 */
[----:B------:R-:W-:Y:S01]  /*a630*/  IMAD.MOV R10, RZ, RZ, -R10 ;  /* 0x000000ffff0a7224 */ /* 0x000fe200078e0a0a */
[----:B0-----:R-:W-:Y:S01]  /*a640*/  IABS R28, R28 ;  /* 0x0000001c001c7213 */ /* 0x001fe20000000000 */
[----:B------:R-:W-:Y:S02]  /*a650*/  IMAD R20, R14, R9, R20 ;  /* 0x000000090e147224 */ /* 0x000fe400078e0214 */
[----:B------:R-:W-:Y:S01]  /*a660*/  IMAD.HI.U32 R11, R15, R24, RZ ;  /* 0x000000180f0b7227 */ /* 0x000fe200078e00ff */
[----:B-1----:R-:W-:-:S03]  /*a670*/  LOP3.LUT R26, R13, 0x18, RZ, 0xfc, !PT ;  /* 0x000000180d1a7812 */ /* 0x002fc600078efcff */
[----:B------:R-:W-:Y:S02]  /*a680*/  IMAD.MOV.U32 R83, RZ, RZ, R86 ;  /* 0x000000ffff537224 */ /* 0x000fe400078e0056 */
[----:B------:R-:W-:Y:S01]  /*a690*/  IMAD.HI.U32 R9, R15, R23, RZ ;  /* 0x000000170f097227 */ /* 0x000fe200078e00ff */
[----:B------:R0:W-:Y:S03]  /*a6a0*/  STL [R1+0x180], R26 ;  /* 0x0001801a01007387 */ /* 0x0001e60000100800 */
[----:B------:R-:W-:Y:S01]  /*a6b0*/  IMAD.MOV.U32 R86, RZ, RZ, R30 ;  /* 0x000000ffff567224 */ /* 0x000fe200078e001e */
[----:B------:R-:W-:Y:S01]  /*a6c0*/  LOP3.LUT R30, R13, 0x1a, RZ, 0xfc, !PT ;  /* 0x0000001a0d1e7812 */ /* 0x000fe200078efcff */
[----:B------:R-:W-:Y:S02]  /*a6d0*/  IMAD R25, R14, R10, R25 ;  /* 0x0000000a0e197224 */ /* 0x000fe400078e0219 */
[----:B------:R-:W-:-:S02]  /*a6e0*/  IMAD.MOV R11, RZ, RZ, -R11 ;  /* 0x000000ffff0b7224 */ /* 0x000fc400078e0a0b */
[----:B------:R-:W-:Y:S01]  /*a6f0*/  IMAD.HI.U32 R10, R15, R28, RZ ;  /* 0x0000001c0f0a7227 */ /* 0x000fe200078e00ff */
[----:B0-----:R-:W-:-:S03]  /*a700*/  IABS R26, R26 ;  /* 0x0000001a001a7213 */ /* 0x001fc60000000000 */
[----:B------:R-:W-:Y:S01]  /*a710*/  IMAD.MOV R9, RZ, RZ, -R9 ;  /* 0x000000ffff097224 */ /* 0x000fe200078e0a09 */
[----:B------:R0:W-:Y:S01]  /*a720*/  STL [R1+0x198], R30 ;  /* 0x0001981e01007387 */ /* 0x0001e20000100800 */
[C---:B------:R-:W-:Y:S02]  /*a730*/  IMAD R24, R14.reuse, R11, R24 ;  /* 0x0000000b0e187224 */ /* 0x040fe400078e0218 */
[----:B------:R-:W-:Y:S02]  /*a740*/  IMAD.MOV R10, RZ, RZ, -R10 ;  /* 0x000000ffff0a7224 */ /* 0x000fe400078e0a0a */
[----:B------:R-:W-:Y:S02]  /*a750*/  IMAD R23, R14, R9, R23 ;  /* 0x000000090e177224 */ /* 0x000fe400078e0217 */
[----:B------:R-:W-:Y:S01]  /*a760*/  IMAD.HI.U32 R11, R15, R27, RZ ;  /* 0x0000001b0f0b7227 */ /* 0x000fe200078e00ff */
[----:B0-----:R-:W-:-:S03]  /*a770*/  IABS R30, R30 ;  /* 0x0000001e001e7213 */ /* 0x001fc60000000000 */
[C---:B------:R-:W-:Y:S01]  /*a780*/  IMAD.HI.U32 R9, R15.reuse, R26, RZ ;  /* 0x0000001a0f097227 */ /* 0x040fe200078e00ff */
[----:B------:R0:W-:Y:S03]  /*a790*/  STL [R1+0x1a8], R29 ;  /* 0x0001a81d01007387 */ /* 0x0001e60000100800 */
[----:B------:R-:W-:Y:S02]  /*a7a0*/  IMAD R28, R14, R10, R28 ;  /* 0x0000000a0e1c7224 */ /* 0x000fe400078e021c */
[----:B------:R-:W-:Y:S02]  /*a7b0*/  IMAD.MOV R11, RZ, RZ, -R11 ;  /* 0x000000ffff0b7224 */ /* 0x000fe400078e0a0b */
[----:B------:R-:W-:Y:S01]  /*a7c0*/  IMAD.HI.U32 R10, R15, R30, RZ ;  /* 0x0000001e0f0a7227 */ /* 0x000fe200078e00ff */
[----:B0-----:R-:W-:-:S03]  /*a7d0*/  IABS R29, R29 ;  /* 0x0000001d001d7213 */ /* 0x001fc60000000000 */
[----:B------:R-:W-:Y:S02]  /*a7e0*/  IMAD.MOV R9, RZ, RZ, -R9 ;  /* 0x000000ffff097224 */ /* 0x000fe400078e0a09 */
[C---:B------:R-:W-:Y:S02]  /*a7f0*/  IMAD R27, R14.reuse, R11, R27 ;  /* 0x0000000b0e1b7224 */ /* 0x040fe400078e021b */
[----:B------:R-:W-:Y:S02]  /*a800*/  IMAD.MOV R10, RZ, RZ, -R10 ;  /* 0x000000ffff0a7224 */ /* 0x000fe400078e0a0a */
[----:B------:R-:W-:Y:S01]  /*a810*/  IMAD R26, R14, R9, R26 ;  /* 0x000000090e1a7224 */ /* 0x000fe200078e021a */
[----:B------:R-:W-:Y:S01]  /*a820*/  LOP3.LUT R9, R13, 0x22, RZ, 0xfc, !PT ;  /* 0x000000220d097812 */ /* 0x000fe200078efcff */
[----:B------:R-:W-:Y:S02]  /*a830*/  IMAD.MOV.U32 R55, RZ, RZ, R46 ;  /* 0x000000ffff377224 */ /* 0x000fe400078e002e */
[----:B------:R-:W-:-:S04]  /*a840*/  IMAD.HI.U32 R11, R15, R29, RZ ;  /* 0x0000001d0f0b7227 */ /* 0x000fc800078e00ff */
[----:B------:R-:W-:Y:S02]  /*a850*/  IMAD.MOV.U32 R82, RZ, RZ, R83 ;  /* 0x000000ffff527224 */ /* 0x000fe400078e0053 */
[----:B------:R-:W-:Y:S02]  /*a860*/  IMAD.MOV.U32 R83, RZ, RZ, R84 ;  /* 0x000000ffff537224 */ /* 0x000fe400078e0054 */
[----:B------:R-:W-:Y:S01]  /*a870*/  IMAD.MOV.U32 R84, RZ, RZ, R31 ;  /* 0x000000ffff547224 */ /* 0x000fe200078e001f */
[----:B------:R-:W-:Y:S01]  /*a880*/  IABS R31, R9 ;  /* 0x00000009001f7213 */ /* 0x000fe20000000000 */
[----:B------:R-:W-:Y:S01]  /*a890*/  IMAD R30, R14, R10, R30 ;  /* 0x0000000a0e1e7224 */ /* 0x000fe200078e021e */
[----:B------:R-:W-:Y:S01]  /*a8a0*/  LOP3.LUT R10, R13, 0x20, RZ, 0xfc, !PT ;  /* 0x000000200d0a7812 */ /* 0x000fe200078efcff */
[----:B------:R-:W-:Y:S02]  /*a8b0*/  VIADD R16, R16, 0x1e ;  /* 0x0000001e10107836 */ /* 0x000fe40000000000 */
[----:B------:R-:W-:-:S02]  /*a8c0*/  IMAD.MOV R11, RZ, RZ, -R11 ;  /* 0x000000ffff0b7224 */ /* 0x000fc400078e0a0b */
[----:B------:R-:W-:Y:S02]  /*a8d0*/  IMAD.MOV.U32 R78, RZ, RZ, R55 ;  /* 0x000000ffff4e7224 */ /* 0x000fe400078e0037 */
[----:B------:R-:W-:Y:S02]  /*a8e0*/  IMAD.MOV.U32 R55, RZ, RZ, R81 ;  /* 0x000000ffff377224 */ /* 0x000fe400078e0051 */
[----:B------:R-:W-:Y:S01]  /*a8f0*/  IMAD.MOV.U32 R81, RZ, RZ, R34 ;  /* 0x000000ffff517224 */ /* 0x000fe200078e0022 */
[----:B------:R-:W-:Y:S01]  /*a900*/  LOP3.LUT R34, R13, 0x26, RZ, 0xfc, !PT ;  /* 0x000000260d227812 */ /* 0x000fe200078efcff */
[----:B------:R-:W-:Y:S01]  /*a910*/  IMAD.MOV.U32 R46, RZ, RZ, R33 ;  /* 0x000000ffff2e7224 */ /* 0x000fe200078e0021 */
[----:B------:R0:W-:Y:S01]  /*a920*/  STL [R1+0x268], R16 ;  /* 0x0002681001007387 */ /* 0x0001e20000100800 */
[----:B------:R-:W-:Y:S01]  /*a930*/  IMAD R29, R14, R11, R29 ;  /* 0x0000000b0e1d7224 */ /* 0x000fe200078e021d */
[----:B------:R-:W-:Y:S01]  /*a940*/  IABS R33, R16 ;  /* 0x0000001000217213 */ /* 0x000fe20000000000 */
[----:B------:R-:W-:Y:S01]  /*a950*/  IMAD.HI.U32 R11, R15, R31, RZ ;  /* 0x0000001f0f0b7227 */ /* 0x000fe200078e00ff */
[----:B------:R-:W-:Y:S04]  /*a960*/  STL [R1+0x188], R10 ;  /* 0x0001880a01007387 */ /* 0x000fe80000100800 */
[----:B------:R-:W-:Y:S01]  /*a970*/  STL [R1+0x184], R9 ;  /* 0x0001840901007387 */ /* 0x000fe20000100800 */
[----:B0-----:R-:W-:-:S03]  /*a980*/  LOP3.LUT R16, R13, 0x28, RZ, 0xfc, !PT ;  /* 0x000000280d107812 */ /* 0x001fc600078efcff */
[----:B------:R0:W-:Y:S01]  /*a990*/  STL [R1+0x164], R35 ;  /* 0x0001642301007387 */ /* 0x0001e20000100800 */
[----:B------:R-:W-:-:S03]  /*a9a0*/  IMAD.MOV R11, RZ, RZ, -R11 ;  /* 0x000000ffff0b7224 */ /* 0x000fc600078e0a0b */
[----:B------:R1:W-:Y:S01]  /*a9b0*/  STL [R1+0x178], R34 ;  /* 0x0001782201007387 */ /* 0x0003e20000100800 */
[----:B------:R-:W-:Y:S01]  /*a9c0*/  IMAD R31, R14, R11, R31 ;  /* 0x0000000b0e1f7224 */ /* 0x000fe200078e021f */
[----:B0-----:R-:W-:Y:S02]  /*a9d0*/  IABS R35, R34 ;  /* 0x0000002200237213 */ /* 0x001fe40000000000 */
[----:B-1----:R-:W-:-:S05]  /*a9e0*/  IABS R34, R16 ;  /* 0x0000001000227213 */ /* 0x002fca0000000000 */
[----:B------:R-:W-:-:S04]  /*a9f0*/  IMAD.HI.U32 R11, R15, R34, RZ ;  /* 0x000000220f0b7227 */ /* 0x000fc800078e00ff */
[----:B------:R-:W-:-:S04]  /*aa00*/  IMAD.MOV R11, RZ, RZ, -R11 ;  /* 0x000000ffff0b7224 */ /* 0x000fc800078e0a0b */
[----:B------:R-:W-:Y:S02]  /*aa10*/  IMAD R34, R14, R11, R34 ;  /* 0x0000000b0e227224 */ /* 0x000fe400078e0222 */
[----:B------:R-:W0:Y:S01]  /*aa20*/  S2R R11, SR_TID.X ;  /* 0x00000000000b7919 */ /* 0x000e220000002100 */
[----:B------:R-:W-:Y:S01]  /*aa30*/  IABS R32, R10 ;  /* 0x0000000a00207213 */ /* 0x000fe20000000000 */
[----:B------:R-:W-:-:S04]  /*aa40*/  IMAD.HI.U32 R9, R15, R33, RZ ;  /* 0x000000210f097227 */ /* 0x000fc800078e00ff */
[----:B------:R-:W-:Y:S01]  /*aa50*/  IMAD.HI.U32 R10, R15, R32, RZ ;  /* 0x000000200f0a7227 */ /* 0x000fe200078e00ff */
[----:B------:R1:W-:Y:S03]  /*aa60*/  STL [R1+0x174], R16 ;  /* 0x0001741001007387 */ /* 0x0003e60000100800 */
[----:B------:R-:W-:Y:S02]  /*aa70*/  IMAD.MOV.U32 R77, RZ, RZ, R78 ;  /* 0x000000ffff4d7224 */ /* 0x000fe400078e004e */
[----:B------:R-:W-:Y:S02]  /*aa80*/  IMAD.MOV R10, RZ, RZ, -R10 ;  /* 0x000000ffff0a7224 */ /* 0x000fe400078e0a0a */
[----:B------:R-:W-:Y:S02]  /*aa90*/  IMAD.MOV.U32 R78, RZ, RZ, R80 ;  /* 0x000000ffff4e7224 */ /* 0x000fe400078e0050 */
[----:B------:R-:W-:-:S02]  /*aaa0*/  IMAD.MOV.U32 R80, RZ, RZ, R85 ;  /* 0x000000ffff507224 */ /* 0x000fc400078e0055 */
[----:B-1----:R-:W-:Y:S02]  /*aab0*/  IMAD.MOV.U32 R16, RZ, RZ, R79 ;  /* 0x000000ffff107224 */ /* 0x002fe400078e004f */
[----:B------:R-:W-:Y:S02]  /*aac0*/  IMAD.MOV.U32 R79, RZ, RZ, R81 ;  /* 0x000000ffff4f7224 */ /* 0x000fe400078e0051 */
[----:B------:R-:W-:Y:S02]  /*aad0*/  IMAD.MOV R9, RZ, RZ, -R9 ;  /* 0x000000ffff097224 */ /* 0x000fe400078e0a09 */
[----:B------:R-:W-:Y:S02]  /*aae0*/  IMAD.MOV.U32 R81, RZ, RZ, R90 ;  /* 0x000000ffff517224 */ /* 0x000fe400078e005a */
[----:B------:R-:W-:Y:S02]  /*aaf0*/  IMAD.MOV.U32 R85, RZ, RZ, R91 ;  /* 0x000000ffff557224 */ /* 0x000fe400078e005b */
[----:B------:R-:W-:-:S02]  /*ab00*/  IMAD.MOV.U32 R90, RZ, RZ, R93 ;  /* 0x000000ffff5a7224 */ /* 0x000fc400078e005d */
[----:B------:R-:W-:Y:S02]  /*ab10*/  IMAD.MOV.U32 R91, RZ, RZ, R47 ;  /* 0x000000ffff5b7224 */ /* 0x000fe400078e002f */
[----:B------:R-:W-:Y:S02]  /*ab20*/  IMAD R32, R14, R10, R32 ;  /* 0x0000000a0e207224 */ /* 0x000fe400078e0220 */
[----:B------:R-:W-:Y:S01]  /*ab30*/  IMAD.MOV.U32 R93, RZ, RZ, R38 ;  /* 0x000000ffff5d7224 */ /* 0x000fe200078e0026 */
[C---:B------:R-:W-:Y:S01]  /*ab40*/  LOP3.LUT R38, R13.reuse, 0x2a, RZ, 0xfc, !PT ;  /* 0x0000002a0d267812 */ /* 0x040fe200078efcff */
[----:B------:R-:W-:Y:S01]  /*ab50*/  IMAD.MOV.U32 R47, RZ, RZ, R17 ;  /* 0x000000ffff2f7224 */ /* 0x000fe200078e0011 */
[----:B------:R-:W-:Y:S01]  /*ab60*/  LOP3.LUT R17, R13, 0x2c, RZ, 0xfc, !PT ;  /* 0x0000002c0d117812 */ /* 0x000fe200078efcff */
[----:B------:R-:W-:-:S04]  /*ab70*/  IMAD.HI.U32 R10, R15, R35, RZ ;  /* 0x000000230f0a7227 */ /* 0x000fc800078e00ff */
[----:B------:R-:W-:Y:S02]  /*ab80*/  IMAD R33, R14, R9, R33 ;  /* 0x000000090e217224 */ /* 0x000fe400078e0221 */
[----:B------:R-:W-:Y:S01]  /*ab90*/  IMAD.HI.U32 R9, R15, R36, RZ ;  /* 0x000000240f097227 */ /* 0x000fe200078e00ff */
[----:B------:R1:W-:Y:S03]  /*aba0*/  STL [R1+0x150], R38 ;  /* 0x0001502601007387 */ /* 0x0003e60000100800 */
[----:B------:R-:W-:Y:S02]  /*abb0*/  IMAD.MOV.U32 R76, RZ, RZ, R78 ;  /* 0x000000ffff4c7224 */ /* 0x000fe400078e004e */
[----:B------:R-:W-:Y:S02]  /*abc0*/  IMAD.MOV.U32 R75, RZ, RZ, R16 ;  /* 0x000000ffff4b7224 */ /* 0x000fe400078e0010 */
[----:B------:R-:W-:Y:S01]  /*abd0*/  IMAD.MOV.U32 R78, RZ, RZ, R37 ;  /* 0x000000ffff4e7224 */ /* 0x000fe200078e0025 */
[----:B------:R-:W-:Y:S01]  /*abe0*/  IABS R37, R17 ;  /* 0x0000001100257213 */ /* 0x000fe20000000000 */
[----:B------:R-:W-:-:S02]  /*abf0*/  IMAD.MOV R10, RZ, RZ, -R10 ;  /* 0x000000ffff0a7224 */ /* 0x000fc400078e0a0a */
[----:B------:R-:W-:Y:S01]  /*ac00*/  IMAD.MOV.U32 R16, RZ, RZ, R79 ;  /* 0x000000ffff107224 */ /* 0x000fe200078e004f */
[----:B-1----:R-:W-:Y:S01]  /*ac10*/  IABS R38, R38 ;  /* 0x0000002600267213 */ /* 0x002fe20000000000 */
[----:B------:R-:W-:Y:S02]  /*ac20*/  IMAD.MOV.U32 R79, RZ, RZ, R80 ;  /* 0x000000ffff4f7224 */ /* 0x000fe400078e0050 */
[----:B------:R-:W-:Y:S02]  /*ac30*/  IMAD.MOV R9, RZ, RZ, -R9 ;  /* 0x000000ffff097224 */ /* 0x000fe400078e0a09 */
[----:B------:R-:W-:Y:S02]  /*ac40*/  IMAD.MOV.U32 R80, RZ, RZ, R81 ;  /* 0x000000ffff507224 */ /* 0x000fe400078e0051 */
[----:B------:R-:W-:Y:S02]  /*ac50*/  IMAD.MOV.U32 R81, RZ, RZ, R85 ;  /* 0x000000ffff517224 */ /* 0x000fe400078e0055 */
[----:B------:R-:W-:-:S02]  /*ac60*/  IMAD R35, R14, R10, R35 ;  /* 0x0000000a0e237224 */ /* 0x000fc400078e0223 */
[----:B------:R-:W-:Y:S01]  /*ac70*/  IMAD.MOV.U32 R85, RZ, RZ, R88 ;  /* 0x000000ffff557224 */ /* 0x000fe200078e0058 */
[----:B0-----:R-:W-:Y:S01]  /*ac80*/  LOP3.LUT R88, R11, 0x7f, RZ, 0xc0, !PT ;  /* 0x0000007f0b587812 */ /* 0x001fe200078ec0ff */
[----:B------:R-:W-:Y:S01]  /*ac90*/  IMAD.HI.U32 R10, R15, R37, RZ ;  /* 0x000000250f0a7227 */ /* 0x000fe200078e00ff */
[----:B------:R-:W-:-:S03]  /*aca0*/  IADD3 R11, P2, PT, R3, UR14, RZ ;  /* 0x0000000e030b7c10 */ /* 0x000fc6000ff5e0ff */
[----:B------:R-:W-:Y:S02]  /*acb0*/  IMAD R36, R14, R9, R36 ;  /* 0x000000090e247224 */ /* 0x000fe400078e0224 */
[----:B------:R-:W-:Y:S01]  /*acc0*/  IMAD.HI.U32 R9, R15, R38, RZ ;  /* 0x000000260f097227 */ /* 0x000fe200078e00ff */
[----:B------:R-:W-:-:S03]  /*acd0*/  IADD3.X R69, PT, PT, R4, UR17, RZ, P2, !PT ;  /* 0x0000001104457c10 */ /* 0x000fc600097fe4ff */
[----:B------:R-:W-:Y:S02]  /*ace0*/  IMAD.MOV R10, RZ, RZ, -R10 ;  /* 0x000000ffff0a7224 */ /* 0x000fe400078e0a0a */
[----:B------:R-:W-:Y:S01]  /*acf0*/  IMAD.MOV R9, RZ, RZ, -R9 ;  /* 0x000000ffff097224 */ /* 0x000fe200078e0a09 */
[----:B------:R0:W-:Y:S01]  /*ad00*/  STL [R1+0xab0], R11 ;  /* 0x000ab00b01007387 */ /* 0x0001e20000100800 */
[C---:B------:R-:W-:Y:S02]  /*ad10*/  IMAD R37, R14.reuse, R10, R37 ;  /* 0x0000000a0e257224 */ /* 0x040fe400078e0225 */
[----:B------:R-:W-:Y:S02]  /*ad20*/  @P5 IMAD.MOV.U32 R10, RZ, RZ, R11 ;  /* 0x000000ffff0a5224 */ /* 0x000fe400078e000b */
[----:B------:R-:W-:Y:S01]  /*ad30*/  IMAD R38, R14, R9, R38 ;  /* 0x000000090e267224 */ /* 0x000fe200078e0226 */
[----:B------:R-:W-:Y:S01]  /*ad40*/  IADD3 R9, P2, PT, R5, UR14, RZ ;  /* 0x0000000e05097c10 */ /* 0x000fe2000ff5e0ff */
[----:B0-----:R-:W-:Y:S01]  /*ad50*/  @P5 IMAD.MOV.U32 R11, RZ, RZ, R69 ;  /* 0x000000ffff0b5224 */ /* 0x001fe200078e0045 */
[----:B------:R0:W-:Y:S04]  /*ad60*/  STL [R1+0xaac], R69 ;  /* 0x000aac4501007387 */ /* 0x0001e80000100800 */
[----:B------:R1:W2:Y:S04]  /*ad70*/  @P5 LDG.E.U8 R41, desc[UR24][R10.64] ;  /* 0x000000180a295981 */ /* 0x0002a8000c1e1100 */
[----:B------:R3:W-:Y:S01]  /*ad80*/  STL [R1+0xab8], R9 ;  /* 0x000ab80901007387 */ /* 0x0007e20000100800 */
[----:B0-----:R-:W-:-:S03]  /*ad90*/  IADD3.X R69, PT, PT, R6, UR17, RZ, P2, !PT ;  /* 0x0000001106457c10 */ /* 0x001fc600097fe4ff */
[----:B------:R-:W-:Y:S01]  /*ada0*/  STS.U8 [R88+UR9], R39 ;  /* 0x0000002758007988 */ /* 0x000fe20008000009 */
[----:B-1----:R-:W-:-:S03]  /*adb0*/  @P5 IMAD.MOV.U32 R10, RZ, RZ, R9 ;  /* 0x000000ffff0a5224 */ /* 0x002fc600078e0009 */
[----:B------:R-:W-:Y:S01]  /*adc0*/  STS.U8 [R88+UR9+0x2000], R43 ;  /* 0x0020002b58007988 */ /* 0x000fe20008000009 */
[----:B---3--:R-:W-:Y:S01]  /*add0*/  IADD3 R9, P2, PT, R7, UR14, RZ ;  /* 0x0000000e07097c10 */ /* 0x008fe2000ff5e0ff */
[----:B------:R-:W-:Y:S02]  /*ade0*/  @P5 IMAD.MOV.U32 R11, RZ, RZ, R69 ;  /* 0x000000ffff0b5224 */ /* 0x000fe400078e0045 */
[----:B------:R-:W-:Y:S04]  /*adf0*/  STS.U8 [R88+UR9+0x4000], R42 ;  /* 0x0040002a58007988 */ /* 0x000fe80008000009 */
[----:B------:R0:W-:Y:S04]  /*ae00*/  STL [R1+0xab4], R69 ;  /* 0x000ab44501007387 */ /* 0x0001e80000100800 */
[----:B------:R-:W-:Y:S04]  /*ae10*/  STS.U8 [R88+UR9+0x6000], R40 ;  /* 0x0060002858007988 */ /* 0x000fe80008000009 */
[----:B------:R-:W-:Y:S01]  /*ae20*/  STS.U8 [R88+UR9+0x400], R48 ;  /* 0x0004003058007988 */ /* 0x000fe20008000009 */
[----:B0-----:R-:W-:Y:S01]  /*ae30*/  IADD3.X R69, PT, PT, R8, UR17, RZ, P2, !PT ;  /* 0x0000001108457c10 */ /* 0x001fe200097fe4ff */
[----:B------:R-:W-:-:S02]  /*ae40*/  UIMAD UR4, UR12, 0x3d, URZ ;  /* 0x0000003d0c0478a4 */ /* 0x000fc4000f8e02ff */
[----:B------:R-:W-:Y:S01]  /*ae50*/  STS.U8 [R88+UR9+0x2400], R45 ;  /* 0x0024002d58007988 */ /* 0x000fe20008000009 */
[----:B------:R-:W-:Y:S01]  /*ae60*/  PRMT R39, RZ, 0x7610, R39 ;  /* 0x00007610ff277816 */ /* 0x000fe20000000027 */
[----:B------:R-:W0:Y:S02]  /*ae70*/  LDCU UR17, c[0x0][0x3b0] ;  /* 0x00007600ff1177ac */ /* 0x000e240008000800 */
[----:B------:R-:W3:Y:S04]  /*ae80*/  LDL.LU R74, [R1+0x244] ;  /* 0x00024400014a7983 */ /* 0x000ee80000300800 */
[----:B------:R-:W-:Y:S04]  /*ae90*/  STS.U8 [R88+UR9+0x4400], R44 ;  /* 0x0044002c58007988 */ /* 0x000fe80008000009 */
[----:B------:R-:W-:Y:S04]  /*aea0*/  STL [R1+0xac0], R9 ;  /* 0x000ac00901007387 */ /* 0x000fe80000100800 */
[----:B------:R1:W-:Y:S04]  /*aeb0*/  STS.U8 [R88+UR9+0x6400], R75 ;  /* 0x0064004b58007988 */ /* 0x0003e80008000009 */
[----:B------:R-:W-:Y:S01]  /*aec0*/  STL [R1+0xabc], R69 ;  /* 0x000abc4501007387 */ /* 0x000fe20000100800 */
[----:B-1----:R-:W-:-:S03]  /*aed0*/  IMAD.MOV.U32 R75, RZ, RZ, R16 ;  /* 0x000000ffff4b7224 */ /* 0x002fc600078e0010 */
[----:B------:R-:W2:Y:S01]  /*aee0*/  LDL.LU R16, [R1+0x234] ;  /* 0x0002340001107983 */ /* 0x000ea20000300800 */
[----:B------:R-:W-:-:S06]  /*aef0*/  PRMT R40, RZ, 0x7610, R40 ;  /* 0x00007610ff287816 */ /* 0x000fcc0000000028 */
[----:B------:R1:W4:Y:S01]  /*af00*/  @P5 LDG.E.U8 R40, desc[UR24][R10.64] ;  /* 0x000000180a285981 */ /* 0x000322000c1e1100 */
[----:B------:R-:W-:Y:S01]  /*af10*/  USHF.R.S32.HI UR5, URZ, 0x1f, UR4 ;  /* 0x0000001fff057899 */ /* 0x000fe20008011404 */
[----:B-1----:R-:W-:Y:S01]  /*af20*/  @P5 IMAD.MOV.U32 R10, RZ, RZ, R9 ;  /* 0x000000ffff0a5224 */ /* 0x002fe200078e0009 */
[----:B------:R-:W-:Y:S01]  /*af30*/  SHF.R.U64 R9, R12, 0x2, RZ ;  /* 0x000000020c097819 */ /* 0x000fe200000012ff */
[----:B------:R-:W-:-:S03]  /*af40*/  @P5 IMAD.MOV.U32 R11, RZ, RZ, R69 ;  /* 0x000000ffff0b5224 */ /* 0x000fc600078e0045 */
[----:B------:R-:W-:Y:S02]  /*af50*/  LOP3.LUT P2, RZ, R9, 0x1, RZ, 0xc0, !PT ;  /* 0x0000000109ff7812 */ /* 0x000fe4000784c0ff */
[----:B------:R-:W-:Y:S01]  /*af60*/  IADD3 R9, P4, PT, R0, UR4, RZ ;  /* 0x0000000400097c10 */ /* 0x000fe2000ff9e0ff */
[----:B------:R1:W4:Y:S01]  /*af70*/  @P5 LDG.E.U8 R39, desc[UR24][R10.64] ;  /* 0x000000180a275981 */ /* 0x000322000c1e1100 */
[----:B------:R-:W-:-:S03]  /*af80*/  PRMT R45, RZ, 0x7610, R45 ;  /* 0x00007610ff2d7816 */ /* 0x000fc6000000002d */
[----:B------:R-:W-:Y:S01]  /*af90*/  STL [R1+0xb70], R9 ;  /* 0x000b700901007387 */ /* 0x000fe20000100800 */
[----:B-1----:R-:W-:-:S05]  /*afa0*/  IADD3.X R10, PT, PT, R2, UR5, RZ, P4, !PT ;  /* 0x00000005020a7c10 */ /* 0x002fca000a7fe4ff */
[----:B------:R1:W-:Y:S01]  /*afb0*/  STL [R1+0xb6c], R10 ;  /* 0x000b6c0a01007387 */ /* 0x0003e20000100800 */
[----:B------:R-:W-:-:S03]  /*afc0*/  @P2 IMAD.MOV.U32 R11, RZ, RZ, R10 ;  /* 0x000000ffff0b2224 */ /* 0x000fc600078e000a */
[----:B------:R-:W-:Y:S01]  /*afd0*/  STS.U8 [R88+UR9+0x800], R51 ;  /* 0x0008003358007988 */ /* 0x000fe20008000009 */
[----:B-1----:R-:W-:Y:S01]  /*afe0*/  @P2 IMAD.MOV.U32 R10, RZ, RZ, R9 ;  /* 0x000000ffff0a2224 */ /* 0x002fe200078e0009 */
[----:B------:R-:W-:-:S04]  /*aff0*/  IADD3 R9, P4, PT, R3, UR4, RZ ;  /* 0x0000000403097c10 */ /* 0x000fc8000ff9e0ff */
[----:B------:R1:W4:Y:S04]  /*b000*/  @P2 LDG.E.U8 R45, desc[UR24][R10.64] ;  /* 0x000000180a2d2981 */ /* 0x000328000c1e1100 */
[----:B------:R-:W-:Y:S01]  /*b010*/  STL [R1+0xb78], R9 ;  /* 0x000b780901007387 */ /* 0x000fe20000100800 */
[----:B-1----:R-:W-:-:S05]  /*b020*/  IADD3.X R10, PT, PT, R4, UR5, RZ, P4, !PT ;  /* 0x00000005040a7c10 */ /* 0x002fca000a7fe4ff */
[----:B------:R-:W-:Y:S04]  /*b030*/  STL [R1+0xb74], R10 ;  /* 0x000b740a01007387 */ /* 0x000fe80000100800 */
[----:B---3--:R-:W-:Y:S04]  /*b040*/  STS.U8 [R88+UR9+0x2800], R74 ;  /* 0x0028004a58007988 */ /* 0x008fe80008000009 */
[----:B------:R-:W-:Y:S04]  /*b050*/  STS.U8 [R88+UR9+0x4800], R75 ;  /* 0x0048004b58007988 */ /* 0x000fe80008000009 */
[----:B------:R-:W-:Y:S04]  /*b060*/  STS.U8 [R88+UR9+0x6800], R76 ;  /* 0x0068004c58007988 */ /* 0x000fe80008000009 */
[----:B--2---:R-:W-:Y:S04]  /*b070*/  STS.U8 [R88+UR9+0xc00], R16 ;  /* 0x000c001058007988 */ /* 0x004fe80008000009 */
[----:B------:R-:W-:Y:S04]  /*b080*/  STS.U8 [R88+UR9+0x2c00], R77 ;  /* 0x002c004d58007988 */ /* 0x000fe80008000009 */
[----:B------:R-:W-:Y:S04]  /*b090*/  STS.U8 [R88+UR9+0x4c00], R78 ;  /* 0x004c004e58007988 */ /* 0x000fe80008000009 */
[----:B------:R1:W-:Y:S04]  /*b0a0*/  STS.U8 [R88+UR9+0x6c00], R85 ;  /* 0x006c005558007988 */ /* 0x0003e80008000009 */
[----:B-1----:R-:W2:Y:S01]  /*b0b0*/  LDL.LU R85, [R1+0x22c] ;  /* 0x00022c0001557983 */ /* 0x002ea20000300800 */
[----:B------:R-:W-:Y:S01]  /*b0c0*/  PRMT R44, RZ, 0x7610, R44 ;  /* 0x00007610ff2c7816 */ /* 0x000fe2000000002c */
[----:B------:R-:W-:-:S02]  /*b0d0*/  @P2 IMAD.MOV.U32 R11, RZ, RZ, R10 ;  /* 0x000000ffff0b2224 */ /* 0x000fc400078e000a */
[----:B------:R-:W-:Y:S01]  /*b0e0*/  @P2 IMAD.MOV.U32 R10, RZ, RZ, R9 ;  /* 0x000000ffff0a2224 */ /* 0x000fe200078e0009 */
[----:B------:R-:W-:-:S04]  /*b0f0*/  IADD3 R9, P4, PT, R5, UR4, RZ ;  /* 0x0000000405097c10 */ /* 0x000fc8000ff9e0ff */
[----:B------:R1:W3:Y:S01]  /*b100*/  @P2 LDG.E.U8 R44, desc[UR24][R10.64] ;  /* 0x000000180a2c2981 */ /* 0x0002e2000c1e1100 */
[----:B------:R-:W-:-:S03]  /*b110*/  PRMT R43, RZ, 0x7610, R43 ;  /* 0x00007610ff2b7816 */ /* 0x000fc6000000002b */
[----:B------:R-:W-:Y:S01]  /*b120*/  STL [R1+0xb80], R9 ;  /* 0x000b800901007387 */ /* 0x000fe20000100800 */
[----:B-1----:R-:W-:-:S05]  /*b130*/  IADD3.X R10, PT, PT, R6, UR5, RZ, P4, !PT ;  /* 0x00000005060a7c10 */ /* 0x002fca000a7fe4ff */
[----:B------:R1:W-:Y:S01]  /*b140*/  STL [R1+0xb7c], R10 ;  /* 0x000b7c0a01007387 */ /* 0x0003e20000100800 */
[----:B------:R-:W-:-:S03]  /*b150*/  @P2 IMAD.MOV.U32 R11, RZ, RZ, R10 ;  /* 0x000000ffff0b2224 */ /* 0x000fc600078e000a */
[----:B------:R-:W-:Y:S01]  /*b160*/  STS.U8 [R88+UR9+0x1000], R79 ;  /* 0x0010004f58007988 */ /* 0x000fe20008000009 */
[----:B-1----:R-:W-:Y:S01]  /*b170*/  @P2 IMAD.MOV.U32 R10, RZ, RZ, R9 ;  /* 0x000000ffff0a2224 */ /* 0x002fe200078e0009 */
[----:B------:R-:W-:Y:S02]  /*b180*/  IADD3 R9, P4, PT, R7, UR4, RZ ;  /* 0x0000000407097c10 */ /* 0x000fe4000ff9e0ff */
[----:B------:R-:W-:Y:S04]  /*b190*/  STS.U8 [R88+UR9+0x3000], R80 ;  /* 0x0030005058007988 */ /* 0x000fe80008000009 */
[----:B------:R1:W3:Y:S04]  /*b1a0*/  @P2 LDG.E.U8 R43, desc[UR24][R10.64] ;  /* 0x000000180a2b2981 */ /* 0x0002e8000c1e1100 */
[----:B------:R-:W-:Y:S01]  /*b1b0*/  STS.U8 [R88+UR9+0x5000], R52 ;  /* 0x0050003458007988 */ /* 0x000fe20008000009 */
[----:B-1----:R-:W-:-:S03]  /*b1c0*/  IADD3.X R10, PT, PT, R8, UR5, RZ, P4, !PT ;  /* 0x00000005080a7c10 */ /* 0x002fc6000a7fe4ff */
[----:B------:R1:W-:Y:S04]  /*b1d0*/  STS.U8 [R88+UR9+0x7000], R82 ;  /* 0x0070005258007988 */ /* 0x0003e80008000009 */
[----:B------:R-:W-:Y:S04]  /*b1e0*/  STL [R1+0xb88], R9 ;  /* 0x000b880901007387 */ /* 0x000fe80000100800 */
[----:B------:R0:W-:Y:S01]  /*b1f0*/  STL [R1+0xb84], R10 ;  /* 0x000b840a01007387 */ /* 0x0001e20000100800 */
[----:B-1----:R-:W-:Y:S02]  /*b200*/  IMAD.MOV.U32 R82, RZ, RZ, R83 ;  /* 0x000000ffff527224 */ /* 0x002fe400078e0053 */
[----:B------:R-:W-:-:S02]  /*b210*/  IMAD.MOV.U32 R83, RZ, RZ, R84 ;  /* 0x000000ffff537224 */ /* 0x000fc400078e0054 */
[----:B------:R-:W3:Y:S01]  /*b220*/  LDL.LU R84, [R1+0x210] ;  /* 0x0002100001547983 */ /* 0x000ee20000300800 */
[----:B------:R-:W-:Y:S01]  /*b230*/  PRMT R42, RZ, 0x7610, R42 ;  /* 0x00007610ff2a7816 */ /* 0x000fe2000000002a */
[----:B------:R-:W-:Y:S01]  /*b240*/  @P2 IMAD.MOV.U32 R11, RZ, RZ, R10 ;  /* 0x000000ffff0b2224 */ /* 0x000fe200078e000a */
[----:B------:R-:W-:Y:S01]  /*b250*/  UIMAD UR4, UR12, 0x6, URZ ;  /* 0x000000060c0478a4 */ /* 0x000fe2000f8e02ff */
[----:B0-----:R-:W-:Y:S02]  /*b260*/  @P2 IMAD.MOV.U32 R10, RZ, RZ, R9 ;  /* 0x000000ffff0a2224 */ /* 0x001fe400078e0009 */
[----:B------:R-:W-:Y:S01]  /*b270*/  VIADD R9, R89, 0xfffffff9 ;  /* 0xfffffff959097836 */ /* 0x000fe20000000000 */
[----:B------:R-:W-:Y:S02]  /*b280*/  USHF.R.S32.HI UR5, URZ, 0x1f, UR4 ;  /* 0x0000001fff057899 */ /* 0x000fe40008011404 */
[----:B------:R0:W3:Y:S02]  /*b290*/  @P2 LDG.E.U8 R42, desc[UR24][R10.64] ;  /* 0x000000180a2a2981 */ /* 0x0000e4000c1e1100 */
[----:B------:R-:W-:-:S02]  /*b2a0*/  ISETP.GE.U32.AND P2, PT, R9, 0x7fffffba, PT ;  /* 0x7fffffba0900780c */ /* 0x000fc40003f46070 */
[----:B------:R-:W-:Y:S01]  /*b2b0*/  IADD3 R9, P4, PT, R0, UR4, RZ ;  /* 0x0000000400097c10 */ /* 0x000fe2000ff9e0ff */
[----:B------:R-:W-:Y:S03]  /*b2c0*/  STS.U8 [R88+UR9+0x1400], R55 ;  /* 0x0014003758007988 */ /* 0x000fe60008000009 */
[----:B0-----:R-:W-:Y:S01]  /*b2d0*/  IADD3.X R10, PT, PT, R2, UR5, RZ, P4, !PT ;  /* 0x00000005020a7c10 */ /* 0x001fe2000a7fe4ff */
[----:B------:R-:W-:Y:S04]  /*b2e0*/  STL [R1+0x370], R9 ;  /* 0x0003700901007387 */ /* 0x000fe80000100800 */
[----:B------:R-:W-:Y:S04]  /*b2f0*/  STL [R1+0x36c], R10 ;  /* 0x00036c0a01007387 */ /* 0x000fe80000100800 */
[----:B--2---:R0:W-:Y:S04]  /*b300*/  STS.U8 [R88+UR9+0x3400], R85 ;  /* 0x0034005558007988 */ /* 0x0041e80008000009 */
[----:B------:R-:W-:Y:S01]  /*b310*/  STS.U8 [R88+UR9+0x5400], R81 ;  /* 0x0054005158007988 */ /* 0x000fe20008000009 */
[----:B0-----:R-:W-:-:S02]  /*b320*/  IMAD.MOV.U32 R85, RZ, RZ, R86 ;  /* 0x000000ffff557224 */ /* 0x001fc400078e0056 */
[----:B------:R-:W-:Y:S02]  /*b330*/  IMAD.MOV.U32 R86, RZ, RZ, R87 ;  /* 0x000000ffff567224 */ /* 0x000fe400078e0057 */
[----:B------:R-:W2:Y:S04]  /*b340*/  LDL.LU R87, [R1+0x228] ;  /* 0x0002280001577983 */ /* 0x000ea80000300800 */
[----:B------:R0:W-:Y:S04]  /*b350*/  STS.U8 [R88+UR9+0x7400], R47 ;  /* 0x0074002f58007988 */ /* 0x0001e80008000009 */
[----:B0-----:R-:W4:Y:S01]  /*b360*/  LDL.LU R47, [R1+0x1f8] ;  /* 0x0001f800012f7983 */ /* 0x001f220000300800 */
[----:B------:R-:W-:Y:S01]  /*b370*/  PRMT R52, RZ, 0x7610, R52 ;  /* 0x00007610ff347816 */ /* 0x000fe20000000034 */
[----:B------:R-:W-:-:S02]  /*b380*/  @!P2 IMAD.MOV.U32 R11, RZ, RZ, R10 ;  /* 0x000000ffff0ba224 */ /* 0x000fc400078e000a */
[----:B------:R-:W-:Y:S01]  /*b390*/  @!P2 IMAD.MOV.U32 R10, RZ, RZ, R9 ;  /* 0x000000ffff0aa224 */ /* 0x000fe200078e0009 */
[----:B------:R-:W-:-:S04]  /*b3a0*/  IADD3 R9, P4, PT, R3, UR4, RZ ;  /* 0x0000000403097c10 */ /* 0x000fc8000ff9e0ff */
[----:B------:R0:W4:Y:S01]  /*b3b0*/  @!P2 LDG.E.U8 R52, desc[UR24][R10.64] ;  /* 0x000000180a34a981 */ /* 0x000122000c1e1100 */
[----:B------:R-:W-:-:S03]  /*b3c0*/  PRMT R51, RZ, 0x7610, R51 ;  /* 0x00007610ff337816 */ /* 0x000fc60000000033 */
[----:B------:R-:W-:Y:S01]  /*b3d0*/  STL [R1+0x378], R9 ;  /* 0x0003780901007387 */ /* 0x000fe20000100800 */
[----:B0-----:R-:W-:-:S05]  /*b3e0*/  IADD3.X R10, PT, PT, R4, UR5, RZ, P4, !PT ;  /* 0x00000005040a7c10 */ /* 0x001fca000a7fe4ff */
[----:B------:R0:W-:Y:S01]  /*b3f0*/  STL [R1+0x374], R10 ;  /* 0x0003740a01007387 */ /* 0x0001e20000100800 */
[----:B------:R-:W-:Y:S02]  /*b400*/  @!P2 IMAD.MOV.U32 R11, RZ, RZ, R10 ;  /* 0x000000ffff0ba224 */ /* 0x000fe400078e000a */
[----:B0-----:R-:W-:Y:S01]  /*b410*/  @!P2 IMAD.MOV.U32 R10, RZ, RZ, R9 ;  /* 0x000000ffff0aa224 */ /* 0x001fe200078e0009 */
[----:B------:R-:W-:-:S04]  /*b420*/  IADD3 R9, P4, PT, R5, UR4, RZ ;  /* 0x0000000405097c10 */ /* 0x000fc8000ff9e0ff */
[----:B------:R0:W4:Y:S04]  /*b430*/  @!P2 LDG.E.U8 R51, desc[UR24][R10.64] ;  /* 0x000000180a33a981 */ /* 0x000128000c1e1100 */
[----:B------:R1:W-:Y:S01]  /*b440*/  STS.U8 [R88+UR9+0x1800], R50 ;  /* 0x0018003258007988 */ /* 0x0003e20008000009 */
[----:B0-----:R-:W-:-:S03]  /*b450*/  IADD3.X R10, PT, PT, R6, UR5, RZ, P4, !PT ;  /* 0x00000005060a7c10 */ /* 0x001fc6000a7fe4ff */
[----:B------:R-:W-:Y:S01]  /*b460*/  STL [R1+0x380], R9 ;  /* 0x0003800901007387 */ /* 0x000fe20000100800 */
[----:B-1----:R-:W-:-:S03]  /*b470*/  PRMT R50, RZ, 0x7610, R50 ;  /* 0x00007610ff327816 */ /* 0x002fc60000000032 */
[----:B------:R0:W-:Y:S01]  /*b480*/  STL [R1+0x37c], R10 ;  /* 0x00037c0a01007387 */ /* 0x0001e20000100800 */
[----:B------:R-:W-:-:S03]  /*b490*/  @!P2 IMAD.MOV.U32 R11, RZ, RZ, R10 ;  /* 0x000000ffff0ba224 */ /* 0x000fc600078e000a */
[----:B------:R-:W-:Y:S01]  /*b4a0*/  STS.U8 [R88+UR9+0x3800], R82 ;  /* 0x0038005258007988 */ /* 0x000fe20008000009 */
[----:B0-----:R-:W-:Y:S01]  /*b4b0*/  @!P2 IMAD.MOV.U32 R10, RZ, RZ, R9 ;  /* 0x000000ffff0aa224 */ /* 0x001fe200078e0009 */
[----:B------:R-:W-:Y:S02]  /*b4c0*/  IADD3 R9, P4, PT, R7, UR4, RZ ;  /* 0x0000000407097c10 */ /* 0x000fe4000ff9e0ff */
[----:B------:R-:W-:Y:S04]  /*b4d0*/  STS.U8 [R88+UR9+0x5800], R83 ;  /* 0x0058005358007988 */ /* 0x000fe80008000009 */
[----:B------:R0:W4:Y:S04]  /*b4e0*/  @!P2 LDG.E.U8 R50, desc[UR24][R10.64] ;  /* 0x000000180a32a981 */ /* 0x000128000c1e1100 */
[----:B---3--:R-:W-:Y:S04]  /*b4f0*/  STS.U8 [R88+UR9+0x7800], R84 ;  /* 0x0078005458007988 */ /* 0x008fe80008000009 */
[----:B------:R-:W-:Y:S01]  /*b500*/  STS.U8 [R88+UR9+0x1c00], R85 ;  /* 0x001c005558007988 */ /* 0x000fe20008000009 */
[----:B0-----:R-:W-:-:S03]  /*b510*/  IADD3.X R10, PT, PT, R8, UR5, RZ, P4, !PT ;  /* 0x00000005080a7c10 */ /* 0x001fc6000a7fe4ff */
[----:B------:R-:W-:Y:S02]  /*b520*/  STS.U8 [R88+UR9+0x3c00], R86 ;  /* 0x003c005658007988 */ /* 0x000fe40008000009 */
[----:B------:R-:W-:Y:S02]  /*b530*/  @!P2 IMAD.MOV.U32 R11, RZ, RZ, R10 ;  /* 0x000000ffff0ba224 */ /* 0x000fe400078e000a */
[----:B------:R0:W-:Y:S04]  /*b540*/  STS.U8 [R88+UR9+0x5c00], R49 ;  /* 0x005c003158007988 */ /* 0x0001e80008000009 */
[----:B------:R-:W-:Y:S04]  /*b550*/  STL [R1+0x388], R9 ;  /* 0x0003880901007387 */ /* 0x000fe80000100800 */
[----:B------:R1:W-:Y:S01]  /*b560*/  STL [R1+0x384], R10 ;  /* 0x0003840a01007387 */ /* 0x0003e20000100800 */
[----:B0-----:R-:W-:Y:S01]  /*b570*/  PRMT R49, RZ, 0x7610, R49 ;  /* 0x00007610ff317816 */ /* 0x001fe20000000031 */
[----:B------:R-:W-:-:S02]  /*b580*/  UIMAD UR4, UR12, 0xe, URZ ;  /* 0x0000000e0c0478a4 */ /* 0x000fc4000f8e02ff */
[----:B------:R-:W3:Y:S01]  /*b590*/  LDL.LU R80, [R1+0x1f0] ;  /* 0x0001f00001507983 */ /* 0x000ee20000300800 */
[----:B-1----:R-:W-:-:S05]  /*b5a0*/  @!P2 IMAD.MOV.U32 R10, RZ, RZ, R9 ;  /* 0x000000ffff0aa224 */ /* 0x002fca00078e0009 */
[----:B------:R0:W3:Y:S01]  /*b5b0*/  @!P2 LDG.E.U8 R49, desc[UR24][R10.64] ;  /* 0x000000180a31a981 */ /* 0x0000e2000c1e1100 */
[----:B------:R-:W-:Y:S01]  /*b5c0*/  USHF.R.S32.HI UR5, URZ, 0x1f, UR4 ;  /* 0x0000001fff057899 */ /* 0x000fe20008011404 */
[----:B0-----:R-:W-:-:S05]  /*b5d0*/  VIADD R10, R89, 0xfffffff1 ;  /* 0xfffffff1590a7836 */ /* 0x001fca0000000000 */
[----:B------:R-:W-:Y:S02]  /*b5e0*/  ISETP.GE.U32.AND P2, PT, R10, 0x7fffffb2, PT ;  /* 0x7fffffb20a00780c */ /* 0x000fe40003f46070 */
[----:B------:R-:W-:-:S04]  /*b5f0*/  IADD3 R10, P4, PT, R0, UR4, RZ ;  /* 0x00000004000a7c10 */ /* 0x000fc8000ff9e0ff */
[----:B------:R-:W-:Y:S01]  /*b600*/  IADD3.X R11, PT, PT, R2, UR5, RZ, P4, !PT ;  /* 0x00000005020b7c10 */ /* 0x000fe2000a7fe4ff */
[----:B------:R0:W-:Y:S01]  /*b610*/  STL [R1+0x6ec], R10 ;  /* 0x0006ec0a01007387 */ /* 0x0001e20000100800 */
[----:B------:R-:W-:-:S03]  /*b620*/  LOP3.LUT R9, R88, 0x10, RZ, 0x3c, !PT ;  /* 0x0000001058097812 */ /* 0x000fc600078e3cff */
[----:B------:R1:W-:Y:S04]  /*b630*/  STL [R1+0x6e8], R11 ;  /* 0x0006e80b01007387 */ /* 0x0003e80000100800 */
[----:B------:R-:W3:Y:S04]  /*b640*/  LDL.LU R55, [R1+0x1fc] ;  /* 0x0001fc0001377983 */ /* 0x000ee80000300800 */
[----:B------:R-:W3:Y:S04]  /*b650*/  LDL.LU R81, [R1+0x1ec] ;  /* 0x0001ec0001517983 */ /* 0x000ee80000300800 */
[----:B------:R-:W3:Y:S04]  /*b660*/  LDL.LU R82, [R1+0x1e8] ;  /* 0x0001e80001527983 */ /* 0x000ee80000300800 */
[----:B------:R-:W3:Y:S01]  /*b670*/  LDL.LU R83, [R1+0x1e4] ;  /* 0x0001e40001537983 */ /* 0x000ee20000300800 */
[----:B------:R-:W-:-:S06]  /*b680*/  PRMT R48, RZ, 0x7610, R48 ;  /* 0x00007610ff307816 */ /* 0x000fcc0000000030 */
[----:B------:R0:W3:Y:S02]  /*b690*/  @!P2 LDG.E.U8 R48, desc[UR24][R10.64] ;  /* 0x000000180a30a981 */ /* 0x0000e4000c1e1100 */
[----:B0-----:R-:W-:-:S04]  /*b6a0*/  IADD3 R10, P4, PT, R3, UR4, RZ ;  /* 0x00000004030a7c10 */ /* 0x001fc8000ff9e0ff */
[----:B-1----:R-:W-:Y:S01]  /*b6b0*/  IADD3.X R11, PT, PT, R4, UR5, RZ, P4, !PT ;  /* 0x00000005040b7c10 */ /* 0x002fe2000a7fe4ff */
[----:B--2---:R0:W-:Y:S04]  /*b6c0*/  STS.U8 [R88+UR9+0x7c00], R87 ;  /* 0x007c005758007988 */ /* 0x0041e80008000009 */
[----:B------:R1:W-:Y:S01]  /*b6d0*/  STS.U8 [R9+UR9+0x80], R90 ;  /* 0x0000805a09007988 */ /* 0x0003e20008000009 */
[----:B0-----:R-:W-:-:S03]  /*b6e0*/  IMAD.MOV.U32 R88, RZ, RZ, R93 ;  /* 0x000000ffff587224 */ /* 0x001fc600078e005d */
[----:B-1----:R-:W2:Y:S04]  /*b6f0*/  LDL.LU R90, [R1+0x1e0] ;  /* 0x0001e000015a7983 */ /* 0x002ea80000300800 */
[----:B----4-:R0:W-:Y:S04]  /*b700*/  STS.U8 [R9+UR9+0x4080], R47 ;  /* 0x0040802f09007988 */ /* 0x0101e80008000009 */
[----:B------:R-:W4:Y:S04]  /*b710*/  LDL.LU R93, [R1+0x1d8] ;  /* 0x0001d800015d7983 */ /* 0x000f280000300800 */
[----:B0-----:R-:W3:Y:S04]  /*b720*/  LDL.LU R47, [R1+0x1d4] ;  /* 0x0001d400012f7983 */ /* 0x001ee80000300800 */
[----:B------:R-:W3:Y:S04]  /*b730*/  LDL.LU R84, [R1+0x1cc] ;  /* 0x0001cc0001547983 */ /* 0x000ee80000300800 */
[----:B------:R0:W-:Y:S04]  /*b740*/  STS.U8 [R9+UR9+0x2080], R91 ;  /* 0x0020805b09007988 */ /* 0x0001e80008000009 */
[----:B------:R-:W3:Y:S04]  /*b750*/  LDL.LU R85, [R1+0x1c8] ;  /* 0x0001c80001557983 */ /* 0x000ee80000300800 */
[----:B------:R1:W-:Y:S04]  /*b760*/  STS.U8 [R9+UR9+0x6080], R92 ;  /* 0x0060805c09007988 */ /* 0x0003e80008000009 */
[----:B0-----:R-:W3:Y:S04]  /*b770*/  LDL.LU R91, [R1+0x1bc] ;  /* 0x0001bc00015b7983 */ /* 0x001ee80000300800 */
[----:B-1----:R-:W3:Y:S04]  /*b780*/  LDL.LU R92, [R1+0x1b0] ;  /* 0x0001b000015c7983 */ /* 0x002ee80000300800 */
[----:B------:R-:W-:Y:S04]  /*b790*/  STL [R1+0x6f4], R10 ;  /* 0x0006f40a01007387 */ /* 0x000fe80000100800 */
[----:B------:R0:W-:Y:S04]  /*b7a0*/  STS.U8 [R9+UR9+0x480], R46 ;  /* 0x0004802e09007988 */ /* 0x0001e80008000009 */
[----:B------:R-:W-:Y:S04]  /*b7b0*/  STL [R1+0x6f0], R11 ;  /* 0x0006f00b01007387 */ /* 0x000fe80000100800 */
[----:B0-----:R-:W3:Y:S04]  /*b7c0*/  LDL.LU R46, [R1+0x1a4] ;  /* 0x0001a400012e7983 */ /* 0x001ee80000300800 */
[----:B------:R0:W-:Y:S04]  /*b7d0*/  STS.U8 [R9+UR9+0x2480], R53 ;  /* 0x0024803509007988 */ /* 0x0001e80008000009 */
[----:B------:R-:W3:Y:S04]  /*b7e0*/  LDL.LU R86, [R1+0x1a0] ;  /* 0x0001a00001567983 */ /* 0x000ee80000300800 */
[----:B------:R1:W-:Y:S01]  /*b7f0*/  STS.U8 [R9+UR9+0x4480], R88 ;  /* 0x0044805809007988 */ /* 0x0003e20008000009 */
[----:B0-----:R-:W-:-:S03]  /*b800*/  PRMT R53, RZ, 0x7610, R53 ;  /* 0x00007610ff357816 */ /* 0x001fc60000000035 */
[----:B------:R-:W3:Y:S04]  /*b810*/  LDL.LU R87, [R1+0x190] ;  /* 0x0001900001577983 */ /* 0x000ee80000300800 */
[----:B------:R0:W3:Y:S04]  /*b820*/  @!P2 LDG.E.U8 R53, desc[UR24][R10.64] ;  /* 0x000000180a35a981 */ /* 0x0000e8000c1e1100 */
[----:B-1----:R-:W3:Y:S01]  /*b830*/  LDL.LU R88, [R1+0x18c] ;  /* 0x00018c0001587983 */ /* 0x002ee20000300800 */
[----:B0-----:R-:W-:-:S04]  /*b840*/  IADD3 R10, P4, PT, R5, UR4, RZ ;  /* 0x00000004050a7c10 */ /* 0x001fc8000ff9e0ff */
[----:B------:R-:W-:Y:S01]  /*b850*/  IADD3.X R11, PT, PT, R6, UR5, RZ, P4, !PT ;  /* 0x00000005060b7c10 */ /* 0x000fe2000a7fe4ff */
[----:B------:R-:W-:Y:S04]  /*b860*/  STL [R1+0x6fc], R10 ;  /* 0x0006fc0a01007387 */ /* 0x000fe80000100800 */
[----:B------:R-:W-:Y:S04]  /*b870*/  STL [R1+0x6f8], R11 ;  /* 0x0006f80b01007387 */ /* 0x000fe80000100800 */
[----:B------:R-:W3:Y:S04]  /*b880*/  LDL.LU R74, [R1+0x17c] ;  /* 0x00017c00014a7983 */ /* 0x000ee80000300800 */
[----:B--2---:R0:W-:Y:S04]  /*b890*/  STS.U8 [R9+UR9+0x2c80], R90 ;  /* 0x002c805a09007988 */ /* 0x0041e80008000009 */
[----:B----4-:R1:W-:Y:S04]  /*b8a0*/  STS.U8 [R9+UR9+0x4c80], R93 ;  /* 0x004c805d09007988 */ /* 0x0103e80008000009 */
[----:B0-----:R-:W2:Y:S04]  /*b8b0*/  LDL.LU R90, [R1+0x170] ;  /* 0x00017000015a7983 */ /* 0x001ea80000300800 */
[----:B---3--:R0:W-:Y:S04]  /*b8c0*/  STS.U8 [R9+UR9+0x6c80], R47 ;  /* 0x006c802f09007988 */ /* 0x0081e80008000009 */
[----:B-1----:R-:W3:Y:S04]  /*b8d0*/  LDL.LU R93, [R1+0x16c] ;  /* 0x00016c00015d7983 */ /* 0x002ee80000300800 */
[----:B0-----:R-:W4:Y:S04]  /*b8e0*/  LDL.LU R47, [R1+0x168] ;  /* 0x00016800012f7983 */ /* 0x001f280000300800 */
[----:B------:R-:W4:Y:S04]  /*b8f0*/  LDL.LU R75, [R1+0x15c] ;  /* 0x00015c00014b7983 */ /* 0x000f280000300800 */
[----:B------:R0:W-:Y:S04]  /*b900*/  STS.U8 [R9+UR9+0x5080], R91 ;  /* 0x0050805b09007988 */ /* 0x0001e80008000009 */
[----:B------:R-:W4:Y:S04]  /*b910*/  LDL.LU R76, [R1+0x158] ;  /* 0x00015800014c7983 */ /* 0x000f280000300800 */
[----:B------:R1:W-:Y:S04]  /*b920*/  STS.U8 [R9+UR9+0x7080], R92 ;  /* 0x0070805c09007988 */ /* 0x0003e80008000009 */
[----:B0-----:R-:W4:Y:S04]  /*b930*/  LDL.LU R91, [R1+0x154] ;  /* 0x00015400015b7983 */ /* 0x001f280000300800 */
[----:B-1----:R-:W4:Y:S04]  /*b940*/  LDL.LU R92, [R1+0x14c] ;  /* 0x00014c00015c7983 */ /* 0x002f280000300800 */
[----:B------:R0:W-:Y:S04]  /*b950*/  STS.U8 [R9+UR9+0x1480], R46 ;  /* 0x0014802e09007988 */ /* 0x0001e80008000009 */
[----:B0-----:R-:W4:Y:S04]  /*b960*/  LDL.LU R46, [R1+0x148] ;  /* 0x00014800012e7983 */ /* 0x001f280000300800 */
[----:B------:R0:W-:Y:S04]  /*b970*/  STS.U8 [R9+UR9+0x880], R54 ;  /* 0x0008803609007988 */ /* 0x0001e80008000009 */
[----:B------:R-:W4:Y:S04]  /*b980*/  LDL.LU R16, [R1+0x144] ;  /* 0x0001440001107983 */ /* 0x000f280000300800 */
[----:B------:R-:W4:Y:S01]  /*b990*/  LDL.LU R77, [R1+0x140] ;  /* 0x00014000014d7983 */ /* 0x000f220000300800 */
[----:B0-----:R-:W-:-:S03]  /*b9a0*/  PRMT R54, RZ, 0x7610, R54 ;  /* 0x00007610ff367816 */ /* 0x001fc60000000036 */
[----:B------:R-:W4:Y:S04]  /*b9b0*/  LDL.LU R78, [R1+0x13c] ;  /* 0x00013c00014e7983 */ /* 0x000f280000300800 */
[----:B------:R0:W4:Y:S04]  /*b9c0*/  @!P2 LDG.E.U8 R54, desc[UR24][R10.64] ;  /* 0x000000180a36a981 */ /* 0x000128000c1e1100 */
[----:B------:R1:W-:Y:S04]  /*b9d0*/  STS.U8 [R9+UR9+0x6480], R80 ;  /* 0x0064805009007988 */ /* 0x0003e80008000009 */
[----:B------:R-:W4:Y:S01]  /*b9e0*/  LDL.LU R79, [R1+0x138] ;  /* 0x00013800014f7983 */ /* 0x000f220000300800 */
[----:B0-----:R-:W0:Y:S03]  /*b9f0*/  S2R R10, SR_TID.X ;  /* 0x00000000000a7919 */ /* 0x001e260000002100 */
[----:B------:R1:W-:Y:S04]  /*ba00*/  STS.U8 [R9+UR9+0x2880], R55 ;  /* 0x0028803709007988 */ /* 0x0003e80008000009 */
[----:B-1----:R-:W4:Y:S04]  /*ba10*/  LDL.LU R80, [R1+0x130] ;  /* 0x0001300001507983 */ /* 0x002f280000300800 */
[----:B------:R1:W-:Y:S04]  /*ba20*/  STS.U8 [R9+UR9+0x4880], R81 ;  /* 0x0048805109007988 */ /* 0x0003e80008000009 */
[----:B------:R-:W4:Y:S04]  /*ba30*/  LDL.LU R55, [R1+0x12c] ;  /* 0x00012c0001377983 */ /* 0x000f280000300800 */
[----:B------:R0:W-:Y:S04]  /*ba40*/  STS.U8 [R9+UR9+0x6880], R82 ;  /* 0x0068805209007988 */ /* 0x0001e80008000009 */
[----:B-1----:R-:W4:Y:S04]  /*ba50*/  LDL.LU R81, [R1+0x128] ;  /* 0x0001280001517983 */ /* 0x002f280000300800 */
[----:B------:R1:W-:Y:S04]  /*ba60*/  STS.U8 [R9+UR9+0xc80], R83 ;  /* 0x000c805309007988 */ /* 0x0003e80008000009 */
[----:B0-----:R-:W4:Y:S04]  /*ba70*/  LDL.LU R82, [R1+0x124] ;  /* 0x0001240001527983 */ /* 0x001f280000300800 */
        /* <DEDUP_REMOVED lines=10> */
[----:B0-----:R-:W4:Y:S04]  /*bb20*/  LDL.LU R88, [R1+0x10c] ;  /* 0x00010c0001587983 */ /* 0x001f280000300800 */
[----:B------:R-:W-:Y:S04]  /*bb30*/  STS.U8 [R9+UR9+0x1880], R74 ;  /* 0x0018804a09007988 */ /* 0x000fe80008000009 */
[----:B--2---:R0:W-:Y:S04]  /*bb40*/  STS.U8 [R9+UR9+0x3880], R90 ;  /* 0x0038805a09007988 */ /* 0x0041e80008000009 */
[----:B---3--:R1:W-:Y:S04]  /*bb50*/  STS.U8 [R9+UR9+0x5880], R93 ;  /* 0x0058805d09007988 */ /* 0x0083e80008000009 */
[----:B0-----:R-:W2:Y:S04]  /*bb60*/  LDL.LU R90, [R1+0x108] ;  /* 0x00010800015a7983 */ /* 0x001ea80000300800 */
[----:B----4-:R0:W-:Y:S04]  /*bb70*/  STS.U8 [R9+UR9+0x7880], R47 ;  /* 0x0078802f09007988 */ /* 0x0101e80008000009 */
[----:B-1----:R-:W3:Y:S04]  /*bb80*/  LDL.LU R93, [R1+0x104] ;  /* 0x00010400015d7983 */ /* 0x002ee80000300800 */
[----:B0-----:R-:W4:Y:S04]  /*bb90*/  LDL.LU R47, [R1+0x100] ;  /* 0x00010000012f7983 */ /* 0x001f280000300800 */
[----:B------:R-:W-:Y:S04]  /*bba0*/  STS.U8 [R9+UR9+0x1c80], R75 ;  /* 0x001c804b09007988 */ /* 0x000fe80008000009 */
[----:B------:R-:W-:Y:S04]  /*bbb0*/  STS.U8 [R9+UR9+0x3c80], R76 ;  /* 0x003c804c09007988 */ /* 0x000fe80008000009 */
[----:B------:R0:W-:Y:S04]  /*bbc0*/  STS.U8 [R9+UR9+0x5c80], R91 ;  /* 0x005c805b09007988 */ /* 0x0001e80008000009 */
[----:B------:R1:W-:Y:S04]  /*bbd0*/  STS.U8 [R9+UR9+0x7c80], R92 ;  /* 0x007c805c09007988 */ /* 0x0003e80008000009 */
[----:B0-----:R-:W2:Y:S01]  /*bbe0*/  LDL.LU R91, [R1+0xfc] ;  /* 0x0000fc00015b7983 */ /* 0x001ea20000300800 */
[----:B-1----:R-:W-:-:S03]  /*bbf0*/  LOP3.LUT R9, R10, 0x7f, RZ, 0xc0, !PT ;  /* 0x0000007f0a097812 */ /* 0x002fc600078ec0ff */
[----:B------:R-:W2:Y:S01]  /*bc00*/  LDL.LU R92, [R1+0xf8] ;  /* 0x0000f800015c7983 */ /* 0x000ea20000300800 */
[----:B------:R-:W-:-:S05]  /*bc10*/  LOP3.LUT R10, R9, 0x20, RZ, 0x3c, !PT ;  /* 0x00000020090a7812 */ /* 0x000fca00078e3cff */
[----:B------:R0:W-:Y:S04]  /*bc20*/  STS.U8 [R10+UR9+0x100], R46 ;  /* 0x0001002e0a007988 */ /* 0x0001e80008000009 */
[----:B0-----:R-:W2:Y:S04]  /*bc30*/  LDL.LU R46, [R1+0xf4] ;  /* 0x0000f400012e7983 */ /* 0x001ea80000300800 */
[----:B------:R-:W2:Y:S04]  /*bc40*/  LDL.LU R70, [R1+0xf0] ;  /* 0x0000f00001467983 */ /* 0x000ea80000300800 */
[----:B------:R-:W2:Y:S04]  /*bc50*/  LDL.LU R71, [R1+0xec] ;  /* 0x0000ec0001477983 */ /* 0x000ea80000300800 */
[----:B------:R0:W-:Y:S04]  /*bc60*/  STS.U8 [R10+UR9+0x2100], R16 ;  /* 0x002100100a007988 */ /* 0x0001e80008000009 */
[----:B------:R-:W2:Y:S04]  /*bc70*/  LDL.LU R72, [R1+0xe8] ;  /* 0x0000e80001487983 */ /* 0x000ea80000300800 */
[----:B------:R-:W2:Y:S01]  /*bc80*/  LDL.LU R73, [R1+0xe4] ;  /* 0x0000e40001497983 */ /* 0x000ea20000300800 */
[----:B0-----:R-:W-:-:S03]  /*bc90*/  VIADD R16, R89, 0xfffffff8 ;  /* 0xfffffff859107836 */ /* 0x001fc60000000000 */
[----:B------:R-:W2:Y:S02]  /*bca0*/  LDL.LU R74, [R1+0xe0] ;  /* 0x0000e000014a7983 */ /* 0x000ea40000300800 */
[----:B------:R-:W-:Y:S02]  /*bcb0*/  ISETP.GE.U32.AND P4, PT, R16, 0x7fffffb9, PT ;  /* 0x7fffffb91000780c */ /* 0x000fe40003f86070 */
[----:B------:R-:W-:Y:S04]  /*bcc0*/  STS.U8 [R10+UR9+0x4100], R77 ;  /* 0x0041004d0a007988 */ /* 0x000fe80008000009 */
[----:B------:R-:W-:Y:S04]  /*bcd0*/  STS.U8 [R10+UR9+0x6100], R78 ;  /* 0x0061004e0a007988 */ /* 0x000fe80008000009 */
[----:B------:R-:W-:Y:S04]  /*bce0*/  STS.U8 [R10+UR9+0x500], R79 ;  /* 0x0005004f0a007988 */ /* 0x000fe80008000009 */
[----:B------:R-:W-:Y:S04]  /*bcf0*/  STS.U8 [R10+UR9+0x2500], R80 ;  /* 0x002500500a007988 */ /* 0x000fe80008000009 */
[----:B------:R-:W-:Y:S04]  /*bd00*/  STS.U8 [R10+UR9+0x4500], R55 ;  /* 0x004500370a007988 */ /* 0x000fe80008000009 */
[----:B------:R-:W-:Y:S04]  /*bd10*/  STS.U8 [R10+UR9+0x6500], R81 ;  /* 0x006500510a007988 */ /* 0x000fe80008000009 */
[----:B------:R-:W-:Y:S04]  /*bd20*/  STS.U8 [R10+UR9+0x900], R82 ;  /* 0x000900520a007988 */ /* 0x000fe80008000009 */
[----:B------:R-:W-:Y:S01]  /*bd30*/  STS.U8 [R10+UR9+0x2900], R83 ;  /* 0x002900530a007988 */ /* 0x000fe20008000009 */
[----:B------:R-:W-:-:S03]  /*bd40*/  VIADD R11, R89, 0xfffffff0 ;  /* 0xfffffff0590b7836 */ /* 0x000fc60000000000 */
[----:B------:R-:W-:Y:S04]  /*bd50*/  STS.U8 [R10+UR9+0x4900], R84 ;  /* 0x004900540a007988 */ /* 0x000fe80008000009 */
[----:B------:R-:W-:Y:S04]  /*bd60*/  STS.U8 [R10+UR9+0x6900], R85 ;  /* 0x006900550a007988 */ /* 0x000fe80008000009 */
[----:B------:R-:W-:Y:S04]  /*bd70*/  STS.U8 [R10+UR9+0xd00], R86 ;  /* 0x000d00560a007988 */ /* 0x000fe80008000009 */
[----:B------:R-:W-:Y:S04]  /*bd80*/  STS.U8 [R10+UR9+0x2d00], R87 ;  /* 0x002d00570a007988 */ /* 0x000fe80008000009 */
[----:B------:R-:W-:Y:S04]  /*bd90*/  STS.U8 [R10+UR9+0x4d00], R88 ;  /* 0x004d00580a007988 */ /* 0x000fe80008000009 */
[----:B---3--:R0:W-:Y:S04]  /*bda0*/  STS.U8 [R10+UR9+0x1100], R93 ;  /* 0x0011005d0a007988 */ /* 0x0081e80008000009 */
[----:B----4-:R1:W-:Y:S04]  /*bdb0*/  STS.U8 [R10+UR9+0x3100], R47 ;  /* 0x0031002f0a007988 */ /* 0x0103e80008000009 */
[----:B0-----:R-:W3:Y:S04]  /*bdc0*/  LDL.LU R93, [R1+0xdc] ;  /* 0x0000dc00015d7983 */ /* 0x001ee80000300800 */
[----:B-1----:R-:W4:Y:S04]  /*bdd0*/  LDL.LU R47, [R1+0xd8] ;  /* 0x0000d800012f7983 */ /* 0x002f280000300800 */
[----:B------:R-:W4:Y:S04]  /*bde0*/  LDL.LU R75, [R1+0xd4] ;  /* 0x0000d400014b7983 */ /* 0x000f280000300800 */
        /* <DEDUP_REMOVED lines=15> */
[----:B--2---:R0:W-:Y:S04]  /*bee0*/  STS.U8 [R10+UR9+0x6d00], R90 ;  /* 0x006d005a0a007988 */ /* 0x0041e80008000009 */
[----:B------:R-:W2:Y:S04]  /*bef0*/  LDL.LU R89, [R1+0x94] ;  /* 0x0000940001597983 */ /* 0x000ea80000300800 */
[----:B------:R1:W-:Y:S04]  /*bf00*/  STS.U8 [R10+UR9+0x5100], R91 ;  /* 0x0051005b0a007988 */ /* 0x0003e80008000009 */
[----:B0-----:R-:W2:Y:S04]  /*bf10*/  LDL.LU R90, [R1+0x90] ;  /* 0x00009000015a7983 */ /* 0x001ea80000300800 */
[----:B------:R0:W-:Y:S04]  /*bf20*/  STS.U8 [R10+UR9+0x7100], R92 ;  /* 0x0071005c0a007988 */ /* 0x0001e80008000009 */
[----:B-1----:R-:W2:Y:S04]  /*bf30*/  LDL.LU R91, [R1+0x8c] ;  /* 0x00008c00015b7983 */ /* 0x002ea80000300800 */
[----:B------:R1:W-:Y:S04]  /*bf40*/  STS.U8 [R10+UR9+0x1500], R46 ;  /* 0x0015002e0a007988 */ /* 0x0003e80008000009 */
[----:B0-----:R-:W2:Y:S04]  /*bf50*/  LDL.LU R92, [R1+0x88] ;  /* 0x00008800015c7983 */ /* 0x001ea80000300800 */
[----:B-1----:R-:W2:Y:S01]  /*bf60*/  LDL.LU R46, [R1+0x84] ;  /* 0x00008400012e7983 */ /* 0x002ea20000300800 */
[----:B------:R-:W-:-:S02]  /*bf70*/  ISETP.GE.U32.AND P6, PT, R11, 0x7fffffb1, PT ;  /* 0x7fffffb10b00780c */ /* 0x000fc40003fc6070 */
[C---:B------:R-:W-:Y:S01]  /*bf80*/  LOP3.LUT R11, R9.reuse, 0x30, RZ, 0x3c, !PT ;  /* 0x00000030090b7812 */ /* 0x040fe200078e3cff */
        /* <DEDUP_REMOVED lines=14> */
[----:B------:R0:W-:Y:S04]  /*c070*/  STS.U8 [R10+UR9+0x1d00], R75 ;  /* 0x001d004b0a007988 */ /* 0x0001e80008000009 */
[----:B------:R-:W-:Y:S04]  /*c080*/  STS.U8 [R10+UR9+0x3d00], R76 ;  /* 0x003d004c0a007988 */ /* 0x000fe80008000009 */
[----:B------:R-:W-:Y:S04]  /*c090*/  STS.U8 [R10+UR9+0x5d00], R16 ;  /* 0x005d00100a007988 */ /* 0x000fe80008000009 */
[----:B------:R-:W-:Y:S04]  /*c0a0*/  STS.U8 [R10+UR9+0x7d00], R77 ;  /* 0x007d004d0a007988 */ /* 0x000fe80008000009 */
[----:B------:R-:W4:Y:S04]  /*c0b0*/  LDL.LU R74, [R1+0x64] ;  /* 0x00006400014a7983 */ /* 0x000f280000300800 */
[----:B0-----:R-:W4:Y:S04]  /*c0c0*/  LDL.LU R75, [R1+0x60] ;  /* 0x00006000014b7983 */ /* 0x001f280000300800 */
[----:B--2---:R0:W-:Y:S04]  /*c0d0*/  STS.U8 [R11+UR9+0x1180], R46 ;  /* 0x0011802e0b007988 */ /* 0x0041e80008000009 */
[----:B0-----:R-:W2:Y:S04]  /*c0e0*/  LDL.LU R46, [R1+0x5c] ;  /* 0x00005c00012e7983 */ /* 0x001ea80000300800 */
[----:B------:R-:W2:Y:S04]  /*c0f0*/  LDL.LU R76, [R1+0x54] ;  /* 0x00005400014c7983 */ /* 0x000ea80000300800 */
[----:B------:R-:W2:Y:S04]  /*c100*/  LDL.LU R16, [R1+0x50] ;  /* 0x0000500001107983 */ /* 0x000ea80000300800 */
[----:B------:R0:W-:Y:S04]  /*c110*/  STS.U8 [R11+UR9+0x180], R78 ;  /* 0x0001804e0b007988 */ /* 0x0001e80008000009 */
[----:B------:R-:W2:Y:S04]  /*c120*/  LDL.LU R77, [R1+0x4c] ;  /* 0x00004c00014d7983 */ /* 0x000ea80000300800 */
[----:B------:R1:W-:Y:S04]  /*c130*/  STS.U8 [R11+UR9+0x2180], R79 ;  /* 0x0021804f0b007988 */ /* 0x0003e80008000009 */
[----:B0-----:R-:W2:Y:S04]  /*c140*/  LDL.LU R78, [R1+0x48] ;  /* 0x00004800014e7983 */ /* 0x001ea80000300800 */
[----:B------:R0:W-:Y:S04]  /*c150*/  STS.U8 [R11+UR9+0x4180], R80 ;  /* 0x004180500b007988 */ /* 0x0001e80008000009 */
[----:B-1----:R-:W2:Y:S04]  /*c160*/  LDL.LU R79, [R1+0x44] ;  /* 0x00004400014f7983 */ /* 0x002ea80000300800 */
        /* <DEDUP_REMOVED lines=26> */
[----:B-1----:R-:W2:Y:S04]  /*c310*/  LDL.LU R92, [R1+0xc] ;  /* 0x00000c00015c7983 */ /* 0x002ea80000300800 */
[----:B---3--:R0:W-:Y:S04]  /*c320*/  STS.U8 [R11+UR9+0x3180], R93 ;  /* 0x0031805d0b007988 */ /* 0x0081e80008000009 */
[----:B----4-:R1:W-:Y:S04]  /*c330*/  STS.U8 [R11+UR9+0x5180], R47 ;  /* 0x0051802f0b007988 */ /* 0x0103e80008000009 */
[----:B0-----:R-:W3:Y:S04]  /*c340*/  LDL.LU R93, [R1+0x8] ;  /* 0x00000800015d7983 */ /* 0x001ee80000300800 */
[----:B------:R0:W-:Y:S04]  /*c350*/  STS.U8 [R11+UR9+0x7180], R69 ;  /* 0x007180450b007988 */ /* 0x0001e80008000009 */
[----:B-1----:R-:W4:Y:S04]  /*c360*/  LDL.LU R47, [R1+0x4] ;  /* 0x00000400012f7983 */ /* 0x002f280000300800 */
[----:B------:R1:W-:Y:S04]  /*c370*/  STS.U8 [R11+UR9+0x1580], R70 ;  /* 0x001580460b007988 */ /* 0x0003e80008000009 */
[----:B0-----:R-:W3:Y:S04]  /*c380*/  LDL.LU R69, [R1+0xcb8] ;  /* 0x000cb80001457983 */ /* 0x001ee80000300800 */
[----:B------:R0:W-:Y:S04]  /*c390*/  STS.U8 [R11+UR9+0x3580], R71 ;  /* 0x003580470b007988 */ /* 0x0001e80008000009 */
[----:B-1----:R-:W3:Y:S04]  /*c3a0*/  LDL.LU R70, [R1+0xcb4] ;  /* 0x000cb40001467983 */ /* 0x002ee80000300800 */
        /* <DEDUP_REMOVED lines=8> */
[----:B0-----:R-:W3:Y:S04]  /*c430*/  LDL.LU R75, [R1+0xca0] ;  /* 0x000ca000014b7983 */ /* 0x001ee80000300800 */
[----:B--2---:R0:W-:Y:S04]  /*c440*/  STS.U8 [R11+UR9+0x5980], R46 ;  /* 0x0059802e0b007988 */ /* 0x0041e80008000009 */
[----:B0-----:R-:W2:Y:S04]  /*c450*/  LDL.LU R46, [R1+0xc9c] ;  /* 0x000c9c00012e7983 */ /* 0x001ea80000300800 */
[----:B------:R0:W-:Y:S04]  /*c460*/  STS.U8 [R11+UR9+0x1d80], R76 ;  /* 0x001d804c0b007988 */ /* 0x0001e80008000009 */
[----:B------:R1:W-:Y:S04]  /*c470*/  STS.U8 [R11+UR9+0x3d80], R16 ;  /* 0x003d80100b007988 */ /* 0x0003e80008000009 */
[----:B------:R1:W-:Y:S04]  /*c480*/  STS.U8 [R11+UR9+0x5d80], R77 ;  /* 0x005d804d0b007988 */ /* 0x0003e80008000009 */
[----:B0-----:R-:W3:Y:S04]  /*c490*/  LDL.LU R76, [R1+0xc98] ;  /* 0x000c9800014c7983 */ /* 0x001ee80000300800 */
[----:B-1----:R-:W3:Y:S04]  /*c4a0*/  LDL.LU R16, [R1+0xc94] ;  /* 0x000c940001107983 */ /* 0x002ee80000300800 */
[----:B------:R-:W3:Y:S04]  /*c4b0*/  LDL.LU R77, [R1+0xc90] ;  /* 0x000c9000014d7983 */ /* 0x000ee80000300800 */
[----:B------:R0:W-:Y:S04]  /*c4c0*/  STS.U8 [R11+UR9+0x7d80], R78 ;  /* 0x007d804e0b007988 */ /* 0x0001e80008000009 */
[----:B0-----:R-:W3:Y:S04]  /*c4d0*/  LDL.LU R78, [R1+0xc8c] ;  /* 0x000c8c00014e7983 */ /* 0x001ee80000300800 */
[----:B--2---:R0:W-:Y:S02]  /*c4e0*/  STS.U8 [R11+UR9+0x7980], R46 ;  /* 0x0079802e0b007988 */ /* 0x0041e40008000009 */
[----:B0-----:R-:W-:-:S05]  /*c4f0*/  LOP3.LUT R46, R9, 0x40, RZ, 0x3c, !PT ;  /* 0x00000040092e7812 */ /* 0x001fca00078e3cff */
[----:B------:R0:W-:Y:S04]  /*c500*/  STS.U8 [R46+UR9+0x200], R79 ;  /* 0x0002004f2e007988 */ /* 0x0001e80008000009 */
[----:B------:R1:W-:Y:S04]  /*c510*/  STS.U8 [R46+UR9+0x2200], R80 ;  /* 0x002200502e007988 */ /* 0x0003e80008000009 */
[----:B------:R2:W-:Y:S04]  /*c520*/  STS.U8 [R46+UR9+0x4200], R55 ;  /* 0x004200372e007988 */ /* 0x0005e80008000009 */
[----:B0-----:R-:W4:Y:S04]  /*c530*/  LDL.LU R79, [R1+0xc88] ;  /* 0x000c8800014f7983 */ /* 0x001f280000300800 */
[----:B-1----:R-:W4:Y:S04]  /*c540*/  LDL.LU R80, [R1+0xc84] ;  /* 0x000c840001507983 */ /* 0x002f280000300800 */
[----:B--2---:R-:W2:Y:S04]  /*c550*/  LDL.LU R55, [R1+0xc80] ;  /* 0x000c800001377983 */ /* 0x004ea80000300800 */
[----:B------:R0:W-:Y:S04]  /*c560*/  STS.U8 [R46+UR9+0x6200], R81 ;  /* 0x006200512e007988 */ /* 0x0001e80008000009 */
[----:B------:R1:W-:Y:S04]  /*c570*/  STS.U8 [R46+UR9+0x600], R82 ;  /* 0x000600522e007988 */ /* 0x0003e80008000009 */
[----:B------:R3:W-:Y:S04]  /*c580*/  STS.U8 [R46+UR9+0x2600], R83 ;  /* 0x002600532e007988 */ /* 0x0007e80008000009 */
[----:B0-----:R-:W2:Y:S04]  /*c590*/  LDL.LU R81, [R1+0xc7c] ;  /* 0x000c7c0001517983 */ /* 0x001ea80000300800 */
[----:B-1----:R-:W2:Y:S04]  /*c5a0*/  LDL.LU R82, [R1+0xc78] ;  /* 0x000c780001527983 */ /* 0x002ea80000300800 */
[----:B---3--:R-:W3:Y:S04]  /*c5b0*/  LDL.LU R83, [R1+0xc74] ;  /* 0x000c740001537983 */ /* 0x008ee80000300800 */
[----:B------:R0:W-:Y:S04]  /*c5c0*/  STS.U8 [R46+UR9+0x4600], R84 ;  /* 0x004600542e007988 */ /* 0x0001e80008000009 */
[----:B------:R1:W-:Y:S04]  /*c5d0*/  STS.U8 [R46+UR9+0x6600], R85 ;  /* 0x006600552e007988 */ /* 0x0003e80008000009 */
[----:B------:R1:W-:Y:S04]  /*c5e0*/  STS.U8 [R46+UR9+0xa00], R86 ;  /* 0x000a00562e007988 */ /* 0x0003e80008000009 */
[----:B0-----:R-:W2:Y:S04]  /*c5f0*/  LDL.LU R84, [R1+0xc70] ;  /* 0x000c700001547983 */ /* 0x001ea80000300800 */
[----:B-1----:R-:W2:Y:S04]  /*c600*/  LDL.LU R85, [R1+0xc6c] ;  /* 0x000c6c0001557983 */ /* 0x002ea80000300800 */
[----:B------:R-:W2:Y:S04]  /*c610*/  LDL.LU R86, [R1+0xc68] ;  /* 0x000c680001567983 */ /* 0x000ea80000300800 */
        /* <DEDUP_REMOVED lines=13> */
[----:B----4-:R1:W-:Y:S04]  /*c6f0*/  STS.U8 [R46+UR9+0x1200], R47 ;  /* 0x0012002f2e007988 */ /* 0x0103e80008000009 */
[----:B0-----:R-:W4:Y:S04]  /*c700*/  LDL.LU R93, [R1+0xc4c] ;  /* 0x000c4c00015d7983 */ /* 0x001f280000300800 */
[----:B-1----:R-:W2:Y:S04]  /*c710*/  LDL.LU R47, [R1+0xc48] ;  /* 0x000c4800012f7983 */ /* 0x002ea80000300800 */
[----:B--2---:R0:W-:Y:S04]  /*c720*/  STS.U8 [R46+UR9+0x3200], R47 ;  /* 0x0032002f2e007988 */ /* 0x0041e80008000009 */
[----:B----4-:R-:W-:Y:S04]  /*c730*/  STS.U8 [R46+UR9+0x5200], R93 ;  /* 0x0052005d2e007988 */ /* 0x010fe80008000009 */
[----:B------:R-:W-:Y:S04]  /*c740*/  STS.U8 [R46+UR9+0x7200], R92 ;  /* 0x0072005c2e007988 */ /* 0x000fe80008000009 */
        /* <DEDUP_REMOVED lines=8> */
[----:B---3--:R1:W-:Y:S04]  /*c7d0*/  STS.U8 [R46+UR9+0x1e00], R83 ;  /* 0x001e00532e007988 */ /* 0x0083e80008000009 */
[----:B------:R2:W-:Y:S04]  /*c7e0*/  STS.U8 [R46+UR9+0x3e00], R82 ;  /* 0x003e00522e007988 */ /* 0x0005e80008000009 */
[----:B0-----:R-:W3:Y:S01]  /*c7f0*/  LDL.LU R47, [R1+0xc44] ;  /* 0x000c4400012f7983 */ /* 0x001ee20000300800 */
[----:B-1----:R-:W-:-:S02]  /*c800*/  LOP3.LUT R83, R9, 0x50, RZ, 0x3c, !PT ;  /* 0x0000005009537812 */ /* 0x002fc400078e3cff */
[C---:B--2---:R-:W-:Y:S01]  /*c810*/  LOP3.LUT R82, R9.reuse, 0x40, RZ, 0x3c, !PT ;  /* 0x0000004009527812 */ /* 0x044fe200078e3cff */
[----:B------:R-:W2:Y:S04]  /*c820*/  LDL.LU R46, [R1+0xc40] ;  /* 0x000c4000012e7983 */ /* 0x000ea80000300800 */
        /* <DEDUP_REMOVED lines=28> */
[----:B------:R-:W-:-:S03]  /*c9f0*/  LOP3.LUT R9, R9, 0x60, RZ, 0x3c, !PT ;  /* 0x0000006009097812 */ /* 0x000fc600078e3cff */
[----:B------:R0:W-:Y:S04]  /*ca00*/  STS.U8 [R83+UR9+0x5a80], R40 ;  /* 0x005a802853007988 */ /* 0x0001e80008000009 */
[----:B------:R1:W-:Y:S01]  /*ca10*/  STS.U8 [R83+UR9+0x7a80], R39 ;  /* 0x007a802753007988 */ /* 0x0003e20008000009 */
[----:B0-----:R-:W-:Y:S01]  /*ca20*/  IADD3 R40, P5, PT, R7, UR4, RZ ;  /* 0x0000000407287c10 */ /* 0x001fe2000ffbe0ff */
[----:B------:R-:W-:Y:S02]  /*ca30*/  UIMAD UR4, UR12, 0x7, URZ ;  /* 0x000000070c0478a4 */ /* 0x000fe4000f8e02ff */
[----:B------:R-:W-:Y:S01]  /*ca40*/  STS.U8 [R83+UR9+0x1e80], R45 ;  /* 0x001e802d53007988 */ /* 0x000fe20008000009 */
[----:B------:R-:W-:Y:S01]  /*ca50*/  IADD3.X R41, PT, PT, R8, UR5, RZ, P5, !PT ;  /* 0x0000000508297c10 */ /* 0x000fe2000affe4ff */
[----:B------:R-:W-:-:S02]  /*ca60*/  USHF.R.S32.HI UR5, URZ, 0x1f, UR4 ;  /* 0x0000001fff057899 */ /* 0x000fc40008011404 */
[----:B------:R-:W-:Y:S01]  /*ca70*/  STS.U8 [R83+UR9+0x3e80], R44 ;  /* 0x003e802c53007988 */ /* 0x000fe20008000009 */
[----:B------:R-:W-:-:S03]  /*ca80*/  IADD3 R56, P5, PT, R0, UR4, RZ ;  /* 0x0000000400387c10 */ /* 0x000fc6000ffbe0ff */
[----:B------:R-:W-:Y:S01]  /*ca90*/  STS.U8 [R83+UR9+0x5e80], R43 ;  /* 0x005e802b53007988 */ /* 0x000fe20008000009 */
[----:B------:R-:W-:-:S03]  /*caa0*/  PRMT R77, RZ, 0x7610, R77 ;  /* 0x00007610ff4d7816 */ /* 0x000fc6000000004d */
[----:B------:R-:W-:Y:S04]  /*cab0*/  STS.U8 [R83+UR9+0x7e80], R42 ;  /* 0x007e802a53007988 */ /* 0x000fe80008000009 */
[----:B------:R-:W-:Y:S01]  /*cac0*/  STS.U8 [R9+UR9+0x300], R52 ;  /* 0x0003003409007988 */ /* 0x000fe20008000009 */
[----:B------:R-:W-:-:S03]  /*cad0*/  IADD3.X R57, PT, PT, R2, UR5, RZ, P5, !PT ;  /* 0x0000000502397c10 */ /* 0x000fc6000affe4ff */
[----:B------:R-:W-:Y:S04]  /*cae0*/  STS.U8 [R9+UR9+0x2300], R51 ;  /* 0x0023003309007988 */ /* 0x000fe80008000009 */
[----:B------:R-:W-:Y:S04]  /*caf0*/  STS.U8 [R9+UR9+0x4300], R50 ;  /* 0x0043003209007988 */ /* 0x000fe80008000009 */
[----:B------:R-:W-:Y:S04]  /*cb00*/  STS.U8 [R9+UR9+0x6300], R49 ;  /* 0x0063003109007988 */ /* 0x000fe80008000009 */
[----:B------:R-:W-:Y:S01]  /*cb10*/  STS.U8 [R9+UR9+0x700], R48 ;  /* 0x0007003009007988 */ /* 0x000fe20008000009 */
[----:B------:R-:W-:-:S03]  /*cb20*/  PRMT R81, RZ, 0x7610, R81 ;  /* 0x00007610ff517816 */ /* 0x000fc60000000051 */
[----:B------:R0:W-:Y:S04]  /*cb30*/  STS.U8 [R9+UR9+0x2700], R53 ;  /* 0x0027003509007988 */ /* 0x0001e80008000009 */
[----:B------:R4:W-:Y:S01]  /*cb40*/  STL [R1+0x704], R40 ;  /* 0x0007042801007387 */ /* 0x0009e20000100800 */
[----:B-1----:R-:W-:-:S03]  /*cb50*/  SHF.R.U32.HI R39, RZ, 0x1, R16 ;  /* 0x00000001ff277819 */ /* 0x002fc60000011610 */
[----:B------:R1:W-:Y:S01]  /*cb60*/  STL [R1+0x700], R41 ;  /* 0x0007002901007387 */ /* 0x0003e20000100800 */
[----:B0-----:R-:W-:-:S03]  /*cb70*/  IADD3 R53, P5, PT, R3, UR4, RZ ;  /* 0x0000000403357c10 */ /* 0x001fc6000ffbe0ff */
[----:B------:R4:W2:Y:S01]  /*cb80*/  @!P2 LDG.E.U8 R77, desc[UR24][R40.64] ;  /* 0x00000018284da981 */ /* 0x0008a2000c1e1100 */
[----:B------:R-:W-:-:S03]  /*cb90*/  IADD3.X R55, PT, PT, R4, UR5, RZ, P5, !PT ;  /* 0x0000000504377c10 */ /* 0x000fc6000affe4ff */
[----:B------:R0:W-:Y:S01]  /*cba0*/  STS.U8 [R9+UR9+0x4700], R54 ;  /* 0x0047003609007988 */ /* 0x0001e20008000009 */
[----:B------:R-:W-:Y:S01]  /*cbb0*/  PRMT R80, RZ, 0x7610, R80 ;  /* 0x00007610ff507816 */ /* 0x000fe20000000050 */
[----:B----4-:R-:W-:Y:S02]  /*cbc0*/  @!P4 IMAD.MOV.U32 R40, RZ, RZ, R56 ;  /* 0x000000ffff28c224 */ /* 0x010fe400078e0038 */
[----:B-1----:R-:W-:Y:S01]  /*cbd0*/  @!P4 IMAD.MOV.U32 R41, RZ, RZ, R57 ;  /* 0x000000ffff29c224 */ /* 0x002fe200078e0039 */
[----:B0-----:R-:W-:Y:S01]  /*cbe0*/  IADD3 R54, P5, PT, R5, UR4, RZ ;  /* 0x0000000405367c10 */ /* 0x001fe2000ffbe0ff */
[----:B------:R-:W-:Y:S01]  /*cbf0*/  STL [R1+0x390], R56 ;  /* 0x0003903801007387 */ /* 0x000fe20000100800 */
[----:B------:R-:W-:-:S03]  /*cc00*/  LOP3.LUT P2, RZ, R39, 0x1, RZ, 0xc0, !PT ;  /* 0x0000000127ff7812 */ /* 0x000fc6000784c0ff */
[----:B------:R0:W4:Y:S01]  /*cc10*/  @!P4 LDG.E.U8 R81, desc[UR24][R40.64] ;  /* 0x000000182851c981 */ /* 0x000122000c1e1100 */
[----:B------:R-:W-:-:S03]  /*cc20*/  IADD3.X R39, PT, PT, R6, UR5, RZ, P5, !PT ;  /* 0x0000000506277c10 */ /* 0x000fc6000affe4ff */
[----:B------:R-:W-:Y:S01]  /*cc30*/  STL [R1+0x38c], R57 ;  /* 0x00038c3901007387 */ /* 0x000fe20000100800 */
[----:B------:R-:W-:-:S03]  /*cc40*/  PRMT R79, RZ, 0x7610, R79 ;  /* 0x00007610ff4f7816 */ /* 0x000fc6000000004f */
[----:B------:R1:W-:Y:S01]  /*cc50*/  STL [R1+0x398], R53 ;  /* 0x0003983501007387 */ /* 0x0003e20000100800 */
[----:B0-----:R-:W-:Y:S02]  /*cc60*/  @!P4 IMAD.MOV.U32 R40, RZ, RZ, R53 ;  /* 0x000000ffff28c224 */ /* 0x001fe400078e0035 */
[----:B------:R-:W-:Y:S01]  /*cc70*/  @!P4 IMAD.MOV.U32 R41, RZ, RZ, R55 ;  /* 0x000000ffff29c224 */ /* 0x000fe200078e0037 */
[----:B------:R-:W-:Y:S04]  /*cc80*/  STL [R1+0x394], R55 ;  /* 0x0003943701007387 */ /* 0x000fe80000100800 */
[----:B------:R0:W2:Y:S01]  /*cc90*/  @!P4 LDG.E.U8 R80, desc[UR24][R40.64] ;  /* 0x000000182850c981 */ /* 0x0000a2000c1e1100 */
[----:B-1----:R-:W-:Y:S01]  /*cca0*/  IADD3 R53, P5, PT, R7, UR4, RZ ;  /* 0x0000000407357c10 */ /* 0x002fe2000ffbe0ff */
[----:B------:R-:W-:-:S02]  /*ccb0*/  UIMAD UR4, UR12, 0xf, URZ ;  /* 0x0000000f0c0478a4 */ /* 0x000fc4000f8e02ff */
[----:B------:R1:W-:Y:S01]  /*ccc0*/  STL [R1+0x3a0], R54 ;  /* 0x0003a03601007387 */ /* 0x0003e20000100800 */
[----:B------:R-:W-:Y:S01]  /*ccd0*/  PRMT R78, RZ, 0x7610, R78 ;  /* 0x00007610ff4e7816 */ /* 0x000fe2000000004e */
[----:B0-----:R-:W-:Y:S02]  /*cce0*/  @!P4 IMAD.MOV.U32 R40, RZ, RZ, R54 ;  /* 0x000000ffff28c224 */ /* 0x001fe400078e0036 */
[----:B------:R-:W-:Y:S01]  /*ccf0*/  @!P4 IMAD.MOV.U32 R41, RZ, RZ, R39 ;  /* 0x000000ffff29c224 */ /* 0x000fe200078e0027 */
[----:B-1----:R-:W-:Y:S01]  /*cd00*/  IADD3.X R54, PT, PT, R8, UR5, RZ, P5, !PT ;  /* 0x0000000508367c10 */ /* 0x002fe2000affe4ff */
[----:B------:R-:W-:Y:S02]  /*cd10*/  USHF.R.S32.HI UR5, URZ, 0x1f, UR4 ;  /* 0x0000001fff057899 */ /* 0x000fe40008011404 */
[----:B------:R-:W-:Y:S01]  /*cd20*/  IADD3 R56, P5, PT, R0, UR4, RZ ;  /* 0x0000000400387c10 */ /* 0x000fe2000ffbe0ff */
[----:B------:R0:W2:Y:S04]  /*cd30*/  @!P4 LDG.E.U8 R79, desc[UR24][R40.64] ;  /* 0x00000018284fc981 */ /* 0x0000a8000c1e1100 */
[----:B------:R-:W-:Y:S01]  /*cd40*/  STL [R1+0x39c], R39 ;  /* 0x00039c2701007387 */ /* 0x000fe20000100800 */
[----:B------:R-:W-:Y:S01]  /*cd50*/  IADD3.X R57, PT, PT, R2, UR5, RZ, P5, !PT ;  /* 0x0000000502397c10 */ /* 0x000fe2000affe4ff */
[----:B0-----:R-:W-:-:S02]  /*cd60*/  @!P4 IMAD.MOV.U32 R40, RZ, RZ, R53 ;  /* 0x000000ffff28c224 */ /* 0x001fc400078e0035 */
[----:B------:R-:W-:Y:S01]  /*cd70*/  @!P4 IMAD.MOV.U32 R41, RZ, RZ, R54 ;  /* 0x000000ffff29c224 */ /* 0x000fe200078e0036 */
[----:B------:R0:W-:Y:S01]  /*cd80*/  STL [R1+0x3a8], R53 ;  /* 0x0003a83501007387 */ /* 0x0001e20000100800 */
[----:B------:R-:W-:-:S03]  /*cd90*/  PRMT R76, RZ, 0x7610, R76 ;  /* 0x00007610ff4c7816 */ /* 0x000fc6000000004c */
[----:B------:R1:W2:Y:S01]  /*cda0*/  @!P4 LDG.E.U8 R78, desc[UR24][R40.64] ;  /* 0x00000018284ec981 */ /* 0x0002a2000c1e1100 */
[----:B0-----:R-:W-:Y:S01]  /*cdb0*/  IADD3 R53, P4, PT, R3, UR4, RZ ;  /* 0x0000000403357c10 */ /* 0x001fe2000ff9e0ff */
[----:B-1----:R-:W-:-:S03]  /*cdc0*/  @!P6 IMAD.MOV.U32 R40, RZ, RZ, R56 ;  /* 0x000000ffff28e224 */ /* 0x002fc600078e0038 */
[----:B------:R-:W-:Y:S01]  /*cdd0*/  IADD3.X R55, PT, PT, R4, UR5, RZ, P4, !PT ;  /* 0x0000000504377c10 */ /* 0x000fe2000a7fe4ff */
[----:B------:R-:W-:Y:S01]  /*cde0*/  @!P6 IMAD.MOV.U32 R41, RZ, RZ, R57 ;  /* 0x000000ffff29e224 */ /* 0x000fe200078e0039 */
[----:B------:R-:W-:-:S04]  /*cdf0*/  PRMT R51, RZ, 0x7610, R51 ;  /* 0x00007610ff337816 */ /* 0x000fc80000000033 */
[----:B------:R0:W2:Y:S02]  /*ce00*/  @!P6 LDG.E.U8 R76, desc[UR24][R40.64] ;  /* 0x00000018284ce981 */ /* 0x0000a4000c1e1100 */
[----:B0-----:R-:W-:Y:S02]  /*ce10*/  @!P6 IMAD.MOV.U32 R40, RZ, RZ, R53 ;  /* 0x000000ffff28e224 */ /* 0x001fe400078e0035 */
[----:B------:R-:W-:-:S05]  /*ce20*/  @!P6 IMAD.MOV.U32 R41, RZ, RZ, R55 ;  /* 0x000000ffff29e224 */ /* 0x000fca00078e0037 */
[----:B------:R0:W2:Y:S04]  /*ce30*/  @!P6 LDG.E.U8 R51, desc[UR24][R40.64] ;  /* 0x000000182833e981 */ /* 0x0000a8000c1e1100 */
[----:B------:R1:W-:Y:S04]  /*ce40*/  STL [R1+0x3a4], R54 ;  /* 0x0003a43601007387 */ /* 0x0003e80000100800 */
[----:B------:R-:W-:Y:S04]  /*ce50*/  STL [R1+0x70c], R56 ;  /* 0x00070c3801007387 */ /* 0x000fe80000100800 */
[----:B------:R-:W-:Y:S01]  /*ce60*/  STL [R1+0x714], R53 ;  /* 0x0007143501007387 */ /* 0x000fe20000100800 */
[----:B-1----:R-:W-:-:S03]  /*ce70*/  IADD3 R54, P4, PT, R5, UR4, RZ ;  /* 0x0000000405367c10 */ /* 0x002fc6000ff9e0ff */
[----:B------:R-:W-:Y:S04]  /*ce80*/  STL [R1+0x708], R57 ;  /* 0x0007083901007387 */ /* 0x000fe80000100800 */
[----:B------:R1:W-:Y:S01]  /*ce90*/  STL [R1+0x710], R55 ;  /* 0x0007103701007387 */ /* 0x0003e20000100800 */
[----:B------:R-:W-:-:S03]  /*cea0*/  PRMT R52, RZ, 0x7610, R52 ;  /* 0x00007610ff347816 */ /* 0x000fc60000000034 */
[----:B------:R-:W-:Y:S01]  /*ceb0*/  STL [R1+0x71c], R54 ;  /* 0x00071c3601007387 */ /* 0x000fe20000100800 */
[----:B0-----:R-:W-:Y:S01]  /*cec0*/  @!P6 IMAD.MOV.U32 R40, RZ, RZ, R54 ;  /* 0x000000ffff28e224 */ /* 0x001fe200078e0036 */
[----:B-1----:R-:W-:-:S05]  /*ced0*/  IADD3.X R55, PT, PT, R6, UR5, RZ, P4, !PT ;  /* 0x0000000506377c10 */ /* 0x002fca000a7fe4ff */
[----:B------:R-:W-:Y:S01]  /*cee0*/  @!P6 IMAD.MOV.U32 R41, RZ, RZ, R55 ;  /* 0x000000ffff29e224 */ /* 0x000fe200078e0037 */
[----:B------:R-:W-:-:S04]  /*cef0*/  PRMT R49, RZ, 0x7610, R49 ;  /* 0x00007610ff317816 */ /* 0x000fc80000000031 */
[----:B------:R0:W3:Y:S04]  /*cf00*/  @!P6 LDG.E.U8 R52, desc[UR24][R40.64] ;  /* 0x000000182834e981 */ /* 0x0000e8000c1e1100 */
[----:B--2---:R1:W-:Y:S02]  /*cf10*/  STL [R1+0x30], R51 ;  /* 0x0000303301007387 */ /* 0x0043e40000100800 */
[----:B-1----:R-:W-:-:S04]  /*cf20*/  IADD3 R51, P4, PT, R7, UR4, RZ ;  /* 0x0000000407337c10 */ /* 0x002fc8000ff9e0ff */
[----:B------:R-:W-:Y:S01]  /*cf30*/  IADD3.X R53, PT, PT, R8, UR5, RZ, P4, !PT ;  /* 0x0000000508357c10 */ /* 0x000fe2000a7fe4ff */
[----:B0-----:R-:W-:-:S04]  /*cf40*/  @!P6 IMAD.MOV.U32 R40, RZ, RZ, R51 ;  /* 0x000000ffff28e224 */ /* 0x001fc800078e0033 */
[----:B------:R-:W-:-:S05]  /*cf50*/  @!P6 IMAD.MOV.U32 R41, RZ, RZ, R53 ;  /* 0x000000ffff29e224 */ /* 0x000fca00078e0035 */
[----:B------:R0:W2:Y:S01]  /*cf60*/  @!P6 LDG.E.U8 R49, desc[UR24][R40.64] ;  /* 0x000000182831e981 */ /* 0x0000a2000c1e1100 */
[--C-:B------:R-:W-:Y:S01]  /*cf70*/  SHF.R.U32.HI R39, RZ, 0x9, R16.reuse ;  /* 0x00000009ff277819 */ /* 0x100fe20000011610 */
[----:B------:R-:W-:Y:S02]  /*cf80*/  UIMAD UR4, UR12, 0x16, URZ ;  /* 0x000000160c0478a4 */ /* 0x000fe4000f8e02ff */
[----:B------:R-:W-:Y:S01]  /*cf90*/  STL [R1+0x718], R55 ;  /* 0x0007183701007387 */ /* 0x000fe20000100800 */
[----:B------:R-:W-:Y:S01]  /*cfa0*/  LOP3.LUT P5, RZ, R39, 0x1, RZ, 0xc0, !PT ;  /* 0x0000000127ff7812 */ /* 0x000fe200078ac0ff */
[----:B------:R-:W-:Y:S02]  /*cfb0*/  USHF.R.S32.HI UR6, URZ, 0x1f, UR4 ;  /* 0x0000001fff067899 */ /* 0x000fe40008011404 */
[----:B------:R-:W-:Y:S04]  /*cfc0*/  STL [R1+0x724], R51 ;  /* 0x0007243301007387 */ /* 0x000fe80000100800 */
[----:B------:R-:W-:Y:S04]  /*cfd0*/  STL [R1+0x720], R53 ;  /* 0x0007203501007387 */ /* 0x000fe80000100800 */
[----:B---3--:R1:W-:Y:S01]  /*cfe0*/  STL [R1+0x28], R52 ;  /* 0x0000283401007387 */ /* 0x0083e20000100800 */
[----:B------:R-:W-:-:S02]  /*cff0*/  SHF.R.U32.HI R16, RZ, 0x8, R16 ;  /* 0x00000008ff107819 */ /* 0x000fc40000011610 */
[----:B-1----:R-:W-:-:S04]  /*d000*/  IADD3 R52, P4, PT, R0, UR4, RZ ;  /* 0x0000000400347c10 */ /* 0x002fc8000ff9e0ff */
[----:B------:R-:W-:Y:S01]  /*d010*/  IADD3.X R53, PT, PT, R2, UR6, RZ, P4, !PT ;  /* 0x0000000602357c10 */ /* 0x000fe2000a7fe4ff */
[----:B------:R-:W-:Y:S01]  /*d020*/  STL [R1+0x7e8], R52 ;  /* 0x0007e83401007387 */ /* 0x000fe20000100800 */
[----:B------:R-:W-:Y:S01]  /*d030*/  PRMT R75, RZ, 0x7610, R75 ;  /* 0x00007610ff4b7816 */ /* 0x000fe2000000004b */
[----:B0-----:R-:W-:Y:S02]  /*d040*/  @P5 IMAD.MOV.U32 R40, RZ, RZ, R52 ;  /* 0x000000ffff285224 */ /* 0x001fe400078e0034 */
[----:B------:R-:W-:Y:S01]  /*d050*/  @P5 IMAD.MOV.U32 R41, RZ, RZ, R53 ;  /* 0x000000ffff295224 */ /* 0x000fe200078e0035 */
[----:B------:R-:W-:Y:S02]  /*d060*/  LOP3.LUT P4, RZ, R16, 0x1, RZ, 0xc0, !PT ;  /* 0x0000000110ff7812 */ /* 0x000fe4000788c0ff */
[----:B------:R-:W-:Y:S02]  /*d070*/  PRMT R74, RZ, 0x7610, R74 ;  /* 0x00007610ff4a7816 */ /* 0x000fe4000000004a */
[----:B------:R0:W3:Y:S01]  /*d080*/  @P5 LDG.E.U8 R75, desc[UR24][R40.64] ;  /* 0x00000018284b5981 */ /* 0x0000e2000c1e1100 */
[----:B------:R-:W-:Y:S01]  /*d090*/  UIMAD UR5, UR12, 0x17, URZ ;  /* 0x000000170c0578a4 */ /* 0x000fe2000f8e02ff */
[----:B------:R-:W-:-:S03]  /*d0a0*/  PRMT R73, RZ, 0x7610, R73 ;  /* 0x00007610ff497816 */ /* 0x000fc60000000049 */
[----:B------:R-:W-:Y:S01]  /*d0b0*/  USHF.R.S32.HI UR14, URZ, 0x1f, UR5 ;  /* 0x0000001fff0e7899 */ /* 0x000fe20008011405 */
[----:B------:R-:W-:Y:S02]  /*d0c0*/  PRMT R72, RZ, 0x7610, R72 ;  /* 0x00007610ff487816 */ /* 0x000fe40000000048 */
[----:B------:R-:W-:Y:S02]  /*d0d0*/  PRMT R50, RZ, 0x7610, R50 ;  /* 0x00007610ff327816 */ /* 0x000fe40000000032 */
[----:B------:R-:W-:Y:S01]  /*d0e0*/  PRMT R48, RZ, 0x7610, R48 ;  /* 0x00007610ff307816 */ /* 0x000fe20000000030 */
[----:B--2---:R1:W-:Y:S02]  /*d0f0*/  STL [R1+0x2c], R49 ;  /* 0x00002c3101007387 */ /* 0x0043e40000100800 */
[----:B-1----:R-:W-:-:S04]  /*d100*/  IADD3 R49, P6, PT, R3, UR4, RZ ;  /* 0x0000000403317c10 */ /* 0x002fc8000ffde0ff */
[----:B------:R-:W-:Y:S02]  /*d110*/  IADD3.X R51, PT, PT, R4, UR6, RZ, P6, !PT ;  /* 0x0000000604337c10 */ /* 0x000fe4000b7fe4ff */
[----:B------:R-:W-:Y:S01]  /*d120*/  IADD3 R16, P6, PT, R5, UR4, RZ ;  /* 0x0000000405107c10 */ /* 0x000fe2000ffde0ff */
[----:B0-----:R-:W-:Y:S02]  /*d130*/  @P5 IMAD.MOV.U32 R40, RZ, RZ, R49 ;  /* 0x000000ffff285224 */ /* 0x001fe400078e0031 */
[----:B------:R-:W-:Y:S01]  /*d140*/  @P5 IMAD.MOV.U32 R41, RZ, RZ, R51 ;  /* 0x000000ffff295224 */ /* 0x000fe200078e0033 */
[----:B------:R-:W-:Y:S01]  /*d150*/  IADD3.X R52, PT, PT, R6, UR6, RZ, P6, !PT ;  /* 0x0000000606347c10 */ /* 0x000fe2000b7fe4ff */
[----:B------:R0:W-:Y:S04]  /*d160*/  STL [R1+0x594], R49 ;  /* 0x0005943101007387 */ /* 0x0001e80000100800 */
[----:B------:R-:W-:Y:S04]  /*d170*/  STL [R1+0x3ec], R53 ;  /* 0x0003ec3501007387 */ /* 0x000fe80000100800 */
[----:B------:R1:W2:Y:S01]  /*d180*/  @P5 LDG.E.U8 R74, desc[UR24][R40.64] ;  /* 0x00000018284a5981 */ /* 0x0002a2000c1e1100 */
[----:B0-----:R-:W-:-:S03]  /*d190*/  IADD3 R49, P6, PT, R7, UR4, RZ ;  /* 0x0000000407317c10 */ /* 0x001fc6000ffde0ff */
[----:B------:R0:W-:Y:S01]  /*d1a0*/  STL [R1+0x590], R51 ;  /* 0x0005903301007387 */ /* 0x0001e20000100800 */
[----:B-1----:R-:W-:Y:S02]  /*d1b0*/  @P5 IMAD.MOV.U32 R40, RZ, RZ, R16 ;  /* 0x000000ffff285224 */ /* 0x002fe400078e0010 */
[----:B------:R-:W-:Y:S01]  /*d1c0*/  @P5 IMAD.MOV.U32 R41, RZ, RZ, R52 ;  /* 0x000000ffff295224 */ /* 0x000fe200078e0034 */
[----:B0-----:R-:W-:Y:S02]  /*d1d0*/  IADD3.X R51, PT, PT, R8, UR6, RZ, P6, !PT ;  /* 0x0000000608337c10 */ /* 0x001fe4000b7fe4ff */
[----:B------:R-:W-:Y:S01]  /*d1e0*/  IADD3 R53, P6, PT, R0, UR5, RZ ;  /* 0x0000000500357c10 */ /* 0x000fe2000ffde0ff */
[----:B------:R-:W-:Y:S04]  /*d1f0*/  STL [R1+0x59c], R16 ;  /* 0x00059c1001007387 */ /* 0x000fe80000100800 */
[----:B------:R0:W2:Y:S01]  /*d200*/  @P5 LDG.E.U8 R73, desc[UR24][R40.64] ;  /* 0x0000001828495981 */ /* 0x0000a2000c1e1100 */
[----:B------:R-:W-:-:S03]  /*d210*/  IADD3.X R54, PT, PT, R2, UR14, RZ, P6, !PT ;  /* 0x0000000e02367c10 */ /* 0x000fc6000b7fe4ff */
[----:B------:R-:W-:Y:S04]  /*d220*/  STL [R1+0x598], R52 ;  /* 0x0005983401007387 */ /* 0x000fe80000100800 */
[----:B------:R-:W-:Y:S01]  /*d230*/  STL [R1+0x5a4], R49 ;  /* 0x0005a43101007387 */ /* 0x000fe20000100800 */
[----:B0-----:R-:W-:Y:S02]  /*d240*/  @P5 IMAD.MOV.U32 R40, RZ, RZ, R49 ;  /* 0x000000ffff285224 */ /* 0x001fe400078e0031 */
[----:B------:R-:W-:Y:S01]  /*d250*/  @P5 IMAD.MOV.U32 R41, RZ, RZ, R51 ;  /* 0x000000ffff295224 */ /* 0x000fe200078e0033 */
[----:B------:R0:W-:Y:S04]  /*d260*/  STL [R1+0x5a0], R51 ;  /* 0x0005a03301007387 */ /* 0x0001e80000100800 */
[----:B------:R1:W2:Y:S01]  /*d270*/  @P5 LDG.E.U8 R72, desc[UR24][R40.64] ;  /* 0x0000001828485981 */ /* 0x0002a2000c1e1100 */
[----:B0-----:R-:W-:Y:S01]  /*d280*/  IADD3 R51, P6, PT, R3, UR5, RZ ;  /* 0x0000000503337c10 */ /* 0x001fe2000ffde0ff */
[----:B-1----:R-:W-:-:S03]  /*d290*/  @P4 IMAD.MOV.U32 R40, RZ, RZ, R53 ;  /* 0x000000ffff284224 */ /* 0x002fc600078e0035 */
[----:B------:R-:W-:Y:S01]  /*d2a0*/  IADD3.X R52, PT, PT, R4, UR14, RZ, P6, !PT ;  /* 0x0000000e04347c10 */ /* 0x000fe2000b7fe4ff */
[----:B------:R-:W-:-:S05]  /*d2b0*/  @P4 IMAD.MOV.U32 R41, RZ, RZ, R54 ;  /* 0x000000ffff294224 */ /* 0x000fca00078e0036 */
[----:B------:R0:W2:Y:S02]  /*d2c0*/  @P4 LDG.E.U8 R50, desc[UR24][R40.64] ;  /* 0x0000001828324981 */ /* 0x0000a4000c1e1100 */
[----:B0-----:R-:W-:Y:S02]  /*d2d0*/  @P4 IMAD.MOV.U32 R40, RZ, RZ, R51 ;  /* 0x000000ffff284224 */ /* 0x001fe400078e0033 */
[----:B------:R-:W-:-:S05]  /*d2e0*/  @P4 IMAD.MOV.U32 R41, RZ, RZ, R52 ;  /* 0x000000ffff294224 */ /* 0x000fca00078e0034 */
[----:B------:R0:W3:Y:S01]  /*d2f0*/  @P4 LDG.E.U8 R48, desc[UR24][R40.64] ;  /* 0x0000001828304981 */ /* 0x0000e2000c1e1100 */
[----:B------:R-:W-:-:S03]  /*d300*/  IADD3 R49, P6, PT, R5, UR5, RZ ;  /* 0x0000000505317c10 */ /* 0x000fc6000ffde0ff */
[----:B------:R-:W-:Y:S04]  /*d310*/  STL [R1+0x5ac], R53 ;  /* 0x0005ac3501007387 */ /* 0x000fe80000100800 */
[----:B------:R-:W-:Y:S01]  /*d320*/  STL [R1+0x5a8], R54 ;  /* 0x0005a83601007387 */ /* 0x000fe20000100800 */
[----:B------:R-:W-:-:S03]  /*d330*/  SHF.R.U64 R16, R12, 0x19, RZ ;  /* 0x000000190c107819 */ /* 0x000fc600000012ff */
[----:B------:R-:W-:Y:S04]  /*d340*/  STL [R1+0x5b4], R51 ;  /* 0x0005b43301007387 */ /* 0x000fe80000100800 */
[----:B------:R-:W-:Y:S04]  /*d350*/  STL [R1+0x5b0], R52 ;  /* 0x0005b03401007387 */ /* 0x000fe80000100800 */
[----:B------:R-:W-:Y:S01]  /*d360*/  STL [R1+0x5bc], R49 ;  /* 0x0005bc3101007387 */ /* 0x000fe20000100800 */
[----:B------:R-:W-:Y:S01]  /*d370*/  LOP3.LUT P5, RZ, R16, 0x1, RZ, 0xc0, !PT ;  /* 0x0000000110ff7812 */ /* 0x000fe200078ac0ff */
[----:B0-----:R-:W-:Y:S01]  /*d380*/  @P4 IMAD.MOV.U32 R40, RZ, RZ, R49 ;  /* 0x000000ffff284224 */ /* 0x001fe200078e0031 */
[----:B------:R-:W-:-:S02]  /*d390*/  PRMT R16, RZ, 0x7610, R16 ;  /* 0x00007610ff107816 */ /* 0x000fc40000000010 */
[----:B------:R-:W-:Y:S01]  /*d3a0*/  PRMT R45, RZ, 0x7610, R45 ;  /* 0x00007610ff2d7816 */ /* 0x000fe2000000002d */
[----:B--2---:R0:W-:Y:S02]  /*d3b0*/  STL [R1+0x20], R50 ;  /* 0x0000203201007387 */ /* 0x0041e40000100800 */
[----:B0-----:R-:W-:Y:S02]  /*d3c0*/  IADD3.X R50, PT, PT, R6, UR14, RZ, P6, !PT ;  /* 0x0000000e06327c10 */ /* 0x001fe4000b7fe4ff */
[----:B---3--:R0:W-:Y:S03]  /*d3d0*/  STL [R1+0x24], R48 ;  /* 0x0000243001007387 */ /* 0x0081e60000100800 */
[----:B------:R-:W-:-:S05]  /*d3e0*/  @P4 IMAD.MOV.U32 R41, RZ, RZ, R50 ;  /* 0x000000ffff294224 */ /* 0x000fca00078e0032 */
[----:B------:R1:W2:Y:S01]  /*d3f0*/  @P4 LDG.E.U8 R16, desc[UR24][R40.64] ;  /* 0x0000001828104981 */ /* 0x0002a2000c1e1100 */
[----:B0-----:R-:W-:-:S04]  /*d400*/  IADD3 R48, P6, PT, R7, UR5, RZ ;  /* 0x0000000507307c10 */ /* 0x001fc8000ffde0ff */
[----:B------:R-:W-:Y:S01]  /*d410*/  IADD3.X R49, PT, PT, R8, UR14, RZ, P6, !PT ;  /* 0x0000000e08317c10 */ /* 0x000fe2000b7fe4ff */
[----:B-1----:R-:W-:-:S04]  /*d420*/  @P4 IMAD.MOV.U32 R40, RZ, RZ, R48 ;  /* 0x000000ffff284224 */ /* 0x002fc800078e0030 */
[----:B------:R-:W-:-:S05]  /*d430*/  @P4 IMAD.MOV.U32 R41, RZ, RZ, R49 ;  /* 0x000000ffff294224 */ /* 0x000fca00078e0031 */
[----:B------:R0:W3:Y:S01]  /*d440*/  @P4 LDG.E.U8 R45, desc[UR24][R40.64] ;  /* 0x00000018282d4981 */ /* 0x0000e2000c1e1100 */
[----:B------:R-:W-:-:S03]  /*d450*/  UIMAD UR4, UR12, 0x1e, URZ ;  /* 0x0000001e0c0478a4 */ /* 0x000fc6000f8e02ff */
[----:B------:R1:W-:Y:S01]  /*d460*/  STL [R1+0x5b8], R50 ;  /* 0x0005b83201007387 */ /* 0x0003e20000100800 */
[----:B------:R-:W-:-:S03]  /*d470*/  USHF.R.S32.HI UR5, URZ, 0x1f, UR4 ;  /* 0x0000001fff057899 */ /* 0x000fc60008011404 */
[----:B------:R0:W-:Y:S01]  /*d480*/  STL [R1+0x5c4], R48 ;  /* 0x0005c43001007387 */ /* 0x0001e20000100800 */
[----:B-1----:R-:W-:Y:S02]  /*d490*/  IADD3 R50, P6, PT, R0, UR4, RZ ;  /* 0x0000000400327c10 */ /* 0x002fe4000ffde0ff */
[----:B0-----:R-:W-:Y:S02]  /*d4a0*/  IADD3 R48, P4, PT, R3, UR4, RZ ;  /* 0x0000000403307c10 */ /* 0x001fe4000ff9e0ff */
[----:B------:R-:W-:Y:S01]  /*d4b0*/  IADD3.X R51, PT, PT, R2, UR5, RZ, P6, !PT ;  /* 0x0000000502337c10 */ /* 0x000fe2000b7fe4ff */
[----:B------:R-:W-:Y:S01]  /*d4c0*/  @P2 IMAD.MOV.U32 R40, RZ, RZ, R50 ;  /* 0x000000ffff282224 */ /* 0x000fe200078e0032 */
[----:B------:R-:W-:-:S03]  /*d4d0*/  PRMT R71, RZ, 0x7610, R71 ;  /* 0x00007610ff477816 */ /* 0x000fc60000000047 */
[----:B------:R-:W-:Y:S01]  /*d4e0*/  @P2 IMAD.MOV.U32 R41, RZ, RZ, R51 ;  /* 0x000000ffff292224 */ /* 0x000fe200078e0033 */
[----:B------:R-:W-:-:S04]  /*d4f0*/  PRMT R70, RZ, 0x7610, R70 ;  /* 0x00007610ff467816 */ /* 0x000fc80000000046 */
[----:B------:R0:W4:Y:S01]  /*d500*/  @P2 LDG.E.U8 R71, desc[UR24][R40.64] ;  /* 0x0000001828472981 */ /* 0x000122000c1e1100 */
[----:B------:R-:W-:Y:S01]  /*d510*/  PRMT R69, RZ, 0x7610, R69 ;  /* 0x00007610ff457816 */ /* 0x000fe20000000045 */
[----:B0-----:R-:W-:Y:S01]  /*d520*/  @P2 IMAD.MOV.U32 R40, RZ, RZ, R48 ;  /* 0x000000ffff282224 */ /* 0x001fe200078e0030 */
[----:B------:R-:W-:Y:S02]  /*d530*/  PRMT R68, RZ, 0x7610, R68 ;  /* 0x00007610ff447816 */ /* 0x000fe40000000044 */
[----:B------:R-:W-:Y:S02]  /*d540*/  PRMT R89, RZ, 0x7610, R89 ;  /* 0x00007610ff597816 */ /* 0x000fe40000000059 */
[----:B------:R-:W-:Y:S02]  /*d550*/  PRMT R92, RZ, 0x7610, R92 ;  /* 0x00007610ff5c7816 */ /* 0x000fe4000000005c */
[----:B------:R-:W-:Y:S02]  /*d560*/  PRMT R44, RZ, 0x7610, R44 ;  /* 0x00007610ff2c7816 */ /* 0x000fe4000000002c */
[----:B------:R-:W-:Y:S01]  /*d570*/  PRMT R43, RZ, 0x7610, R43 ;  /* 0x00007610ff2b7816 */ /* 0x000fe2000000002b */
[----:B--2---:R-:W-:Y:S04]  /*d580*/  STL [R1+0x1c], R16 ;  /* 0x00001c1001007387 */ /* 0x004fe80000100800 */
[----:B------:R0:W-:Y:S04]  /*d590*/  STL [R1+0x5c0], R49 ;  /* 0x0005c03101007387 */ /* 0x0001e80000100800 */
[----:B------:R-:W-:Y:S04]  /*d5a0*/  STL [R1+0x5cc], R50 ;  /* 0x0005cc3201007387 */ /* 0x000fe80000100800 */
[----:B------:R-:W-:Y:S01]  /*d5b0*/  STL [R1+0x5d4], R48 ;  /* 0x0005d43001007387 */ /* 0x000fe20000100800 */
[----:B0-----:R-:W-:-:S03]  /*d5c0*/  IADD3.X R49, PT, PT, R4, UR5, RZ, P4, !PT ;  /* 0x0000000504317c10 */ /* 0x001fc6000a7fe4ff */
[----:B------:R-:W-:Y:S01]  /*d5d0*/  STL [R1+0x5c8], R51 ;  /* 0x0005c83301007387 */ /* 0x000fe20000100800 */
[----:B------:R-:W-:-:S03]  /*d5e0*/  SHF.R.U64 R16, R12, 0x18, RZ ;  /* 0x000000180c107819 */ /* 0x000fc600000012ff */
[----:B---3--:R0:W-:Y:S01]  /*d5f0*/  STL [R1+0x14], R45 ;  /* 0x0000142d01007387 */ /* 0x0081e20000100800 */
[----:B------:R-:W-:Y:S01]  /*d600*/  @P2 IMAD.MOV.U32 R41, RZ, RZ, R49 ;  /* 0x000000ffff292224 */ /* 0x000fe200078e0031 */
[----:B------:R-:W-:Y:S02]  /*d610*/  LOP3.LUT P6, RZ, R16, 0x1, RZ, 0xc0, !PT ;  /* 0x0000000110ff7812 */ /* 0x000fe400078cc0ff */
[----:B------:R1:W-:Y:S04]  /*d620*/  STL [R1+0x5d0], R49 ;  /* 0x0005d03101007387 */ /* 0x0003e80000100800 */
[----:B------:R2:W3:Y:S01]  /*d630*/  @P2 LDG.E.U8 R70, desc[UR24][R40.64] ;  /* 0x0000001828462981 */ /* 0x0004e2000c1e1100 */
[----:B0-----:R-:W-:-:S04]  /*d640*/  IADD3 R45, P4, PT, R5, UR4, RZ ;  /* 0x00000004052d7c10 */ /* 0x001fc8000ff9e0ff */
[----:B-1----:R-:W-:Y:S02]  /*d650*/  IADD3.X R49, PT, PT, R6, UR5, RZ, P4, !PT ;  /* 0x0000000506317c10 */ /* 0x002fe4000a7fe4ff */
[----:B------:R-:W-:Y:S01]  /*d660*/  IADD3 R16, P4, PT, R7, UR4, RZ ;  /* 0x0000000407107c10 */ /* 0x000fe2000ff9e0ff */
[----:B------:R-:W-:Y:S01]  /*d670*/  UIMAD UR4, UR12, 0x1f, URZ ;  /* 0x0000001f0c0478a4 */ /* 0x000fe2000f8e02ff */
[----:B--2---:R-:W-:Y:S02]  /*d680*/  @P2 IMAD.MOV.U32 R40, RZ, RZ, R45 ;  /* 0x000000ffff282224 */ /* 0x004fe400078e002d */
[----:B------:R-:W-:Y:S01]  /*d690*/  @P2 IMAD.MOV.U32 R41, RZ, RZ, R49 ;  /* 0x000000ffff292224 */ /* 0x000fe200078e0031 */
[----:B------:R-:W-:Y:S01]  /*d6a0*/  IADD3.X R48, PT, PT, R8, UR5, RZ, P4, !PT ;  /* 0x0000000508307c10 */ /* 0x000fe2000a7fe4ff */
[----:B------:R-:W-:Y:S01]  /*d6b0*/  USHF.R.S32.HI UR6, URZ, 0x1f, UR4 ;  /* 0x0000001fff067899 */ /* 0x000fe20008011404 */
[----:B------:R0:W-:Y:S04]  /*d6c0*/  STL [R1+0x5dc], R45 ;  /* 0x0005dc2d01007387 */ /* 0x0001e80000100800 */
[----:B------:R1:W2:Y:S01]  /*d6d0*/  @P2 LDG.E.U8 R69, desc[UR24][R40.64] ;  /* 0x0000001828452981 */ /* 0x0002a2000c1e1100 */
[----:B0-----:R-:W-:-:S03]  /*d6e0*/  IADD3 R45, P4, PT, R0, UR4, RZ ;  /* 0x00000004002d7c10 */ /* 0x001fc6000ff9e0ff */
[----:B------:R-:W-:Y:S01]  /*d6f0*/  STL [R1+0x5d8], R49 ;  /* 0x0005d83101007387 */ /* 0x000fe20000100800 */
[----:B-1----:R-:W-:Y:S02]  /*d700*/  @P2 IMAD.MOV.U32 R40, RZ, RZ, R16 ;  /* 0x000000ffff282224 */ /* 0x002fe400078e0010 */
[----:B------:R-:W-:Y:S01]  /*d710*/  @P2 IMAD.MOV.U32 R41, RZ, RZ, R48 ;  /* 0x000000ffff292224 */ /* 0x000fe200078e0030 */
[----:B------:R-:W-:Y:S01]  /*d720*/  STL [R1+0x5e4], R16 ;  /* 0x0005e41001007387 */ /* 0x000fe20000100800 */
[----:B------:R-:W-:-:S03]  /*d730*/  IADD3.X R50, PT, PT, R2, UR6, RZ, P4, !PT ;  /* 0x0000000602327c10 */ /* 0x000fc6000a7fe4ff */
[----:B------:R0:W-:Y:S04]  /*d740*/  STL [R1+0x5e0], R48 ;  /* 0x0005e03001007387 */ /* 0x0001e80000100800 */
[----:B------:R1:W2:Y:S01]  /*d750*/  @P2 LDG.E.U8 R68, desc[UR24][R40.64] ;  /* 0x0000001828442981 */ /* 0x0002a2000c1e1100 */
[----:B0-----:R-:W-:Y:S01]  /*d760*/  IADD3 R48, P2, PT, R3, UR4, RZ ;  /* 0x0000000403307c10 */ /* 0x001fe2000ff5e0ff */
[----:B-1----:R-:W-:-:S03]  /*d770*/  @!P1 IMAD.MOV.U32 R40, RZ, RZ, R45 ;  /* 0x000000ffff289224 */ /* 0x002fc600078e002d */
[----:B------:R-:W-:Y:S01]  /*d780*/  IADD3.X R51, PT, PT, R4, UR6, RZ, P2, !PT ;  /* 0x0000000604337c10 */ /* 0x000fe200097fe4ff */
[----:B------:R-:W-:Y:S01]  /*d790*/  @!P1 IMAD.MOV.U32 R41, RZ, RZ, R50 ;  /* 0x000000ffff299224 */ /* 0x000fe200078e0032 */
[----:B------:R-:W-:Y:S01]  /*d7a0*/  IADD3 R49, P2, PT, R5, UR4, RZ ;  /* 0x0000000405317c10 */ /* 0x000fe2000ff5e0ff */
[----:B------:R-:W-:Y:S04]  /*d7b0*/  STL [R1+0x5ec], R45 ;  /* 0x0005ec2d01007387 */ /* 0x000fe80000100800 */
[----:B------:R-:W-:Y:S04]  /*d7c0*/  STL [R1+0x5f4], R48 ;  /* 0x0005f43001007387 */ /* 0x000fe80000100800 */
[----:B------:R0:W2:Y:S04]  /*d7d0*/  @!P1 LDG.E.U8 R89, desc[UR24][R40.64] ;  /* 0x0000001828599981 */ /* 0x0000a8000c1e1100 */
[----:B------:R1:W-:Y:S01]  /*d7e0*/  STL [R1+0x5e8], R50 ;  /* 0x0005e83201007387 */ /* 0x0003e20000100800 */
[----:B0-----:R-:W-:-:S02]  /*d7f0*/  @!P1 IMAD.MOV.U32 R40, RZ, RZ, R48 ;  /* 0x000000ffff289224 */ /* 0x001fc400078e0030 */
[----:B------:R-:W-:Y:S01]  /*d800*/  @!P1 IMAD.MOV.U32 R41, RZ, RZ, R51 ;  /* 0x000000ffff299224 */ /* 0x000fe200078e0033 */
[----:B-1----:R-:W-:Y:S02]  /*d810*/  IADD3.X R50, PT, PT, R6, UR6, RZ, P2, !PT ;  /* 0x0000000606327c10 */ /* 0x002fe400097fe4ff */
[----:B------:R-:W-:Y:S02]  /*d820*/  IADD3 R45, P2, PT, R7, UR4, RZ ;  /* 0x00000004072d7c10 */ /* 0x000fe4000ff5e0ff */
[----:B------:R0:W3:Y:S02]  /*d830*/  @!P1 LDG.E.U8 R92, desc[UR24][R40.64] ;  /* 0x00000018285c9981 */ /* 0x0000e4000c1e1100 */
[----:B------:R-:W-:Y:S01]  /*d840*/  IADD3.X R48, PT, PT, R8, UR6, RZ, P2, !PT ;  /* 0x0000000608307c10 */ /* 0x000fe200097fe4ff */
[----:B0-----:R-:W-:Y:S02]  /*d850*/  @!P1 IMAD.MOV.U32 R40, RZ, RZ, R49 ;  /* 0x000000ffff289224 */ /* 0x001fe400078e0031 */
[----:B------:R-:W-:-:S05]  /*d860*/  @!P1 IMAD.MOV.U32 R41, RZ, RZ, R50 ;  /* 0x000000ffff299224 */ /* 0x000fca00078e0032 */
[----:B------:R0:W4:Y:S02]  /*d870*/  @!P1 LDG.E.U8 R44, desc[UR24][R40.64] ;  /* 0x00000018282c9981 */ /* 0x000124000c1e1100 */
[----:B0-----:R-:W-:Y:S02]  /*d880*/  @!P1 IMAD.MOV.U32 R40, RZ, RZ, R45 ;  /* 0x000000ffff289224 */ /* 0x001fe400078e002d */
[----:B------:R-:W-:-:S05]  /*d890*/  @!P1 IMAD.MOV.U32 R41, RZ, RZ, R48 ;  /* 0x000000ffff299224 */ /* 0x000fca00078e0030 */
[----:B------:R0:W4:Y:S01]  /*d8a0*/  @!P1 LDG.E.U8 R43, desc[UR24][R40.64] ;  /* 0x00000018282b9981 */ /* 0x000122000c1e1100 */
[----:B------:R-:W-:Y:S01]  /*d8b0*/  UIMAD UR5, UR12, 0x26, URZ ;  /* 0x000000260c0578a4 */ /* 0x000fe2000f8e02ff */
[----:B------:R-:W-:Y:S02]  /*d8c0*/  SHF.R.U64 R16, R12, 0x11, RZ ;  /* 0x000000110c107819 */ /* 0x000fe400000012ff */
[----:B------:R-:W-:Y:S02]  /*d8d0*/  STL [R1+0x5f0], R51 ;  /* 0x0005f03301007387 */ /* 0x000fe40000100800 */
[----:B------:R-:W-:Y:S01]  /*d8e0*/  LOP3.LUT P4, RZ, R16, 0x1, RZ, 0xc0, !PT ;  /* 0x0000000110ff7812 */ /* 0x000fe2000788c0ff */
[----:B------:R-:W-:Y:S02]  /*d8f0*/  USHF.R.S32.HI UR14, URZ, 0x1f, UR5 ;  /* 0x0000001fff0e7899 */ /* 0x000fe40008011405 */
[----:B------:R-:W-:Y:S02]  /*d900*/  IADD3 R16, P2, PT, R0, UR5, RZ ;  /* 0x0000000500107c10 */ /* 0x000fe4000ff5e0ff */
[----:B------:R-:W-:-:S03]  /*d910*/  PRMT R67, RZ, 0x7610, R67 ;  /* 0x00007610ff437816 */ /* 0x000fc60000000043 */
[----:B0-----:R-:W-:Y:S01]  /*d920*/  @P5 IMAD.MOV.U32 R40, RZ, RZ, R16 ;  /* 0x000000ffff285224 */ /* 0x001fe200078e0010 */
[----:B------:R-:W-:Y:S01]  /*d930*/  PRMT R66, RZ, 0x7610, R66 ;  /* 0x00007610ff427816 */ /* 0x000fe20000000042 */
[----:B------:R-:W-:Y:S01]  /*d940*/  UIMAD UR4, UR12, 0x27, URZ ;  /* 0x000000270c0478a4 */ /* 0x000fe2000f8e02ff */
[----:B------:R-:W-:-:S03]  /*d950*/  PRMT R65, RZ, 0x7610, R65 ;  /* 0x00007610ff417816 */ /* 0x000fc60000000041 */
[----:B------:R-:W-:Y:S01]  /*d960*/  USHF.R.S32.HI UR6, URZ, 0x1f, UR4 ;  /* 0x0000001fff067899 */ /* 0x000fe20008011404 */
[----:B------:R-:W-:Y:S02]  /*d970*/  PRMT R64, RZ, 0x7610, R64 ;  /* 0x00007610ff407816 */ /* 0x000fe40000000040 */
[----:B------:R-:W-:Y:S02]  /*d980*/  PRMT R42, RZ, 0x7610, R42 ;  /* 0x00007610ff2a7816 */ /* 0x000fe4000000002a */
[----:B------:R-:W-:Y:S01]  /*d990*/  PRMT R11, RZ, 0x7610, R11 ;  /* 0x00007610ff0b7816 */ /* 0x000fe2000000000b */
[----:B--2---:R-:W-:Y:S04]  /*d9a0*/  STL [R1+0xc20], R89 ;  /* 0x000c205901007387 */ /* 0x004fe80000100800 */
[----:B------:R-:W-:Y:S04]  /*d9b0*/  STL [R1+0x5fc], R49 ;  /* 0x0005fc3101007387 */ /* 0x000fe80000100800 */
[----:B------:R-:W-:Y:S04]  /*d9c0*/  STL [R1+0x5f8], R50 ;  /* 0x0005f83201007387 */ /* 0x000fe80000100800 */
[----:B---3--:R-:W-:Y:S04]  /*d9d0*/  STL [R1+0xc18], R92 ;  /* 0x000c185c01007387 */ /* 0x008fe80000100800 */
[----:B------:R-:W-:Y:S04]  /*d9e0*/  STL [R1+0x604], R45 ;  /* 0x0006042d01007387 */ /* 0x000fe80000100800 */
[----:B------:R-:W-:Y:S04]  /*d9f0*/  STL [R1+0x600], R48 ;  /* 0x0006003001007387 */ /* 0x000fe80000100800 */
[----:B------:R-:W-:Y:S04]  /*da00*/  STL [R1+0x60c], R16 ;  /* 0x00060c1001007387 */ /* 0x000fe80000100800 */
[----:B----4-:R0:W-:Y:S02]  /*da10*/  STL [R1], R44 ;  /* 0x0000002c01007387 */ /* 0x0101e40000100800 */
[----:B0-----:R-:W-:-:S05]  /*da20*/  IADD3.X R44, PT, PT, R2, UR14, RZ, P2, !PT ;  /* 0x0000000e022c7c10 */ /* 0x001fca00097fe4ff */
[----:B------:R-:W-:Y:S04]  /*da30*/  STL [R1+0x608], R44 ;  /* 0x0006082c01007387 */ /* 0x000fe80000100800 */
[----:B------:R0:W-:Y:S01]  /*da40*/  STL [R1+0x4], R43 ;  /* 0x0000042b01007387 */ /* 0x0001e20000100800 */
[----:B------:R-:W-:Y:S01]  /*da50*/  @P5 IMAD.MOV.U32 R41, RZ, RZ, R44 ;  /* 0x000000ffff295224 */ /* 0x000fe200078e002c */
[----:B------:R-:W-:-:S04]  /*da60*/  IADD3 R16, P2, PT, R5, UR5, RZ ;  /* 0x0000000505107c10 */ /* 0x000fc8000ff5e0ff */
[----:B------:R1:W2:Y:S01]  /*da70*/  @P5 LDG.E.U8 R67, desc[UR24][R40.64] ;  /* 0x0000001828435981 */ /* 0x0002a2000c1e1100 */
[----:B0-----:R-:W-:-:S04]  /*da80*/  IADD3 R43, P1, PT, R3, UR5, RZ ;  /* 0x00000005032b7c10 */ /* 0x001fc8000ff3e0ff */
[----:B------:R-:W-:Y:S01]  /*da90*/  IADD3.X R45, PT, PT, R4, UR14, RZ, P1, !PT ;  /* 0x0000000e042d7c10 */ /* 0x000fe20008ffe4ff */
[----:B-1----:R-:W-:Y:S01]  /*daa0*/  @P5 IMAD.MOV.U32 R40, RZ, RZ, R43 ;  /* 0x000000ffff285224 */ /* 0x002fe200078e002b */
[----:B------:R-:W-:-:S03]  /*dab0*/  IADD3.X R44, PT, PT, R6, UR14, RZ, P2, !PT ;  /* 0x0000000e062c7c10 */ /* 0x000fc600097fe4ff */
[----:B------:R-:W-:Y:S01]  /*dac0*/  @P5 IMAD.MOV.U32 R41, RZ, RZ, R45 ;  /* 0x000000ffff295224 */ /* 0x000fe200078e002d */
[----:B------:R0:W-:Y:S04]  /*dad0*/  STL [R1+0x614], R43 ;  /* 0x0006142b01007387 */ /* 0x0001e80000100800 */
[----:B------:R1:W3:Y:S01]  /*dae0*/  @P5 LDG.E.U8 R66, desc[UR24][R40.64] ;  /* 0x0000001828425981 */ /* 0x0002e2000c1e1100 */
[----:B0-----:R-:W-:-:S03]  /*daf0*/  IADD3 R43, P2, PT, R7, UR5, RZ ;  /* 0x00000005072b7c10 */ /* 0x001fc6000ff5e0ff */
[----:B------:R-:W-:Y:S01]  /*db00*/  STL [R1+0x61c], R16 ;  /* 0x00061c1001007387 */ /* 0x000fe20000100800 */
[----:B-1----:R-:W-:-:S03]  /*db10*/  @P5 IMAD.MOV.U32 R40, RZ, RZ, R16 ;  /* 0x000000ffff285224 */ /* 0x002fc600078e0010 */
[----:B------:R-:W-:Y:S01]  /*db20*/  STL [R1+0x610], R45 ;  /* 0x0006102d01007387 */ /* 0x000fe20000100800 */
[----:B------:R-:W-:Y:S01]  /*db30*/  @P5 IMAD.MOV.U32 R41, RZ, RZ, R44 ;  /* 0x000000ffff295224 */ /* 0x000fe200078e002c */
[----:B------:R-:W-:Y:S02]  /*db40*/  IADD3.X R48, PT, PT, R8, UR14, RZ, P2, !PT ;  /* 0x0000000e08307c10 */ /* 0x000fe400097fe4ff */
[----:B------:R-:W-:Y:S01]  /*db50*/  PRMT R39, RZ, 0x7610, R39 ;  /* 0x00007610ff277816 */ /* 0x000fe20000000027 */
[----:B------:R0:W-:Y:S04]  /*db60*/  STL [R1+0x618], R44 ;  /* 0x0006182c01007387 */ /* 0x0001e80000100800 */
[----:B------:R1:W4:Y:S01]  /*db70*/  @P5 LDG.E.U8 R65, desc[UR24][R40.64] ;  /* 0x0000001828415981 */ /* 0x000322000c1e1100 */
[----:B------:R-:W-:Y:S01]  /*db80*/  PRMT R10, RZ, 0x7610, R10 ;  /* 0x00007610ff0a7816 */ /* 0x000fe2000000000a */
[----:B------:R-:W-:Y:S01]  /*db90*/  UIMAD UR5, UR12, 0x2e, URZ ;  /* 0x0000002e0c0578a4 */ /* 0x000fe2000f8e02ff */
[----:B------:R-:W-:-:S02]  /*dba0*/  PRMT R63, RZ, 0x7610, R63 ;  /* 0x00007610ff3f7816 */ /* 0x000fc4000000003f */
[----:B------:R-:W-:Y:S02]  /*dbb0*/  PRMT R62, RZ, 0x7610, R62 ;  /* 0x00007610ff3e7816 */ /* 0x000fe4000000003e */
[----:B------:R-:W-:Y:S02]  /*dbc0*/  PRMT R61, RZ, 0x7610, R61 ;  /* 0x00007610ff3d7816 */ /* 0x000fe4000000003d */
[----:B------:R-:W-:Y:S02]  /*dbd0*/  PRMT R60, RZ, 0x7610, R60 ;  /* 0x00007610ff3c7816 */ /* 0x000fe4000000003c */
[----:B------:R-:W-:Y:S02]  /*dbe0*/  PRMT R84, RZ, 0x7610, R84 ;  /* 0x00007610ff547816 */ /* 0x000fe40000000054 */
[----:B------:R-:W-:Y:S02]  /*dbf0*/  PRMT R86, RZ, 0x7610, R86 ;  /* 0x00007610ff567816 */ /* 0x000fe40000000056 */
[----:B------:R-:W-:-:S02]  /*dc00*/  PRMT R88, RZ, 0x7610, R88 ;  /* 0x00007610ff587816 */ /* 0x000fc40000000058 */
[----:B------:R-:W-:Y:S02]  /*dc10*/  PRMT R91, RZ, 0x7610, R91 ;  /* 0x00007610ff5b7816 */ /* 0x000fe4000000005b */
[----:B------:R-:W-:Y:S02]  /*dc20*/  PRMT R59, RZ, 0x7610, R59 ;  /* 0x00007610ff3b7816 */ /* 0x000fe4000000003b */
[----:B------:R-:W-:Y:S02]  /*dc30*/  PRMT R58, RZ, 0x7610, R58 ;  /* 0x00007610ff3a7816 */ /* 0x000fe4000000003a */
[----:B------:R-:W-:Y:S02]  /*dc40*/  PRMT R93, RZ, 0x7610, R93 ;  /* 0x00007610ff5d7816 */ /* 0x000fe4000000005d */
[----:B------:R-:W-:Y:S02]  /*dc50*/  PRMT R90, RZ, 0x7610, R90 ;  /* 0x00007610ff5a7816 */ /* 0x000fe4000000005a */
[----:B------:R-:W-:-:S02]  /*dc60*/  PRMT R87, RZ, 0x7610, R87 ;  /* 0x00007610ff577816 */ /* 0x000fc40000000057 */
[----:B------:R-:W-:Y:S01]  /*dc70*/  PRMT R85, RZ, 0x7610, R85 ;  /* 0x00007610ff557816 */ /* 0x000fe20000000055 */
[----:B------:R-:W-:Y:S01]  /*dc80*/  STS.U8 [R9+UR9+0x6700], R77 ;  /* 0x0067004d09007988 */ /* 0x000fe20008000009 */
[----:B0-----:R-:W-:Y:S01]  /*dc90*/  IADD3 R44, P1, PT, R0, UR4, RZ ;  /* 0x00000004002c7c10 */ /* 0x001fe2000ff3e0ff */
[----:B-1----:R-:W-:Y:S01]  /*dca0*/  @P5 IMAD.MOV.U32 R40, RZ, RZ, R43 ;  /* 0x000000ffff285224 */ /* 0x002fe200078e002b */
[----:B------:R-:W-:Y:S01]  /*dcb0*/  LOP3.LUT R50, R13, 0x30, RZ, 0xfc, !PT ;  /* 0x000000300d327812 */ /* 0x000fe200078efcff */
[----:B------:R-:W-:Y:S01]  /*dcc0*/  @P5 IMAD.MOV.U32 R41, RZ, RZ, R48 ;  /* 0x000000ffff295224 */ /* 0x000fe200078e0030 */
[----:B------:R-:W-:Y:S01]  /*dcd0*/  IADD3.X R45, PT, PT, R2, UR6, RZ, P1, !PT ;  /* 0x00000006022d7c10 */ /* 0x000fe20008ffe4ff */
[----:B------:R-:W0:Y:S01]  /*dce0*/  LDCU UR14, c[0x0][0x3b0] ;  /* 0x00007600ff0e77ac */ /* 0x000e220008000800 */
[----:B------:R-:W-:Y:S02]  /*dcf0*/  IADD3 R16, P2, PT, R3, UR4, RZ ;  /* 0x0000000403107c10 */ /* 0x000fe4000ff5e0ff */
[----:B------:R1:W2:Y:S04]  /*dd00*/  @P5 LDG.E.U8 R64, desc[UR24][R40.64] ;  /* 0x0000001828405981 */ /* 0x0002a8000c1e1100 */
[----:B------:R0:W-:Y:S01]  /*dd10*/  STL [R1+0x624], R43 ;  /* 0x0006242b01007387 */ /* 0x0001e20000100800 */
[----:B-1----:R-:W-:-:S02]  /*dd20*/  @P6 IMAD.MOV.U32 R40, RZ, RZ, R44 ;  /* 0x000000ffff286224 */ /* 0x002fc400078e002c */
[----:B------:R-:W-:Y:S01]  /*dd30*/  @P6 IMAD.MOV.U32 R41, RZ, RZ, R45 ;  /* 0x000000ffff296224 */ /* 0x000fe200078e002d */
[----:B0-----:R-:W-:-:S04]  /*dd40*/  IADD3.X R43, PT, PT, R4, UR6, RZ, P2, !PT ;  /* 0x00000006042b7c10 */ /* 0x001fc800097fe4ff */
[----:B------:R0:W2:Y:S02]  /*dd50*/  @P6 LDG.E.U8 R42, desc[UR24][R40.64] ;  /* 0x00000018282a6981 */ /* 0x0000a4000c1e1100 */
[----:B0-----:R-:W-:Y:S02]  /*dd60*/  @P6 IMAD.MOV.U32 R40, RZ, RZ, R16 ;  /* 0x000000ffff286224 */ /* 0x001fe400078e0010 */
[----:B------:R-:W-:-:S05]  /*dd70*/  @P6 IMAD.MOV.U32 R41, RZ, RZ, R43 ;  /* 0x000000ffff296224 */ /* 0x000fca00078e002b */
[----:B------:R0:W3:Y:S04]  /*dd80*/  @P6 LDG.E.U8 R11, desc[UR24][R40.64] ;  /* 0x00000018280b6981 */ /* 0x0000e8000c1e1100 */
[----:B------:R-:W-:Y:S04]  /*dd90*/  STL [R1+0x62c], R44 ;  /* 0x00062c2c01007387 */ /* 0x000fe80000100800 */
[----:B------:R-:W-:Y:S04]  /*dda0*/  STL [R1+0x620], R48 ;  /* 0x0006203001007387 */ /* 0x000fe80000100800 */
[----:B------:R-:W-:Y:S04]  /*ddb0*/  STL [R1+0x634], R16 ;  /* 0x0006341001007387 */ /* 0x000fe80000100800 */
[----:B------:R-:W-:Y:S04]  /*ddc0*/  STL [R1+0x628], R45 ;  /* 0x0006282d01007387 */ /* 0x000fe80000100800 */
[----:B------:R-:W-:Y:S04]  /*ddd0*/  STL [R1+0x630], R43 ;  /* 0x0006302b01007387 */ /* 0x000fe80000100800 */
[----:B--2---:R1:W-:Y:S02]  /*dde0*/  STL [R1+0x8], R42 ;  /* 0x0000082a01007387 */ /* 0x0043e40000100800 */
[----:B-1----:R-:W-:-:S04]  /*ddf0*/  IADD3 R42, P1, PT, R5, UR4, RZ ;  /* 0x00000004052a7c10 */ /* 0x002fc8000ff3e0ff */
[----:B------:R-:W-:Y:S01]  /*de00*/  IADD3.X R43, PT, PT, R6, UR6, RZ, P1, !PT ;  /* 0x00000006062b7c10 */ /* 0x000fe20008ffe4ff */
[----:B------:R-:W-:Y:S01]  /*de10*/  STL [R1+0x63c], R42 ;  /* 0x00063c2a01007387 */ /* 0x000fe20000100800 */
[----:B0-----:R-:W-:-:S03]  /*de20*/  @P6 IMAD.MOV.U32 R40, RZ, RZ, R42 ;  /* 0x000000ffff286224 */ /* 0x001fc600078e002a */
[----:B---3--:R0:W-:Y:S01]  /*de30*/  STL [R1+0xc], R11 ;  /* 0x00000c0b01007387 */ /* 0x0081e20000100800 */
[----:B------:R-:W-:-:S05]  /*de40*/  @P6 IMAD.MOV.U32 R41, RZ, RZ, R43 ;  /* 0x000000ffff296224 */ /* 0x000fca00078e002b */
[----:B------:R1:W2:Y:S01]  /*de50*/  @P6 LDG.E.U8 R39, desc[UR24][R40.64] ;  /* 0x0000001828276981 */ /* 0x0002a2000c1e1100 */
[----:B0-----:R-:W-:-:S04]  /*de60*/  IADD3 R11, P2, PT, R7, UR4, RZ ;  /* 0x00000004070b7c10 */ /* 0x001fc8000ff5e0ff */
[----:B------:R-:W-:Y:S01]  /*de70*/  IADD3.X R16, PT, PT, R8, UR6, RZ, P2, !PT ;  /* 0x0000000608107c10 */ /* 0x000fe200097fe4ff */
[----:B-1----:R-:W-:Y:S01]  /*de80*/  @P6 IMAD.MOV.U32 R40, RZ, RZ, R11 ;  /* 0x000000ffff286224 */ /* 0x002fe200078e000b */
[----:B------:R-:W-:Y:S01]  /*de90*/  STL [R1+0x644], R11 ;  /* 0x0006440b01007387 */ /* 0x000fe20000100800 */
[----:B------:R-:W-:Y:S02]  /*dea0*/  USHF.R.S32.HI UR4, URZ, 0x1f, UR5 ;  /* 0x0000001fff047899 */ /* 0x000fe40008011405 */
[----:B------:R-:W-:Y:S01]  /*deb0*/  @P6 IMAD.MOV.U32 R41, RZ, RZ, R16 ;  /* 0x000000ffff296224 */ /* 0x000fe200078e0010 */
[----:B------:R-:W-:Y:S02]  /*dec0*/  ISETP.GT.U32.AND P5, PT, R14, R18, PT ;  /* 0x000000120e00720c */ /* 0x000fe40003fa4070 */
[C---:B------:R-:W-:Y:S02]  /*ded0*/  LOP3.LUT R55, R13.reuse, 0x36, RZ, 0xfc, !PT ;  /* 0x000000360d377812 */ /* 0x040fe400078efcff */
[C---:B------:R-:W-:Y:S01]  /*dee0*/  LOP3.LUT R49, R13.reuse, 0x32, RZ, 0xfc, !PT ;  /* 0x000000320d317812 */ /* 0x040fe200078efcff */
[----:B------:R-:W3:Y:S01]  /*def0*/  @P6 LDG.E.U8 R10, desc[UR24][R40.64] ;  /* 0x00000018280a6981 */ /* 0x000ee2000c1e1100 */
[----:B------:R-:W-:Y:S01]  /*df00*/  LOP3.LUT R53, R13, 0x34, RZ, 0xfc, !PT ;  /* 0x000000340d357812 */ /* 0x000fe200078efcff */
[----:B------:R-:W0:Y:S02]  /*df10*/  LDCU UR6, c[0x0][0x3b0] ;  /* 0x00007600ff0677ac */ /* 0x000e240008000800 */
[----:B------:R-:W-:Y:S04]  /*df20*/  STL [R1+0x638], R43 ;  /* 0x0006382b01007387 */ /* 0x000fe80000100800 */
[----:B------:R-:W-:Y:S04]  /*df30*/  STL [R1+0x640], R16 ;  /* 0x0006401001007387 */ /* 0x000fe80000100800 */
[----:B--2---:R1:W-:Y:S02]  /*df40*/  STL [R1+0x10], R39 ;  /* 0x0000102701007387 */ /* 0x0043e40000100800 */
[----:B-1----:R-:W-:-:S04]  /*df50*/  IADD3 R39, P1, PT, R0, UR5, RZ ;  /* 0x0000000500277c10 */ /* 0x002fc8000ff3e0ff */
[----:B------:R-:W-:Y:S01]  /*df60*/  IADD3.X R42, PT, PT, R2, UR4, RZ, P1, !PT ;  /* 0x00000004022a7c10 */ /* 0x000fe20008ffe4ff */
[----:B------:R-:W-:Y:S04]  /*df70*/  STL [R1+0x64c], R39 ;  /* 0x00064c2701007387 */ /* 0x000fe80000100800 */
[----:B---3--:R1:W-:Y:S01]  /*df80*/  STL [R1+0x18], R10 ;  /* 0x0000180a01007387 */ /* 0x0083e20000100800 */
[----:B------:R-:W-:Y:S02]  /*df90*/  @P4 IMAD.MOV.U32 R40, RZ, RZ, R39 ;  /* 0x000000ffff284224 */ /* 0x000fe400078e0027 */
[----:B------:R-:W-:Y:S01]  /*dfa0*/  @P4 IMAD.MOV.U32 R41, RZ, RZ, R42 ;  /* 0x000000ffff294224 */ /* 0x000fe200078e002a */
[----:B------:R2:W-:Y:S04]  /*dfb0*/  STL [R1+0x648], R42 ;  /* 0x0006482a01007387 */ /* 0x0005e80000100800 */
[----:B------:R3:W4:Y:S01]  /*dfc0*/  @P4 LDG.E.U8 R63, desc[UR24][R40.64] ;  /* 0x00000018283f4981 */ /* 0x000722000c1e1100 */
[----:B-1----:R-:W-:-:S04]  /*dfd0*/  IADD3 R10, P1, PT, R3, UR5, RZ ;  /* 0x00000005030a7c10 */ /* 0x002fc8000ff3e0ff */
[----:B------:R-:W-:Y:S02]  /*dfe0*/  IADD3.X R11, PT, PT, R4, UR4, RZ, P1, !PT ;  /* 0x00000004040b7c10 */ /* 0x000fe40008ffe4ff */
[----:B--2---:R-:W-:Y:S01]  /*dff0*/  IADD3 R42, P1, PT, R5, UR5, RZ ;  /* 0x00000005052a7c10 */ /* 0x004fe2000ff3e0ff */
[----:B---3--:R-:W-:Y:S02]  /*e000*/  @P4 IMAD.MOV.U32 R40, RZ, RZ, R10 ;  /* 0x000000ffff284224 */ /* 0x008fe400078e000a */
[----:B------:R-:W-:Y:S01]  /*e010*/  @P4 IMAD.MOV.U32 R41, RZ, RZ, R11 ;  /* 0x000000ffff294224 */ /* 0x000fe200078e000b */
[----:B------:R-:W-:Y:S01]  /*e020*/  IADD3.X R43, PT, PT, R6, UR4, RZ, P1, !PT ;  /* 0x00000004062b7c10 */ /* 0x000fe20008ffe4ff */
[----:B------:R1:W-:Y:S04]  /*e030*/  STL [R1+0x654], R10 ;  /* 0x0006540a01007387 */ /* 0x0003e80000100800 */
[----:B------:R2:W3:Y:S01]  /*e040*/  @P4 LDG.E.U8 R62, desc[UR24][R40.64] ;  /* 0x00000018283e4981 */ /* 0x0004e2000c1e1100 */
[----:B-1----:R-:W-:-:S03]  /*e050*/  IADD3 R10, P2, PT, R7, UR5, RZ ;  /* 0x00000005070a7c10 */ /* 0x002fc6000ff5e0ff */
[----:B------:R1:W-:Y:S01]  /*e060*/  STL [R1+0x650], R11 ;  /* 0x0006500b01007387 */ /* 0x0003e20000100800 */
[----:B--2---:R-:W-:Y:S02]  /*e070*/  @P4 IMAD.MOV.U32 R40, RZ, RZ, R42 ;  /* 0x000000ffff284224 */ /* 0x004fe400078e002a */
[----:B------:R-:W-:Y:S01]  /*e080*/  @P4 IMAD.MOV.U32 R41, RZ, RZ, R43 ;  /* 0x000000ffff294224 */ /* 0x000fe200078e002b */
[----:B------:R-:W-:Y:S01]  /*e090*/  STL [R1+0x65c], R42 ;  /* 0x00065c2a01007387 */ /* 0x000fe20000100800 */
[----:B-1----:R-:W-:-:S03]  /*e0a0*/  IADD3.X R11, PT, PT, R8, UR4, RZ, P2, !PT ;  /* 0x00000004080b7c10 */ /* 0x002fc600097fe4ff */
[----:B------:R1:W-:Y:S04]  /*e0b0*/  STL [R1+0x664], R10 ;  /* 0x0006640a01007387 */ /* 0x0003e80000100800 */
[----:B------:R2:W-:Y:S04]  /*e0c0*/  STL [R1+0x658], R43 ;  /* 0x0006582b01007387 */ /* 0x0005e80000100800 */
[----:B------:R0:W3:Y:S04]  /*e0d0*/  @P4 LDG.E.U8 R61, desc[UR24][R40.64] ;  /* 0x00000018283d4981 */ /* 0x0000e8000c1e1100 */
[----:B------:R2:W-:Y:S01]  /*e0e0*/  STL [R1+0x660], R11 ;  /* 0x0006600b01007387 */ /* 0x0005e20000100800 */
[----:B0-----:R-:W-:-:S03]  /*e0f0*/  @P4 IMAD.MOV.U32 R40, RZ, RZ, R10 ;  /* 0x000000ffff284224 */ /* 0x001fc600078e000a */
[----:B-1----:R-:W3:Y:S01]  /*e100*/  LDL.LU R10, [R1+0x134] ;  /* 0x00013400010a7983 */ /* 0x002ee20000300800 */
[----:B------:R-:W-:Y:S01]  /*e110*/  ISETP.GT.U32.AND P2, PT, R14, R19, PT ;  /* 0x000000130e00720c */ /* 0x000fe20003f44070 */
[----:B------:R-:W-:-:S12]  /*e120*/  @!P5 IMAD.IADD R18, R18, 0x1, -R14 ;  /* 0x000000011212d824 */ /* 0x000fd800078e0a0e */
[----:B------:R-:W-:Y:S01]  /*e130*/  @!P2 IMAD.IADD R19, R19, 0x1, -R14 ;  /* 0x000000011313a824 */ /* 0x000fe200078e0a0e */
[C---:B------:R-:W-:Y:S02]  /*e140*/  ISETP.GT.U32.AND P2, PT, R14.reuse, R20, PT ;  /* 0x000000140e00720c */ /* 0x040fe40003f44070 */
[----:B------:R-:W-:Y:S02]  /*e150*/  ISETP.GT.U32.AND P5, PT, R14, R25, PT ;  /* 0x000000190e00720c */ /* 0x000fe40003fa4070 */
[----:B------:R-:W-:-:S09]  /*e160*/  IABS R16, R50 ;  /* 0x0000003200107213 */ /* 0x000fd20000000000 */
[----:B------:R-:W-:Y:S01]  /*e170*/  @!P2 IMAD.IADD R20, R20, 0x1, -R14 ;  /* 0x000000011414a824 */ /* 0x000fe200078e0a0e */
[----:B------:R-:W-:Y:S01]  /*e180*/  ISETP.GT.U32.AND P2, PT, R14, R28, PT ;  /* 0x0000001c0e00720c */ /* 0x000fe20003f44070 */
[----:B------:R-:W-:Y:S01]  /*e190*/  IMAD.HI.U32 R39, R15, R16, RZ ;  /* 0x000000100f277227 */ /* 0x000fe200078e00ff */
[----:B------:R-:W-:-:S03]  /*e1a0*/  IABS R45, R55 ;  /* 0x00000037002d7213 */ /* 0x000fc60000000000 */
[----:B------:R-:W-:Y:S02]  /*e1b0*/  @P4 IMAD.MOV.U32 R41, RZ, RZ, R11 ;  /* 0x000000ffff294224 */ /* 0x000fe400078e000b */
[----:B------:R-:W-:Y:S02]  /*e1c0*/  IMAD.MOV R39, RZ, RZ, -R39 ;  /* 0x000000ffff277224 */ /* 0x000fe400078e0a27 */
[----:B------:R-:W-:Y:S01]  /*e1d0*/  @!P5 IMAD.IADD R25, R25, 0x1, -R14 ;  /* 0x000000011919d824 */ /* 0x000fe200078e0a0e */
[C---:B------:R-:W-:Y:S01]  /*e1e0*/  ISETP.GT.U32.AND P5, PT, R14.reuse, R27, PT ;  /* 0x0000001b0e00720c */ /* 0x040fe20003fa4070 */
[----:B------:R0:W4:Y:S01]  /*e1f0*/  @P4 LDG.E.U8 R60, desc[UR24][R40.64] ;  /* 0x00000018283c4981 */ /* 0x000122000c1e1100 */
[----:B------:R-:W-:Y:S01]  /*e200*/  IMAD R16, R14, R39, R16 ;  /* 0x000000270e107224 */ /* 0x000fe200078e0210 */
[----:B------:R-:W-:Y:S01]  /*e210*/  IABS R39, R53 ;  /* 0x0000003500277213 */ /* 0x000fe20000000000 */
[----:B------:R-:W-:Y:S01]  /*e220*/  @!P2 IMAD.IADD R28, R28, 0x1, -R14 ;  /* 0x000000011c1ca824 */ /* 0x000fe200078e0a0e */
[----:B------:R-:W-:Y:S01]  /*e230*/  ISETP.GT.U32.AND P2, PT, R14, R29, PT ;  /* 0x0000001d0e00720c */ /* 0x000fe20003f44070 */
[----:B--2---:R-:W-:Y:S01]  /*e240*/  IMAD.HI.U32 R43, R15, R45, RZ ;  /* 0x0000002d0f2b7227 */ /* 0x004fe200078e00ff */
[----:B0-----:R-:W-:-:S03]  /*e250*/  IABS R40, R49 ;  /* 0x0000003100287213 */ /* 0x001fc60000000000 */
[----:B------:R-:W-:Y:S01]  /*e260*/  IMAD.MOV R43, RZ, RZ, -R43 ;  /* 0x000000ffff2b7224 */ /* 0x000fe200078e0a2b */
[----:B------:R-:W-:Y:S01]  /*e270*/  LOP3.LUT R51, R13, 0x38, RZ, 0xfc, !PT ;  /* 0x000000380d337812 */ /* 0x000fe200078efcff */
[----:B------:R-:W-:Y:S01]  /*e280*/  IMAD.HI.U32 R42, R15, R39, RZ ;  /* 0x000000270f2a7227 */ /* 0x000fe200078e00ff */
[----:B------:R-:W-:-:S03]  /*e290*/  LOP3.LUT R54, R13, 0x3a, RZ, 0xfc, !PT ;  /* 0x0000003a0d367812 */ /* 0x000fc600078efcff */
[----:B------:R-:W-:Y:S01]  /*e2a0*/  IMAD.HI.U32 R41, R15, R40, RZ ;  /* 0x000000280f297227 */ /* 0x000fe200078e00ff */
[----:B------:R-:W-:-:S03]  /*e2b0*/  IABS R44, R51 ;  /* 0x00000033002c7213 */ /* 0x000fc60000000000 */
[C---:B------:R-:W-:Y:S01]  /*e2c0*/  IMAD R45, R14.reuse, R43, R45 ;  /* 0x0000002b0e2d7224 */ /* 0x040fe200078e022d */
[----:B------:R-:W-:Y:S01]  /*e2d0*/  IABS R43, R54 ;  /* 0x00000036002b7213 */ /* 0x000fe20000000000 */
[----:B------:R-:W-:Y:S02]  /*e2e0*/  IMAD.MOV R41, RZ, RZ, -R41 ;  /* 0x000000ffff297224 */ /* 0x000fe400078e0a29 */
[----:B------:R-:W-:Y:S02]  /*e2f0*/  IMAD.MOV R42, RZ, RZ, -R42 ;  /* 0x000000ffff2a7224 */ /* 0x000fe400078e0a2a */
[----:B------:R-:W-:Y:S01]  /*e300*/  @!P5 IMAD.IADD R27, R27, 0x1, -R14 ;  /* 0x000000011b1bd824 */ /* 0x000fe200078e0a0e */
[C---:B------:R-:W-:Y:S01]  /*e310*/  ISETP.GT.U32.AND P5, PT, R14.reuse, R33, PT ;  /* 0x000000210e00720c */ /* 0x040fe20003fa4070 */
[C---:B------:R-:W-:Y:S02]  /*e320*/  IMAD R40, R14.reuse, R41, R40 ;  /* 0x000000290e287224 */ /* 0x040fe400078e0228 */
[----:B------:R-:W-:-:S02]  /*e330*/  IMAD R39, R14, R42, R39 ;  /* 0x0000002a0e277224 */ /* 0x000fc400078e0227 */
[----:B------:R-:W-:Y:S01]  /*e340*/  @!P2 IMAD.IADD R29, R29, 0x1, -R14 ;  /* 0x000000011d1da824 */ /* 0x000fe200078e0a0e */
[----:B------:R-:W-:Y:S01]  /*e350*/  ISETP.GT.U32.AND P2, PT, R14, R36, PT ;  /* 0x000000240e00720c */ /* 0x000fe20003f44070 */
[----:B------:R-:W-:-:S04]  /*e360*/  IMAD.HI.U32 R41, R15, R44, RZ ;  /* 0x0000002c0f297227 */ /* 0x000fc800078e00ff */
[----:B------:R-:W-:Y:S01]  /*e370*/  IMAD.HI.U32 R42, R15, R43, RZ ;  /* 0x0000002b0f2a7227 */ /* 0x000fe200078e00ff */
[C---:B------:R-:W-:Y:S02]  /*e380*/  ISETP.GT.U32.AND P6, PT, R14.reuse, R46, PT ;  /* 0x0000002e0e00720c */ /* 0x040fe40003fc4070 */
[----:B------:R-:W-:Y:S01]  /*e390*/  LOP3.LUT R52, R13, 0x3c, RZ, 0xfc, !PT ;  /* 0x0000003c0d347812 */ /* 0x000fe200078efcff */
[----:B------:R-:W-:Y:S02]  /*e3a0*/  IMAD.MOV R41, RZ, RZ, -R41 ;  /* 0x000000ffff297224 */ /* 0x000fe400078e0a29 */
[----:B------:R-:W-:Y:S02]  /*e3b0*/  IMAD.MOV R42, RZ, RZ, -R42 ;  /* 0x000000ffff2a7224 */ /* 0x000fe400078e0a2a */
[C---:B------:R-:W-:Y:S01]  /*e3c0*/  IMAD R44, R14.reuse, R41, R44 ;  /* 0x000000290e2c7224 */ /* 0x040fe200078e022c */
[----:B------:R-:W-:Y:S01]  /*e3d0*/  IABS R41, R52 ;  /* 0x0000003400297213 */ /* 0x000fe20000000000 */
[----:B------:R-:W-:-:S02]  /*e3e0*/  IMAD R43, R14, R42, R43 ;  /* 0x0000002a0e2b7224 */ /* 0x000fc400078e022b */
[--C-:B------:R-:W-:Y:S01]  /*e3f0*/  @!P5 IMAD.IADD R33, R33, 0x1, -R14.reuse ;  /* 0x000000012121d824 */ /* 0x100fe200078e0a0e */
[----:B------:R-:W-:Y:S01]  /*e400*/  ISETP.GT.U32.AND P5, PT, R14, R35, PT ;  /* 0x000000230e00720c */ /* 0x000fe20003fa4070 */
[----:B------:R-:W-:Y:S01]  /*e410*/  @!P2 IMAD.IADD R36, R36, 0x1, -R14 ;  /* 0x000000012424a824 */ /* 0x000fe200078e0a0e */
[----:B------:R-:W-:Y:S01]  /*e420*/  ISETP.GT.U32.AND P2, PT, R14, R37, PT ;  /* 0x000000250e00720c */ /* 0x000fe20003f44070 */
[----:B------:R-:W-:-:S04]  /*e430*/  IMAD.HI.U32 R56, R15, R41, RZ ;  /* 0x000000290f387227 */ /* 0x000fc800078e00ff */
[----:B------:R-:W-:Y:S01]  /*e440*/  @!P6 IMAD.IADD R46, R46, 0x1, -R14 ;  /* 0x000000012e2ee824 */ /* 0x000fe200078e0a0e */
[----:B------:R-:W-:Y:S01]  /*e450*/  ISETP.GT.U32.AND P6, PT, R14, R45, PT ;  /* 0x0000002d0e00720c */ /* 0x000fe20003fc4070 */
[----:B------:R-:W-:-:S04]  /*e460*/  UIMAD UR4, UR12, 0x2f, URZ ;  /* 0x0000002f0c0478a4 */ /* 0x000fc8000f8e02ff */
[--C-:B------:R-:W-:Y:S01]  /*e470*/  @!P5 IMAD.IADD R35, R35, 0x1, -R14.reuse ;  /* 0x000000012323d824 */ /* 0x100fe200078e0a0e */
[----:B------:R-:W-:Y:S01]  /*e480*/  ISETP.GT.U32.AND P5, PT, R14, R16, PT ;  /* 0x000000100e00720c */ /* 0x000fe20003fa4070 */
[----:B------:R-:W-:Y:S01]  /*e490*/  @!P2 IMAD.IADD R37, R37, 0x1, -R14 ;  /* 0x000000012525a824 */ /* 0x000fe200078e0a0e */
[----:B------:R-:W-:Y:S01]  /*e4a0*/  USHF.R.S32.HI UR5, URZ, 0x1f, UR4 ;  /* 0x0000001fff057899 */ /* 0x000fe20008011404 */
[----:B------:R-:W-:-:S04]  /*e4b0*/  IMAD.MOV R56, RZ, RZ, -R56 ;  /* 0x000000ffff387224 */ /* 0x000fc800078e0a38 */
[----:B------:R-:W-:Y:S01]  /*e4c0*/  @!P6 IMAD.IADD R45, R45, 0x1, -R14 ;  /* 0x000000012d2de824 */ /* 0x000fe200078e0a0e */
[----:B------:R-:W-:Y:S01]  /*e4d0*/  IADD3 R82, P6, PT, R0, UR4, RZ ;  /* 0x0000000400527c10 */ /* 0x000fe2000ffde0ff */
[----:B------:R-:W-:-:S03]  /*e4e0*/  IMAD R41, R14, R56, R41 ;  /* 0x000000380e297224 */ /* 0x000fc600078e0229 */
[----:B------:R-:W-:Y:S01]  /*e4f0*/  IADD3.X R83, PT, PT, R2, UR5, RZ, P6, !PT ;  /* 0x0000000502537c10 */ /* 0x000fe2000b7fe4ff */
[----:B------:R-:W-:Y:S01]  /*e500*/  @!P5 IMAD.IADD R16, R16, 0x1, -R14 ;  /* 0x000000011010d824 */ /* 0x000fe200078e0a0e */
[----:B------:R-:W-:Y:S01]  /*e510*/  ISETP.GT.U32.AND P5, PT, R14, R41, PT ;  /* 0x000000290e00720c */ /* 0x000fe20003fa4070 */
[----:B------:R0:W-:-:S12]  /*e520*/  STL [R1+0x54c], R82 ;  /* 0x00054c5201007387 */ /* 0x0001d80000100800 */
[----:B------:R-:W-:Y:S02]  /*e530*/  @!P5 IMAD.IADD R41, R41, 0x1, -R14 ;  /* 0x000000012929d824 */ /* 0x000fe400078e0a0e */
[C---:B---3--:R-:W-:Y:S02]  /*e540*/  VIADD R11, R10.reuse, 0x2e ;  /* 0x0000002e0a0b7836 */ /* 0x048fe40000000000 */
[----:B------:R-:W-:-:S03]  /*e550*/  VIADD R10, R10, 0x3e ;  /* 0x0000003e0a0a7836 */ /* 0x000fc60000000000 */
[----:B------:R-:W-:Y:S02]  /*e560*/  IABS R42, R11 ;  /* 0x0000000b002a7213 */ /* 0x000fe40000000000 */
[----:B------:R-:W-:-:S03]  /*e570*/  IABS R48, R10 ;  /* 0x0000000a00307213 */ /* 0x000fc60000000000 */
[----:B------:R-:W-:-:S04]  /*e580*/  IMAD.HI.U32 R57, R15, R42, RZ ;  /* 0x0000002a0f397227 */ /* 0x000fc800078e00ff */
[----:B------:R-:W-:-:S04]  /*e590*/  IMAD.HI.U32 R15, R15, R48, RZ ;  /* 0x000000300f0f7227 */ /* 0x000fc800078e00ff */
[----:B------:R-:W-:-:S04]  /*e5a0*/  IMAD.MOV R15, RZ, RZ, -R15 ;  /* 0x000000ffff0f7224 */ /* 0x000fc800078e0a0f */
[----:B------:R-:W-:Y:S01]  /*e5b0*/  IMAD R15, R14, R15, R48 ;  /* 0x0000000f0e0f7224 */ /* 0x000fe200078e0230 */
[----:B------:R-:W-:-:S04]  /*e5c0*/  SHF.R.U64 R48, R12, 0x10, RZ ;  /* 0x000000100c307819 */ /* 0x000fc800000012ff */
[----:B------:R-:W-:Y:S01]  /*e5d0*/  LOP3.LUT P2, RZ, R48, 0x1, RZ, 0xc0, !PT ;  /* 0x0000000130ff7812 */ /* 0x000fe2000784c0ff */
[----:B------:R-:W-:-:S04]  /*e5e0*/  IMAD.MOV R57, RZ, RZ, -R57 ;  /* 0x000000ffff397224 */ /* 0x000fc800078e0a39 */
[----:B------:R-:W-:-:S08]  /*e5f0*/  IMAD R42, R14, R57, R42 ;  /* 0x000000390e2a7224 */ /* 0x000fd000078e022a */
[----:B------:R-:W-:Y:S02]  /*e600*/  @P2 IMAD.MOV.U32 R56, RZ, RZ, R82 ;  /* 0x000000ffff382224 */ /* 0x000fe400078e0052 */
[----:B------:R-:W-:-:S05]  /*e610*/  @P2 IMAD.MOV.U32 R57, RZ, RZ, R83 ;  /* 0x000000ffff392224 */ /* 0x000fca00078e0053 */
[----:B------:R1:W2:Y:S01]  /*e620*/  @P2 LDG.E.U8 R84, desc[UR24][R56.64] ;  /* 0x0000001838542981 */ /* 0x0002a2000c1e1100 */
[----:B------:R-:W-:-:S04]  /*e630*/  IADD3 R48, P5, PT, R3, UR4, RZ ;  /* 0x0000000403307c10 */ /* 0x000fc8000ffbe0ff */
[----:B0-----:R-:W-:Y:S01]  /*e640*/  IADD3.X R82, PT, PT, R4, UR5, RZ, P5, !PT ;  /* 0x0000000504527c10 */ /* 0x001fe2000affe4ff */
[----:B-1----:R-:W-:-:S04]  /*e650*/  @P2 IMAD.MOV.U32 R56, RZ, RZ, R48 ;  /* 0x000000ffff382224 */ /* 0x002fc800078e0030 */
[----:B------:R-:W-:-:S05]  /*e660*/  @P2 IMAD.MOV.U32 R57, RZ, RZ, R82 ;  /* 0x000000ffff392224 */ /* 0x000fca00078e0052 */
[----:B------:R0:W3:Y:S01]  /*e670*/  @P2 LDG.E.U8 R86, desc[UR24][R56.64] ;  /* 0x0000001838562981 */ /* 0x0000e2000c1e1100 */
[----:B------:R-:W-:-:S13]  /*e680*/  ISETP.GT.U32.AND P4, PT, R14, R22, PT ;  /* 0x000000160e00720c */ /* 0x000fda0003f84070 */
[----:B------:R-:W-:Y:S01]  /*e690*/  @!P4 IMAD.IADD R22, R22, 0x1, -R14 ;  /* 0x000000011616c824 */ /* 0x000fe200078e0a0e */
        /* <DEDUP_REMOVED lines=8> */
[C---:B------:R-:W-:Y:S02]  /*e720*/  ISETP.GT.U32.AND P4, PT, R14.reuse, R40, PT ;  /* 0x000000280e00720c */ /* 0x040fe40003f84070 */
[----:B------:R-:W-:-:S11]  /*e730*/  ISETP.GT.U32.AND P6, PT, R14, R42, PT ;  /* 0x0000002a0e00720c */ /* 0x000fd60003fc4070 */
[--C-:B------:R-:W-:Y:S01]  /*e740*/  @!P4 IMAD.IADD R40, R40, 0x1, -R14.reuse ;  /* 0x000000012828c824 */ /* 0x100fe200078e0a0e */
[----:B------:R-:W-:Y:S01]  /*e750*/  ISETP.GT.U32.AND P4, PT, R14, R44, PT ;  /* 0x0000002c0e00720c */ /* 0x000fe20003f84070 */
[----:B------:R-:W-:Y:S01]  /*e760*/  STL [R1+0x3f0], R83 ;  /* 0x0003f05301007387 */ /* 0x000fe20000100800 */
[----:B------:R-:W-:-:S11]  /*e770*/  @!P6 IMAD.IADD R42, R42, 0x1, -R14 ;  /* 0x000000012a2ae824 */ /* 0x000fd600078e0a0e */
[----:B------:R-:W-:Y:S01]  /*e780*/  @!P4 IMAD.IADD R44, R44, 0x1, -R14 ;  /* 0x000000012c2cc824 */ /* 0x000fe200078e0a0e */
[----:B------:R-:W-:-:S13]  /*e790*/  ISETP.GT.U32.AND P4, PT, R14, R15, PT ;  /* 0x0000000f0e00720c */ /* 0x000fda0003f84070 */
[----:B------:R-:W-:Y:S01]  /*e7a0*/  @!P4 IMAD.IADD R15, R15, 0x1, -R14 ;  /* 0x000000010f0fc824 */ /* 0x000fe200078e0a0e */
[----:B------:R-:W-:-:S13]  /*e7b0*/  ISETP.GT.U32.AND P4, PT, R14, R19, PT ;  /* 0x000000130e00720c */ /* 0x000fda0003f84070 */
[----:B------:R-:W-:Y:S01]  /*e7c0*/  @!P4 IMAD.IADD R19, R19, 0x1, -R14 ;  /* 0x000000011313c824 */ /* 0x000fe200078e0a0e */
[----:B--2---:R-:W-:Y:S04]  /*e7d0*/  STL [R1+0xbe0], R84 ;  /* 0x000be05401007387 */ /* 0x004fe80000100800 */
[----:B------:R1:W-:Y:S04]  /*e7e0*/  STL [R1+0x554], R48 ;  /* 0x0005543001007387 */ /* 0x0003e80000100800 */
[----:B------:R2:W-:Y:S01]  /*e7f0*/  STL [R1+0x550], R82 ;  /* 0x0005505201007387 */ /* 0x0005e20000100800 */
[----:B-1----:R-:W-:-:S04]  /*e800*/  IADD3 R48, P6, PT, R5, UR4, RZ ;  /* 0x0000000405307c10 */ /* 0x002fc8000ffde0ff */
[----:B--2---:R-:W-:Y:S01]  /*e810*/  IADD3.X R82, PT, PT, R6, UR5, RZ, P6, !PT ;  /* 0x0000000506527c10 */ /* 0x004fe2000b7fe4ff */
[----:B0-----:R-:W-:-:S04]  /*e820*/  @P2 IMAD.MOV.U32 R56, RZ, RZ, R48 ;  /* 0x000000ffff382224 */ /* 0x001fc800078e0030 */
[----:B------:R-:W-:-:S05]  /*e830*/  @P2 IMAD.MOV.U32 R57, RZ, RZ, R82 ;  /* 0x000000ffff392224 */ /* 0x000fca00078e0052 */
[----:B------:R0:W2:Y:S04]  /*e840*/  @P2 LDG.E.U8 R88, desc[UR24][R56.64] ;  /* 0x0000001838582981 */ /* 0x0000a8000c1e1100 */
[----:B---3--:R-:W-:Y:S04]  /*e850*/  STL [R1+0xbd8], R86 ;  /* 0x000bd85601007387 */ /* 0x008fe80000100800 */
[----:B------:R1:W-:Y:S04]  /*e860*/  STL [R1+0x55c], R48 ;  /* 0x00055c3001007387 */ /* 0x0003e80000100800 */
[----:B------:R3:W-:Y:S01]  /*e870*/  STL [R1+0x558], R82 ;  /* 0x0005585201007387 */ /* 0x0007e20000100800 */
[----:B-1----:R-:W-:-:S04]  /*e880*/  IADD3 R48, P4, PT, R7, UR4, RZ ;  /* 0x0000000407307c10 */ /* 0x002fc8000ff9e0ff */
[----:B---3--:R-:W-:Y:S01]  /*e890*/  IADD3.X R82, PT, PT, R8, UR5, RZ, P4, !PT ;  /* 0x0000000508527c10 */ /* 0x008fe2000a7fe4ff */
[----:B0-----:R-:W-:-:S04]  /*e8a0*/  @P2 IMAD.MOV.U32 R56, RZ, RZ, R48 ;  /* 0x000000ffff382224 */ /* 0x001fc800078e0030 */
[----:B------:R-:W-:-:S05]  /*e8b0*/  @P2 IMAD.MOV.U32 R57, RZ, RZ, R82 ;  /* 0x000000ffff392224 */ /* 0x000fca00078e0052 */
[----:B------:R0:W3:Y:S01]  /*e8c0*/  @P2 LDG.E.U8 R91, desc[UR24][R56.64] ;  /* 0x00000018385b2981 */ /* 0x0000e2000c1e1100 */
[C---:B------:R-:W-:Y:S02]  /*e8d0*/  ISETP.GT.U32.AND P1, PT, R14.reuse, R47, PT ;  /* 0x0000002f0e00720c */ /* 0x040fe40003f24070 */
[----:B------:R-:W-:-:S11]  /*e8e0*/  ISETP.GT.U32.AND P5, PT, R14, R46, PT ;  /* 0x0000002e0e00720c */ /* 0x000fd60003fa4070 */
[--C-:B------:R-:W-:Y:S01]  /*e8f0*/  @!P1 IMAD.IADD R47, R47, 0x1, -R14.reuse ;  /* 0x000000012f2f9824 */ /* 0x100fe200078e0a0e */
[----:B------:R-:W-:Y:S01]  /*e900*/  ISETP.GT.U32.AND P1, PT, R14, R21, PT ;  /* 0x000000150e00720c */ /* 0x000fe20003f24070 */
[----:B------:R-:W-:Y:S01]  /*e910*/  @!P5 IMAD.IADD R46, R46, 0x1, -R14 ;  /* 0x000000012e2ed824 */ /* 0x000fe200078e0a0e */
[C---:B------:R-:W-:Y:S02]  /*e920*/  ISETP.GT.U32.AND P5, PT, R14.reuse, R22, PT ;  /* 0x000000160e00720c */ /* 0x040fe40003fa4070 */
[----:B------:R-:W-:-:S09]  /*e930*/  ISETP.GT.U32.AND P6, PT, R14, R20, PT ;  /* 0x000000140e00720c */ /* 0x000fd20003fc4070 */
[--C-:B------:R-:W-:Y:S01]  /*e940*/  @!P1 IMAD.IADD R21, R21, 0x1, -R14.reuse ;  /* 0x0000000115159824 */ /* 0x100fe200078e0a0e */
[----:B------:R-:W-:Y:S01]  /*e950*/  ISETP.GT.U32.AND P1, PT, R14, R23, PT ;  /* 0x000000170e00720c */ /* 0x000fe20003f24070 */
[--C-:B------:R-:W-:Y:S01]  /*e960*/  @!P5 IMAD.IADD R22, R22, 0x1, -R14.reuse ;  /* 0x000000011616d824 */ /* 0x100fe200078e0a0e */
[----:B------:R-:W-:Y:S01]  /*e970*/  ISETP.GT.U32.AND P5, PT, R14, R24, PT ;  /* 0x000000180e00720c */ /* 0x000fe20003fa4070 */
[----:B------:R-:W-:Y:S01]  /*e980*/  @!P6 IMAD.IADD R20, R20, 0x1, -R14 ;  /* 0x000000011414e824 */ /* 0x000fe200078e0a0e */
[----:B------:R-:W-:-:S09]  /*e990*/  ISETP.GT.U32.AND P4, PT, R14, R25, PT ;  /* 0x000000190e00720c */ /* 0x000fd20003f84070 */
[--C-:B------:R-:W-:Y:S01]  /*e9a0*/  @!P1 IMAD.IADD R23, R23, 0x1, -R14.reuse ;  /* 0x0000000117179824 */ /* 0x100fe200078e0a0e */
[C---:B------:R-:W-:Y:S02]  /*e9b0*/  ISETP.GT.U32.AND P1, PT, R14.reuse, R30, PT ;  /* 0x0000001e0e00720c */ /* 0x040fe40003f24070 */
[----:B------:R-:W-:Y:S01]  /*e9c0*/  ISETP.GT.U32.AND P6, PT, R14, R27, PT ;  /* 0x0000001b0e00720c */ /* 0x000fe20003fc4070 */
[----:B------:R-:W-:Y:S01]  /*e9d0*/  @!P5 IMAD.IADD R24, R24, 0x1, -R14 ;  /* 0x000000011818d824 */ /* 0x000fe200078e0a0e */
[C---:B------:R-:W-:Y:S02]  /*e9e0*/  ISETP.GT.U32.AND P2, PT, R14.reuse, R28, PT ;  /* 0x0000001c0e00720c */ /* 0x040fe40003f44070 */
[----:B------:R-:W-:Y:S01]  /*e9f0*/  ISETP.GT.U32.AND P5, PT, R14, R26, PT ;  /* 0x0000001a0e00720c */ /* 0x000fe20003fa4070 */
[----:B------:R-:W-:-:S06]  /*ea00*/  UIMAD UR4, UR12, 0x36, URZ ;  /* 0x000000360c0478a4 */ /* 0x000fcc000f8e02ff */
[--C-:B------:R-:W-:Y:S01]  /*ea10*/  @!P1 IMAD.IADD R30, R30, 0x1, -R14.reuse ;  /* 0x000000011e1e9824 */ /* 0x100fe200078e0a0e */
[C---:B------:R-:W-:Y:S01]  /*ea20*/  ISETP.GT.U32.AND P1, PT, R14.reuse, R31, PT ;  /* 0x0000001f0e00720c */ /* 0x040fe20003f24070 */
[--C-:B------:R-:W-:Y:S02]  /*ea30*/  @!P4 IMAD.IADD R25, R25, 0x1, -R14.reuse ;  /* 0x000000011919c824 */ /* 0x100fe400078e0a0e */
[--C-:B------:R-:W-:Y:S01]  /*ea40*/  @!P6 IMAD.IADD R27, R27, 0x1, -R14.reuse ;  /* 0x000000011b1be824 */ /* 0x100fe200078e0a0e */
[----:B------:R-:W-:Y:S01]  /*ea50*/  ISETP.GT.U32.AND P6, PT, R14, R29, PT ;  /* 0x0000001d0e00720c */ /* 0x000fe20003fc4070 */
[----:B------:R-:W-:Y:S01]  /*ea60*/  USHF.R.S32.HI UR5, URZ, 0x1f, UR4 ;  /* 0x0000001fff057899 */ /* 0x000fe20008011404 */
[--C-:B------:R-:W-:Y:S02]  /*ea70*/  @!P2 IMAD.IADD R28, R28, 0x1, -R14.reuse ;  /* 0x000000011c1ca824 */ /* 0x100fe400078e0a0e */
[----:B------:R-:W-:Y:S01]  /*ea80*/  @!P5 IMAD.IADD R26, R26, 0x1, -R14 ;  /* 0x000000011a1ad824 */ /* 0x000fe200078e0a0e */
[----:B------:R-:W-:-:S04]  /*ea90*/  ISETP.GT.U32.AND P5, PT, R14, R32, PT ;  /* 0x000000200e00720c */ /* 0x000fc80003fa4070 */
[----:B------:R-:W-:Y:S01]  /*eaa0*/  @!P1 IMAD.IADD R31, R31, 0x1, -R14 ;  /* 0x000000011f1f9824 */ /* 0x000fe200078e0a0e */
[----:B------:R-:W-:-:S03]  /*eab0*/  ISETP.GT.U32.AND P1, PT, R14, R38, PT ;  /* 0x000000260e00720c */ /* 0x000fc60003f24070 */
[----:B------:R-:W-:-:S05]  /*eac0*/  @!P6 IMAD.IADD R29, R29, 0x1, -R14 ;  /* 0x000000011d1de824 */ /* 0x000fca00078e0a0e */
[----:B------:R-:W-:-:S05]  /*ead0*/  @!P5 IMAD.IADD R32, R32, 0x1, -R14 ;  /* 0x000000012020d824 */ /* 0x000fca00078e0a0e */
[----:B------:R-:W-:Y:S01]  /*eae0*/  @!P1 IMAD.IADD R38, R38, 0x1, -R14 ;  /* 0x0000000126269824 */ /* 0x000fe200078e0a0e */
[----:B------:R-:W-:-:S13]  /*eaf0*/  ISETP.GT.U32.AND P1, PT, R14, R39, PT ;  /* 0x000000270e00720c */ /* 0x000fda0003f24070 */
[----:B------:R-:W-:Y:S01]  /*eb00*/  @!P1 IMAD.IADD R39, R39, 0x1, -R14 ;  /* 0x0000000127279824 */ /* 0x000fe200078e0a0e */
[----:B--2---:R-:W-:Y:S04]  /*eb10*/  STL [R1+0xbdc], R88 ;  /* 0x000bdc5801007387 */ /* 0x004fe80000100800 */
[----:B------:R1:W-:Y:S02]  /*eb20*/  STL [R1+0x564], R48 ;  /* 0x0005643001007387 */ /* 0x0003e40000100800 */
[----:B-1----:R-:W-:Y:S02]  /*eb30*/  SHF.R.U64 R48, R12, 0x9, RZ ;  /* 0x000000090c307819 */ /* 0x002fe400000012ff */
[----:B------:R1:W-:Y:S02]  /*eb40*/  STL [R1+0x560], R82 ;  /* 0x0005605201007387 */ /* 0x0003e40000100800 */
[----:B------:R-:W-:-:S02]  /*eb50*/  LOP3.LUT P4, RZ, R48, 0x1, RZ, 0xc0, !PT ;  /* 0x0000000130ff7812 */ /* 0x000fc4000788c0ff */
[----:B-1----:R-:W-:-:S04]  /*eb60*/  IADD3 R82, P2, PT, R0, UR4, RZ ;  /* 0x0000000400527c10 */ /* 0x002fc8000ff5e0ff */
[----:B------:R-:W-:-:S07]  /*eb70*/  IADD3.X R83, PT, PT, R2, UR5, RZ, P2, !PT ;  /* 0x0000000502537c10 */ /* 0x000fce00097fe4ff */
[----:B0-----:R-:W-:Y:S01]  /*eb80*/  @P4 IMAD.MOV.U32 R56, RZ, RZ, R82 ;  /* 0x000000ffff384224 */ /* 0x001fe200078e0052 */
[----:B------:R-:W-:Y:S01]  /*eb90*/  IADD3 R48, P6, PT, R3, UR4, RZ ;  /* 0x0000000403307c10 */ /* 0x000fe2000ffde0ff */
[----:B------:R-:W-:Y:S01]  /*eba0*/  @P4 IMAD.MOV.U32 R57, RZ, RZ, R83 ;  /* 0x000000ffff394224 */ /* 0x000fe200078e0053 */
[----:B------:R-:W-:Y:S01]  /*ebb0*/  ISETP.GT.U32.AND P2, PT, R14, R33, PT ;  /* 0x000000210e00720c */ /* 0x000fe20003f44070 */
[----:B---3--:R-:W-:Y:S04]  /*ebc0*/  STL [R1+0xbe4], R91 ;  /* 0x000be45b01007387 */ /* 0x008fe80000100800 */
[----:B------:R0:W-:Y:S04]  /*ebd0*/  STL [R1+0x56c], R82 ;  /* 0x00056c5201007387 */ /* 0x0001e80000100800 */
[----:B------:R-:W-:Y:S04]  /*ebe0*/  STL [R1+0x568], R83 ;  /* 0x0005685301007387 */ /* 0x000fe80000100800 */
[----:B------:R1:W2:Y:S01]  /*ebf0*/  @P4 LDG.E.U8 R59, desc[UR24][R56.64] ;  /* 0x00000018383b4981 */ /* 0x0002a2000c1e1100 */
[----:B0-----:R-:W-:-:S03]  /*ec00*/  IADD3.X R82, PT, PT, R4, UR5, RZ, P6, !PT ;  /* 0x0000000504527c10 */ /* 0x001fc6000b7fe4ff */
[----:B------:R0:W-:Y:S01]  /*ec10*/  STL [R1+0x574], R48 ;  /* 0x0005743001007387 */ /* 0x0001e20000100800 */
[----:B-1----:R-:W-:-:S03]  /*ec20*/  @P4 IMAD.MOV.U32 R56, RZ, RZ, R48 ;  /* 0x000000ffff384224 */ /* 0x002fc600078e0030 */
[----:B------:R1:W-:Y:S01]  /*ec30*/  STL [R1+0x570], R82 ;  /* 0x0005705201007387 */ /* 0x0003e20000100800 */
[----:B0-----:R-:W-:Y:S01]  /*ec40*/  IADD3 R48, P5, PT, R5, UR4, RZ ;  /* 0x0000000405307c10 */ /* 0x001fe2000ffbe0ff */
[----:B------:R-:W-:Y:S01]  /*ec50*/  @P4 IMAD.MOV.U32 R57, RZ, RZ, R82 ;  /* 0x000000ffff394224 */ /* 0x000fe200078e0052 */
[----:B------:R-:W-:Y:S01]  /*ec60*/  ISETP.GT.U32.AND P6, PT, R14, R36, PT ;  /* 0x000000240e00720c */ /* 0x000fe20003fc4070 */
[----:B------:R-:W-:Y:S01]  /*ec70*/  @!P2 IMAD.IADD R33, R33, 0x1, -R14 ;  /* 0x000000012121a824 */ /* 0x000fe200078e0a0e */
[----:B-1----:R-:W-:Y:S02]  /*ec80*/  IADD3.X R82, PT, PT, R6, UR5, RZ, P5, !PT ;  /* 0x0000000506527c10 */ /* 0x002fe4000affe4ff */
[----:B------:R0:W3:Y:S01]  /*ec90*/  @P4 LDG.E.U8 R58, desc[UR24][R56.64] ;  /* 0x00000018383a4981 */ /* 0x0000e2000c1e1100 */
[C---:B------:R-:W-:Y:S02]  /*eca0*/  ISETP.GT.U32.AND P5, PT, R14.reuse, R38, PT ;  /* 0x000000260e00720c */ /* 0x040fe40003fa4070 */
[----:B------:R-:W-:Y:S01]  /*ecb0*/  ISETP.GT.U32.AND P2, PT, R14, R35, PT ;  /* 0x000000230e00720c */ /* 0x000fe20003f44070 */
[----:B------:R-:W-:Y:S01]  /*ecc0*/  STL [R1+0x57c], R48 ;  /* 0x00057c3001007387 */ /* 0x000fe20000100800 */
[----:B------:R-:W-:-:S04]  /*ecd0*/  @P4 IMAD.MOV.U32 R83, RZ, RZ, R82 ;  /* 0x000000ffff534224 */ /* 0x000fc800078e0052 */
[----:B------:R-:W-:Y:S01]  /*ece0*/  @!P6 IMAD.IADD R36, R36, 0x1, -R14 ;  /* 0x000000012424e824 */ /* 0x000fe200078e0a0e */
[----:B------:R1:W-:Y:S01]  /*ecf0*/  STL [R1+0x578], R82 ;  /* 0x0005785201007387 */ /* 0x0003e20000100800 */
[----:B0-----:R-:W-:-:S03]  /*ed00*/  PRMT R57, RZ, 0x7610, R57 ;  /* 0x00007610ff397816 */ /* 0x001fc60000000039 */
[--C-:B------:R-:W-:Y:S01]  /*ed10*/  @!P5 IMAD.IADD R38, R38, 0x1, -R14.reuse ;  /* 0x000000012626d824 */ /* 0x100fe200078e0a0e */
[C---:B------:R-:W-:Y:S01]  /*ed20*/  ISETP.GT.U32.AND P5, PT, R14.reuse, R39, PT ;  /* 0x000000270e00720c */ /* 0x040fe20003fa4070 */
[----:B------:R-:W-:Y:S01]  /*ed30*/  @!P2 IMAD.IADD R35, R35, 0x1, -R14 ;  /* 0x000000012323a824 */ /* 0x000fe200078e0a0e */
[----:B------:R-:W-:Y:S01]  /*ed40*/  ISETP.GT.U32.AND P6, PT, R14, R16, PT ;  /* 0x000000100e00720c */ /* 0x000fe20003fc4070 */
[----:B-1----:R-:W-:Y:S01]  /*ed50*/  @P4 IMAD.MOV.U32 R82, RZ, RZ, R48 ;  /* 0x000000ffff524224 */ /* 0x002fe200078e0030 */
[----:B------:R-:W-:-:S04]  /*ed60*/  IADD3 R48, P2, PT, R7, UR4, RZ ;  /* 0x0000000407307c10 */ /* 0x000fc8000ff5e0ff */
[----:B------:R0:W2:Y:S01]  /*ed70*/  @P4 LDG.E.U8 R57, desc[UR24][R82.64] ;  /* 0x0000001852394981 */ /* 0x0000a2000c1e1100 */
[----:B------:R-:W-:-:S03]  /*ed80*/  IADD3.X R84, PT, PT, R8, UR5, RZ, P2, !PT ;  /* 0x0000000508547c10 */ /* 0x000fc600097fe4ff */
[----:B------:R1:W-:Y:S01]  /*ed90*/  STL [R1+0x584], R48 ;  /* 0x0005843001007387 */ /* 0x0003e20000100800 */
[----:B------:R-:W-:Y:S01]  /*eda0*/  UIMAD UR4, UR12, 0x37, URZ ;  /* 0x000000370c0478a4 */ /* 0x000fe2000f8e02ff */
[----:B------:R-:W-:Y:S02]  /*edb0*/  @!P5 IMAD.IADD R39, R39, 0x1, -R14 ;  /* 0x000000012727d824 */ /* 0x000fe400078e0a0e */
[----:B0-----:R-:W-:Y:S01]  /*edc0*/  @P4 IMAD.MOV.U32 R82, RZ, RZ, R48 ;  /* 0x000000ffff524224 */ /* 0x001fe200078e0030 */
[----:B-1----:R-:W-:Y:S01]  /*edd0*/  SHF.R.U64 R48, R12, 0x8, RZ ;  /* 0x000000080c307819 */ /* 0x002fe200000012ff */
[----:B------:R-:W-:-:S03]  /*ede0*/  USHF.R.S32.HI UR5, URZ, 0x1f, UR4 ;  /* 0x0000001fff057899 */ /* 0x000fc60008011404 */
[----:B------:R-:W-:Y:S01]  /*edf0*/  LOP3.LUT P5, RZ, R48, 0x1, RZ, 0xc0, !PT ;  /* 0x0000000130ff7812 */ /* 0x000fe200078ac0ff */
[----:B------:R0:W-:Y:S01]  /*ee00*/  STL [R1+0x580], R84 ;  /* 0x0005805401007387 */ /* 0x0001e20000100800 */
[----:B------:R-:W-:Y:S02]  /*ee10*/  @P4 IMAD.MOV.U32 R83, RZ, RZ, R84 ;  /* 0x000000ffff534224 */ /* 0x000fe400078e0054 */
[----:B------:R-:W-:Y:S01]  /*ee20*/  @!P6 IMAD.IADD R16, R16, 0x1, -R14 ;  /* 0x000000011010e824 */ /* 0x000fe200078e0a0e */
[----:B------:R-:W-:Y:S01]  /*ee30*/  PRMT R56, RZ, 0x7610, R56 ;  /* 0x00007610ff387816 */ /* 0x000fe20000000038 */
[----:B------:R-:W2:Y:S01]  /*ee40*/  LDL.LU R92, [R1+0x264] ;  /* 0x00026400015c7983 */ /* 0x000ea20000300800 */
[C---:B------:R-:W-:Y:S02]  /*ee50*/  ISETP.GT.U32.AND P1, PT, R14.reuse, R43, PT ;  /* 0x0000002b0e00720c */ /* 0x040fe40003f24070 */
[----:B------:R-:W-:Y:S01]  /*ee60*/  ISETP.GT.U32.AND P2, PT, R14, R40, PT ;  /* 0x000000280e00720c */ /* 0x000fe20003f44070 */
[----:B------:R-:W3:Y:S01]  /*ee70*/  LDL.LU R89, [R1+0x1d0] ;  /* 0x0001d00001597983 */ /* 0x000ee20000300800 */
[----:B0-----:R-:W-:-:S03]  /*ee80*/  IADD3 R84, P6, PT, R0, UR4, RZ ;  /* 0x0000000400547c10 */ /* 0x001fc6000ffde0ff */
[----:B------:R0:W3:Y:S01]  /*ee90*/  @P4 LDG.E.U8 R56, desc[UR24][R82.64] ;  /* 0x0000001852384981 */ /* 0x0000e2000c1e1100 */
[----:B------:R-:W-:-:S03]  /*eea0*/  IADD3.X R86, PT, PT, R2, UR5, RZ, P6, !PT ;  /* 0x0000000502567c10 */ /* 0x000fc6000b7fe4ff */
[----:B------:R-:W3:Y:S01]  /*eeb0*/  LDL.LU R91, [R1+0x1c4] ;  /* 0x0001c400015b7983 */ /* 0x000ee20000300800 */
[----:B0-----:R-:W-:Y:S02]  /*eec0*/  @P5 IMAD.MOV.U32 R82, RZ, RZ, R84 ;  /* 0x000000ffff525224 */ /* 0x001fe400078e0054 */
[----:B------:R-:W-:Y:S02]  /*eed0*/  @!P1 IMAD.IADD R43, R43, 0x1, -R14 ;  /* 0x000000012b2b9824 */ /* 0x000fe400078e0a0e */
[----:B------:R-:W-:Y:S02]  /*eee0*/  @P5 IMAD.MOV.U32 R83, RZ, RZ, R86 ;  /* 0x000000ffff535224 */ /* 0x000fe400078e0056 */
[----:B------:R-:W-:Y:S01]  /*eef0*/  @!P2 IMAD.IADD R40, R40, 0x1, -R14 ;  /* 0x000000012828a824 */ /* 0x000fe200078e0a0e */
[C---:B------:R-:W-:Y:S01]  /*ef00*/  ISETP.GT.U32.AND P4, PT, R14.reuse, R44, PT ;  /* 0x0000002c0e00720c */ /* 0x040fe20003f84070 */
[----:B------:R-:W3:Y:S04]  /*ef10*/  LDL.LU R88, [R1+0x1c0] ;  /* 0x0001c00001587983 */ /* 0x000ee80000300800 */
        /* <DEDUP_REMOVED lines=18> */
[C---:B------:R-:W-:Y:S01]  /*f040*/  ISETP.GT.U32.AND P1, PT, R14.reuse, R45, PT ;  /* 0x0000002d0e00720c */ /* 0x040fe20003f24070 */
[--C-:B------:R-:W-:Y:S01]  /*f050*/  @!P2 IMAD.IADD R43, R43, 0x1, -R14.reuse ;  /* 0x000000012b2ba824 */ /* 0x100fe200078e0a0e */
[----:B------:R-:W-:Y:S01]  /*f060*/  ISETP.GT.U32.AND P2, PT, R14, R42, PT ;  /* 0x0000002a0e00720c */ /* 0x000fe20003f44070 */
[----:B------:R-:W-:Y:S01]  /*f070*/  @!P4 IMAD.IADD R44, R44, 0x1, -R14 ;  /* 0x000000012c2cc824 */ /* 0x000fe200078e0a0e */
[----:B------:R-:W-:-:S09]  /*f080*/  ISETP.GT.U32.AND P4, PT, R14, R15, PT ;  /* 0x0000000f0e00720c */ /* 0x000fd20003f84070 */
[--C-:B------:R-:W-:Y:S01]  /*f090*/  @!P1 IMAD.IADD R45, R45, 0x1, -R14.reuse ;  /* 0x000000012d2d9824 */ /* 0x100fe200078e0a0e */
[----:B------:R-:W-:Y:S01]  /*f0a0*/  ISETP.GT.U32.AND P1, PT, R14, R41, PT ;  /* 0x000000290e00720c */ /* 0x000fe20003f24070 */
[--C-:B------:R-:W-:Y:S01]  /*f0b0*/  @!P2 IMAD.IADD R42, R42, 0x1, -R14.reuse ;  /* 0x000000012a2aa824 */ /* 0x100fe200078e0a0e */
[----:B------:R-:W-:Y:S01]  /*f0c0*/  STL [R1+0x58c], R84 ;  /* 0x00058c5401007387 */ /* 0x000fe20000100800 */
[----:B------:R-:W-:-:S03]  /*f0d0*/  @!P4 IMAD.IADD R15, R15, 0x1, -R14 ;  /* 0x000000010f0fc824 */ /* 0x000fc600078e0a0e */
[----:B------:R1:W-:Y:S07]  /*f0e0*/  STL [R1+0x588], R86 ;  /* 0x0005885601007387 */ /* 0x0003ee0000100800 */
[----:B------:R-:W-:Y:S01]  /*f0f0*/  @!P1 IMAD.IADD R41, R41, 0x1, -R14 ;  /* 0x0000000129299824 */ /* 0x000fe200078e0a0e */
[----:B------:R-:W-:Y:S02]  /*f100*/  ISETP.GE.AND P1, PT, R13, RZ, PT ;  /* 0x000000ff0d00720c */ /* 0x000fe40003f26270 */
[----:B------:R-:W-:Y:S01]  /*f110*/  IADD3 R13, P2, PT, R3, UR4, RZ ;  /* 0x00000004030d7c10 */ /* 0x000fe2000ff5e0ff */
[----:B-1----:R-:W4:Y:S03]  /*f120*/  LDL.LU R86, [R1+0x1dc] ;  /* 0x0001dc0001567983 */ /* 0x002f260000300800 */
[----:B0-----:R-:W-:Y:S01]  /*f130*/  IADD3.X R82, PT, PT, R4, UR5, RZ, P2, !PT ;  /* 0x0000000504527c10 */ /* 0x001fe200097fe4ff */
[----:B------:R-:W4:Y:S04]  /*f140*/  LDL.LU R84, [R1+0x19c] ;  /* 0x00019c0001547983 */ /* 0x000f280000300800 */
[----:B------:R-:W-:Y:S01]  /*f150*/  @P5 IMAD.MOV.U32 R83, RZ, RZ, R82 ;  /* 0x000000ffff535224 */ /* 0x000fe200078e0052 */
[----:B--2---:R-:W-:Y:S01]  /*f160*/  ISETP.GE.AND P4, PT, R92, RZ, PT ;  /* 0x000000ff5c00720c */ /* 0x004fe20003f86270 */
[----:B---3--:R-:W-:Y:S04]  /*f170*/  STL [R1+0xbe8], R93 ;  /* 0x000be85d01007387 */ /* 0x008fe80000100800 */
[----:B------:R-:W2:Y:S04]  /*f180*/  LDL.LU R92, [R1+0x26c] ;  /* 0x00026c00015c7983 */ /* 0x000ea80000300800 */
[----:B------:R-:W-:Y:S04]  /*f190*/  STL [R1+0x414], R13 ;  /* 0x0004140d01007387 */ /* 0x000fe80000100800 */
[----:B------:R0:W-:Y:S02]  /*f1a0*/  STL [R1+0x410], R82 ;  /* 0x0004105201007387 */ /* 0x0001e40000100800 */
[----:B0-----:R-:W-:-:S05]  /*f1b0*/  @P5 IMAD.MOV.U32 R82, RZ, RZ, R13 ;  /* 0x000000ffff525224 */ /* 0x001fca00078e000d */
[----:B------:R0:W3:Y:S01]  /*f1c0*/  @P5 LDG.E.U8 R90, desc[UR24][R82.64] ;  /* 0x00000018525a5981 */ /* 0x0000e2000c1e1100 */
[----:B------:R-:W-:Y:S01]  /*f1d0*/  @!P4 IMAD.MOV R46, RZ, RZ, -R46 ;  /* 0x000000ffff2ec224 */ /* 0x000fe200078e0a2e */
[----:B------:R-:W-:Y:S02]  /*f1e0*/  IADD3 R13, P4, PT, R5, UR4, RZ ;  /* 0x00000004050d7c10 */ /* 0x000fe4000ff9e0ff */
[----:B------:R-:W-:Y:S02]  /*f1f0*/  ISETP.GE.AND P2, PT, R89, RZ, PT ;  /* 0x000000ff5900720c */ /* 0x000fe40003f46270 */
[----:B------:R-:W-:Y:S02]  /*f200*/  ISETP.GE.AND P6, PT, R88, RZ, PT ;  /* 0x000000ff5800720c */ /* 0x000fe40003fc6270 */
[----:B0-----:R-:W-:-:S05]  /*f210*/  IADD3.X R82, PT, PT, R6, UR5, RZ, P4, !PT ;  /* 0x0000000506527c10 */ /* 0x001fca000a7fe4ff */
[----:B------:R-:W-:Y:S01]  /*f220*/  @P5 IMAD.MOV.U32 R83, RZ, RZ, R82 ;  /* 0x000000ffff535224 */ /* 0x000fe200078e0052 */
[----:B---3--:R-:W-:Y:S04]  /*f230*/  STL [R1+0xbec], R90 ;  /* 0x000bec5a01007387 */ /* 0x008fe80000100800 */
[----:B------:R-:W3:Y:S04]  /*f240*/  LDL.LU R89, [R1+0x1b8] ;  /* 0x0001b80001597983 */ /* 0x000ee80000300800 */
[----:B------:R-:W2:Y:S04]  /*f250*/  LDL.LU R88, [R1+0x194] ;  /* 0x0001940001587983 */ /* 0x000ea80000300800 */
[----:B------:R-:W-:Y:S04]  /*f260*/  STL [R1+0x540], R13 ;  /* 0x0005400d01007387 */ /* 0x000fe80000100800 */
[----:B------:R0:W-:Y:S02]  /*f270*/  STL [R1+0x53c], R82 ;  /* 0x00053c5201007387 */ /* 0x0001e40000100800 */
[----:B0-----:R-:W-:-:S05]  /*f280*/  @P5 IMAD.MOV.U32 R82, RZ, RZ, R13 ;  /* 0x000000ffff525224 */ /* 0x001fca00078e000d */
[----:B------:R0:W2:Y:S01]  /*f290*/  @P5 LDG.E.U8 R87, desc[UR24][R82.64] ;  /* 0x0000001852575981 */ /* 0x0000a2000c1e1100 */
[----:B------:R-:W-:Y:S01]  /*f2a0*/  @!P2 IMAD.MOV R19, RZ, RZ, -R19 ;  /* 0x000000ffff13a224 */ /* 0x000fe200078e0a13 */
[----:B------:R-:W-:Y:S02]  /*f2b0*/  IADD3 R13, P2, PT, R7, UR4, RZ ;  /* 0x00000004070d7c10 */ /* 0x000fe4000ff5e0ff */
[----:B----4-:R-:W-:Y:S02]  /*f2c0*/  ISETP.GE.AND P4, PT, R86, RZ, PT ;  /* 0x000000ff5600720c */ /* 0x010fe40003f86270 */
[----:B0-----:R-:W-:-:S05]  /*f2d0*/  IADD3.X R82, PT, PT, R8, UR5, RZ, P2, !PT ;  /* 0x0000000508527c10 */ /* 0x001fca00097fe4ff */
[----:B------:R-:W-:Y:S02]  /*f2e0*/  @P5 IMAD.MOV.U32 R83, RZ, RZ, R82 ;  /* 0x000000ffff535224 */ /* 0x000fe400078e0052 */
[----:B------:R-:W-:Y:S01]  /*f2f0*/  @!P1 IMAD.MOV R47, RZ, RZ, -R47 ;  /* 0x000000ffff2f9224 */ /* 0x000fe200078e0a2f */
[----:B------:R-:W-:-:S13]  /*f300*/  ISETP.GE.AND P1, PT, R91, RZ, PT ;  /* 0x000000ff5b00720c */ /* 0x000fda0003f26270 */
[----:B------:R-:W-:Y:S01]  /*f310*/  @!P1 IMAD.MOV R18, RZ, RZ, -R18 ;  /* 0x000000ffff129224 */ /* 0x000fe200078e0a12 */
[----:B------:R-:W-:Y:S01]  /*f320*/  ISETP.GE.AND P1, PT, R84, RZ, PT ;  /* 0x000000ff5400720c */ /* 0x000fe20003f26270 */
[----:B--2---:R-:W-:Y:S04]  /*f330*/  STL [R1+0xbf0], R87 ;  /* 0x000bf05701007387 */ /* 0x004fe80000100800 */
[----:B------:R-:W2:Y:S04]  /*f340*/  LDL.LU R86, [R1+0x1ac] ;  /* 0x0001ac0001567983 */ /* 0x000ea80000300800 */
[----:B------:R-:W-:Y:S04]  /*f350*/  STL [R1+0x548], R13 ;  /* 0x0005480d01007387 */ /* 0x000fe80000100800 */
[----:B------:R0:W-:Y:S04]  /*f360*/  STL [R1+0x544], R82 ;  /* 0x0005445201007387 */ /* 0x0001e80000100800 */
[----:B------:R-:W4:Y:S01]  /*f370*/  LDL.LU R84, [R1+0x1b4] ;  /* 0x0001b40001547983 */ /* 0x000f220000300800 */
[----:B0-----:R-:W-:-:S05]  /*f380*/  @P5 IMAD.MOV.U32 R82, RZ, RZ, R13 ;  /* 0x000000ffff525224 */ /* 0x001fca00078e000d */
[----:B------:R-:W4:Y:S01]  /*f390*/  @P5 LDG.E.U8 R85, desc[UR24][R82.64] ;  /* 0x0000001852555981 */ /* 0x000f22000c1e1100 */
[----:B------:R-:W-:Y:S01]  /*f3a0*/  UIMAD UR4, UR12, 0x3e, URZ ;  /* 0x0000003e0c0478a4 */ /* 0x000fe2000f8e02ff */
[----:B------:R-:W-:Y:S02]  /*f3b0*/  ISETP.GE.AND P2, PT, R92, RZ, PT ;  /* 0x000000ff5c00720c */ /* 0x000fe40003f46270 */
[----:B------:R-:W-:Y:S01]  /*f3c0*/  SHF.R.U64 R12, R12, 0x1, RZ ;  /* 0x000000010c0c7819 */ /* 0x000fe200000012ff */
[----:B------:R-:W4:Y:S01]  /*f3d0*/  LDL.LU R92, [R1+0x180] ;  /* 0x00018000015c7983 */ /* 0x000f220000300800 */
[----:B------:R-:W-:Y:S01]  /*f3e0*/  @!P4 IMAD.MOV R21, RZ, RZ, -R21 ;  /* 0x000000ffff15c224 */ /* 0x000fe200078e0a15 */
[----:B------:R-:W-:Y:S01]  /*f3f0*/  USHF.R.S32.HI UR5, URZ, 0x1f, UR4 ;  /* 0x0000001fff057899 */ /* 0x000fe20008011404 */
[----:B------:R-:W-:Y:S01]  /*f400*/  @!P6 IMAD.MOV R22, RZ, RZ, -R22 ;  /* 0x000000ffff16e224 */ /* 0x000fe200078e0a16 */
[----:B------:R-:W-:Y:S02]  /*f410*/  LOP3.LUT P4, RZ, R12, 0x1, RZ, 0xc0, !PT ;  /* 0x000000010cff7812 */ /* 0x000fe4000788c0ff */
[----:B------:R-:W-:-:S02]  /*f420*/  IADD3 R12, P6, PT, R0, UR4, RZ ;  /* 0x00000004000c7c10 */ /* 0x000fc4000ffde0ff */
[----:B---3--:R-:W-:Y:S02]  /*f430*/  ISETP.GE.AND P5, PT, R89, RZ, PT ;  /* 0x000000ff5900720c */ /* 0x008fe40003fa6270 */
[----:B------:R-:W-:Y:S02]  /*f440*/  IADD3.X R13, PT, PT, R2, UR5, RZ, P6, !PT ;  /* 0x00000005020d7c10 */ /* 0x000fe4000b7fe4ff */
[----:B------:R-:W-:Y:S01]  /*f450*/  PRMT R48, RZ, 0x7610, R48 ;  /* 0x00007610ff307816 */ /* 0x000fe20000000030 */
[----:B------:R-:W-:Y:S01]  /*f460*/  @!P1 IMAD.MOV R20, RZ, RZ, -R20 ;  /* 0x000000ffff149224 */ /* 0x000fe200078e0a14 */
[----:B------:R-:W-:-:S04]  /*f470*/  ISETP.GE.AND P1, PT, R88, RZ, PT ;  /* 0x000000ff5800720c */ /* 0x000fc80003f26270 */
[----:B------:R0:W3:Y:S01]  /*f480*/  @P4 LDG.E.U8 R48, desc[UR24][R12.64] ;  /* 0x000000180c304981 */ /* 0x0000e2000c1e1100 */
[----:B------:R-:W-:Y:S02]  /*f490*/  @!P2 IMAD.MOV R25, RZ, RZ, -R25 ;  /* 0x000000ffff19a224 */ /* 0x000fe400078e0a19 */
[----:B------:R-:W-:Y:S01]  /*f4a0*/  @!P5 IMAD.MOV R24, RZ, RZ, -R24 ;  /* 0x000000ffff18d224 */ /* 0x000fe200078e0a18 */
[----:B--2---:R-:W-:Y:S01]  /*f4b0*/  ISETP.GE.AND P2, PT, R86, RZ, PT ;  /* 0x000000ff5600720c */ /* 0x004fe20003f46270 */
[----:B----4-:R-:W-:Y:S04]  /*f4c0*/  STL [R1+0xbf4], R85 ;  /* 0x000bf45501007387 */ /* 0x010fe80000100800 */
[----:B------:R-:W2:Y:S04]  /*f4d0*/  LDL.LU R89, [R1+0x198] ;  /* 0x0001980001597983 */ /* 0x000ea80000300800 */
[----:B------:R-:W4:Y:S04]  /*f4e0*/  LDL.LU R90, [R1+0x1a8] ;  /* 0x0001a800015a7983 */ /* 0x000f280000300800 */
[----:B------:R-:W2:Y:S04]  /*f4f0*/  LDL.LU R93, [R1+0x268] ;  /* 0x00026800015d7983 */ /* 0x000ea80000300800 */
[----:B------:R0:W-:Y:S04]  /*f500*/  STL [R1+0x41c], R12 ;  /* 0x00041c0c01007387 */ /* 0x0001e80000100800 */
[----:B------:R1:W-:Y:S04]  /*f510*/  STL [R1+0x418], R13 ;  /* 0x0004180d01007387 */ /* 0x0003e80000100800 */
[----:B------:R-:W3:Y:S04]  /*f520*/  LDL.LU R91, [R1+0x188] ;  /* 0x00018800015b7983 */ /* 0x000ee80000300800 */
[----:B------:R-:W3:Y:S01]  /*f530*/  LDL.LU R88, [R1+0x184] ;  /* 0x0001840001587983 */ /* 0x000ee20000300800 */
[----:B0-----:R-:W-:-:S03]  /*f540*/  IADD3 R12, P6, PT, R3, UR4, RZ ;  /* 0x00000004030c7c10 */ /* 0x001fc6000ffde0ff */
[----:B------:R-:W3:Y:S01]  /*f550*/  LDL.LU R86, [R1+0x164] ;  /* 0x0001640001567983 */ /* 0x000ee20000300800 */
[----:B-1----:R-:W-:Y:S02]  /*f560*/  IADD3.X R13, PT, PT, R4, UR5, RZ, P6, !PT ;  /* 0x00000005040d7c10 */ /* 0x002fe4000b7fe4ff */
[----:B------:R-:W-:Y:S01]  /*f570*/  ISETP.GE.AND P5, PT, R84, RZ, PT ;  /* 0x000000ff5400720c */ /* 0x000fe20003fa6270 */
[----:B------:R-:W-:Y:S04]  /*f580*/  STL [R1+0x424], R12 ;  /* 0x0004240c01007387 */ /* 0x000fe80000100800 */
[----:B------:R0:W-:Y:S04]  /*f590*/  STL [R1+0x420], R13 ;  /* 0x0004200d01007387 */ /* 0x0001e80000100800 */
[----:B------:R-:W3:Y:S01]  /*f5a0*/  LDL.LU R84, [R1+0x178] ;  /* 0x0001780001547983 */ /* 0x000ee20000300800 */
[----:B------:R-:W-:Y:S01]  /*f5b0*/  @!P1 IMAD.MOV R23, RZ, RZ, -R23 ;  /* 0x000000ffff179224 */ /* 0x000fe200078e0a17 */
[----:B------:R-:W-:-:S02]  /*f5c0*/  ISETP.GE.AND P1, PT, R92, RZ, PT ;  /* 0x000000ff5c00720c */ /* 0x000fc40003f26270 */
[----:B------:R-:W-:Y:S01]  /*f5d0*/  @!P5 IMAD.MOV R27, RZ, RZ, -R27 ;  /* 0x000000ffff1bd224 */ /* 0x000fe200078e0a1b */
[----:B------:R-:W-:Y:S01]  /*f5e0*/  PRMT R14, RZ, 0x7610, R14 ;  /* 0x00007610ff0e7816 */ /* 0x000fe2000000000e */
[----:B------:R-:W-:Y:S01]  /*f5f0*/  @!P2 IMAD.MOV R28, RZ, RZ, -R28 ;  /* 0x000000ffff1ca224 */ /* 0x000fe200078e0a1c */
[----:B------:R-:W-:Y:S01]  /*f600*/  IADD3 R82, P6, PT, R5, UR4, RZ ;  /* 0x0000000405527c10 */ /* 0x000fe2000ffde0ff */
[----:B------:R-:W3:Y:S03]  /*f610*/  LDL.LU R92, [R1+0x174] ;  /* 0x00017400015c7983 */ /* 0x000ee60000300800 */
[----:B------:R-:W-:Y:S01]  /*f620*/  IADD3.X R83, PT, PT, R6, UR5, RZ, P6, !PT ;  /* 0x0000000506537c10 */ /* 0x000fe2000b7fe4ff */
[----:B------:R0:W3:Y:S03]  /*f630*/  @P4 LDG.E.U8 R14, desc[UR24][R12.64] ;  /* 0x000000180c0e4981 */ /* 0x0000e6000c1e1100 */
[----:B------:R-:W-:Y:S01]  /*f640*/  @!P1 IMAD.MOV R26, RZ, RZ, -R26 ;  /* 0x000000ffff1a9224 */ /* 0x000fe200078e0a1a */
[----:B0-----:R-:W-:-:S02]  /*f650*/  PRMT R13, RZ, 0x7610, R13 ;  /* 0x00007610ff0d7816 */ /* 0x001fc4000000000d */
[----:B------:R-:W-:-:S04]  /*f660*/  PRMT R12, RZ, 0x7610, R12 ;  /* 0x00007610ff0c7816 */ /* 0x000fc8000000000c */
[----:B------:R0:W3:Y:S01]  /*f670*/  @P4 LDG.E.U8 R13, desc[UR24][R82.64] ;  /* 0x00000018520d4981 */ /* 0x0000e2000c1e1100 */
[----:B----4-:R-:W-:Y:S02]  /*f680*/  ISETP.GE.AND P5, PT, R90, RZ, PT ;  /* 0x000000ff5a00720c */ /* 0x010fe40003fa6270 */
[----:B--2---:R-:W-:Y:S02]  /*f690*/  ISETP.GE.AND P1, PT, R93, RZ, PT ;  /* 0x000000ff5d00720c */ /* 0x004fe40003f26270 */
[----:B------:R-:W-:Y:S02]  /*f6a0*/  ISETP.GE.AND P2, PT, R89, RZ, PT ;  /* 0x000000ff5900720c */ /* 0x000fe40003f46270 */
[----:B------:R-:W2:Y:S04]  /*f6b0*/  LDL.LU R89, [R1+0x150] ;  /* 0x0001500001597983 */ /* 0x000ea80000300800 */
[----:B------:R0:W-:Y:S03]  /*f6c0*/  STL [R1+0x42c], R82 ;  /* 0x00042c5201007387 */ /* 0x0001e60000100800 */
[----:B------:R-:W-:Y:S01]  /*f6d0*/  @!P5 IMAD.MOV R29, RZ, RZ, -R29 ;  /* 0x000000ffff1dd224 */ /* 0x000fe200078e0a1d */
[----:B---3--:R-:W-:-:S02]  /*f6e0*/  ISETP.GE.AND P6, PT, R88, RZ, PT ;  /* 0x000000ff5800720c */ /* 0x008fc40003fc6270 */
[----:B0-----:R-:W-:Y:S01]  /*f6f0*/  IADD3 R82, P5, PT, R7, UR4, RZ ;  /* 0x0000000407527c10 */ /* 0x001fe2000ffbe0ff */
[----:B------:R-:W-:Y:S01]  /*f700*/  UIMAD UR4, UR12, 0x3f, URZ ;  /* 0x0000003f0c0478a4 */ /* 0x000fe2000f8e02ff */
[----:B------:R0:W-:Y:S01]  /*f710*/  STL [R1+0x428], R83 ;  /* 0x0004285301007387 */ /* 0x0001e20000100800 */
[----:B------:R-:W-:-:S03]  /*f720*/  @!P1 IMAD.MOV R33, RZ, RZ, -R33 ;  /* 0x000000ffff219224 */ /* 0x000fc600078e0a21 */
[----:B------:R-:W-:Y:S01]  /*f730*/  STL [R1+0x434], R82 ;  /* 0x0004345201007387 */ /* 0x000fe20000100800 */
[----:B0-----:R-:W-:Y:S01]  /*f740*/  IADD3.X R83, PT, PT, R8, UR5, RZ, P5, !PT ;  /* 0x0000000508537c10 */ /* 0x001fe2000affe4ff */
[----:B------:R-:W-:Y:S01]  /*f750*/  USHF.R.S32.HI UR5, URZ, 0x1f, UR4 ;  /* 0x0000001fff057899 */ /* 0x000fe20008011404 */
[----:B------:R-:W-:Y:S02]  /*f760*/  ISETP.GE.AND P1, PT, R84, RZ, PT ;  /* 0x000000ff5400720c */ /* 0x000fe40003f26270 */
[----:B------:R-:W-:Y:S01]  /*f770*/  @!P6 IMAD.MOV R31, RZ, RZ, -R31 ;  /* 0x000000ffff1fe224 */ /* 0x000fe200078e0a1f */
[----:B------:R-:W-:Y:S01]  /*f780*/  IADD3 R84, P6, PT, R0, UR4, RZ ;  /* 0x0000000400547c10 */ /* 0x000fe2000ffde0ff */
[----:B------:R0:W-:Y:S04]  /*f790*/  STL [R1+0x430], R83 ;  /* 0x0004305301007387 */ /* 0x0001e80000100800 */
[----:B------:R0:W3:Y:S01]  /*f7a0*/  @P4 LDG.E.U8 R12, desc[UR24][R82.64] ;  /* 0x00000018520c4981 */ /* 0x0000e2000c1e1100 */
[----:B------:R-:W-:-:S02]  /*f7b0*/  IADD3.X R85, PT, PT, R2, UR5, RZ, P6, !PT ;  /* 0x0000000502557c10 */ /* 0x000fc4000b7fe4ff */
[----:B0-----:R-:W-:-:S06]  /*f7c0*/  PRMT R83, RZ, 0x7610, R83 ;  /* 0x00007610ff537816 */ /* 0x001fcc0000000053 */
[----:B------:R-:W4:Y:S01]  /*f7d0*/  @!P0 LDG.E.U8 R83, desc[UR24][R84.64] ;  /* 0x0000001854538981 */ /* 0x000f22000c1e1100 */
[----:B------:R-:W-:-:S03]  /*f7e0*/  ISETP.GE.AND P5, PT, R86, RZ, PT ;  /* 0x000000ff5600720c */ /* 0x000fc60003fa6270 */
[----:B------:R0:W-:Y:S04]  /*f7f0*/  STL [R1+0xbf8], R0 ;  /* 0x000bf80001007387 */ /* 0x0001e80000100800 */
[----:B------:R1:W-:Y:S04]  /*f800*/  STL [R1+0xbfc], R2 ;  /* 0x000bfc0201007387 */ /* 0x0003e80000100800 */
[----:B------:R-:W-:Y:S01]  /*f810*/  STL [R1+0x43c], R84 ;  /* 0x00043c5401007387 */ /* 0x000fe20000100800 */
[----:B0-----:R-:W-:Y:S01]  /*f820*/  IADD3 R0, P6, PT, R3, UR4, RZ ;  /* 0x0000000403007c10 */ /* 0x001fe2000ffde0ff */
[----:B------:R-:W-:-:S02]  /*f830*/  @!P5 IMAD.MOV R36, RZ, RZ, -R36 ;  /* 0x000000ffff24d224 */ /* 0x000fc400078e0a24 */
[----:B------:R-:W-:Y:S01]  /*f840*/  STL [R1+0x438], R85 ;  /* 0x0004385501007387 */ /* 0x000fe20000100800 */
[----:B------:R-:W-:Y:S02]  /*f850*/  ISETP.GE.AND P5, PT, R17, RZ, PT ;  /* 0x000000ff1100720c */ /* 0x000fe40003fa6270 */
[----:B-1----:R-:W-:Y:S02]  /*f860*/  IADD3.X R2, PT, PT, R4, UR5, RZ, P6, !PT ;  /* 0x0000000504027c10 */ /* 0x002fe4000b7fe4ff */
[----:B------:R-:W-:Y:S01]  /*f870*/  PRMT R82, RZ, 0x7610, R82 ;  /* 0x00007610ff527816 */ /* 0x000fe20000000052 */
[----:B----4-:R-:W-:Y:S04]  /*f880*/  STL [R1+0xc00], R83 ;  /* 0x000c005301007387 */ /* 0x010fe80000100800 */
[----:B------:R-:W4:Y:S04]  /*f890*/  LDL.LU R17, [R1+0xc3c] ;  /* 0x000c3c0001117983 */ /* 0x000f280000300800 */
[----:B------:R0:W-:Y:S04]  /*f8a0*/  STL [R1+0xc04], R3 ;  /* 0x000c040301007387 */ /* 0x0001e80000100800 */
[----:B------:R-:W-:Y:S04]  /*f8b0*/  STL [R1+0xc08], R4 ;  /* 0x000c080401007387 */ /* 0x000fe80000100800 */
[----:B------:R-:W-:Y:S01]  /*f8c0*/  STL [R1+0x444], R0 ;  /* 0x0004440001007387 */ /* 0x000fe20000100800 */
[----:B0-----:R-:W-:-:S03]  /*f8d0*/  @!P0 IMAD.MOV.U32 R3, RZ, RZ, R2 ;  /* 0x000000ffff038224 */ /* 0x001fc600078e0002 */
[----:B------:R0:W-:Y:S02]  /*f8e0*/  STL [R1+0x440], R2 ;  /* 0x0004400201007387 */ /* 0x0001e40000100800 */
[----:B0-----:R-:W-:-:S05]  /*f8f0*/  @!P0 IMAD.MOV.U32 R2, RZ, RZ, R0 ;  /* 0x000000ffff028224 */ /* 0x001fca00078e0000 */
[----:B------:R0:W3:Y:S01]  /*f900*/  @!P0 LDG.E.U8 R82, desc[UR24][R2.64] ;  /* 0x0000001802528981 */ /* 0x0000e2000c1e1100 */
[----:B------:R-:W-:Y:S01]  /*f910*/  IADD3 R0, P6, PT, R5, UR4, RZ ;  /* 0x0000000405007c10 */ /* 0x000fe2000ffde0ff */
[----:B------:R-:W-:Y:S01]  /*f920*/  @!P1 IMAD.MOV R35, RZ, RZ, -R35 ;  /* 0x000000ffff239224 */ /* 0x000fe200078e0a23 */
[----:B------:R-:W-:Y:S02]  /*f930*/  ISETP.GE.AND P1, PT, R50, RZ, PT ;  /* 0x000000ff3200720c */ /* 0x000fe40003f26270 */
[----:B------:R-:W-:Y:S02]  /*f940*/  PRMT R50, RZ, 0x7610, R50 ;  /* 0x00007610ff327816 */ /* 0x000fe40000000032 */
[----:B0-----:R-:W-:-:S05]  /*f950*/  IADD3.X R2, PT, PT, R6, UR5, RZ, P6, !PT ;  /* 0x0000000506027c10 */ /* 0x001fca000b7fe4ff */
[----:B------:R-:W-:Y:S01]  /*f960*/  @!P0 IMAD.MOV.U32 R3, RZ, RZ, R2 ;  /* 0x000000ffff038224 */ /* 0x000fe200078e0002 */
[----:B--2---:R-:W-:Y:S01]  /*f970*/  ISETP.GE.AND P4, PT, R89, RZ, PT ;  /* 0x000000ff5900720c */ /* 0x004fe20003f86270 */
[----:B------:R-:W-:Y:S01]  /*f980*/  @!P2 IMAD.MOV R30, RZ, RZ, -R30 ;  /* 0x000000ffff1ea224 */ /* 0x000fe200078e0a1e */
[----:B------:R-:W-:-:S11]  /*f990*/  ISETP.GE.AND P2, PT, R91, RZ, PT ;  /* 0x000000ff5b00720c */ /* 0x000fd60003f46270 */
[----:B------:R-:W-:Y:S01]  /*f9a0*/  @!P4 IMAD.MOV R38, RZ, RZ, -R38 ;  /* 0x000000ffff26c224 */ /* 0x000fe200078e0a26 */
[----:B------:R-:W-:Y:S01]  /*f9b0*/  ISETP.GE.AND P4, PT, R53, RZ, PT ;  /* 0x000000ff3500720c */ /* 0x000fe20003f86270 */
[----:B------:R-:W-:Y:S01]  /*f9c0*/  @!P2 IMAD.MOV R32, RZ, RZ, -R32 ;  /* 0x000000ffff20a224 */ /* 0x000fe200078e0a20 */
[----:B------:R-:W-:Y:S02]  /*f9d0*/  ISETP.GE.AND P2, PT, R92, RZ, PT ;  /* 0x000000ff5c00720c */ /* 0x000fe40003f46270 */
[----:B------:R-:W-:-:S09]  /*f9e0*/  ISETP.GE.AND P6, PT, R52, RZ, PT ;  /* 0x000000ff3400720c */ /* 0x000fd20003fc6270 */
[----:B------:R-:W-:Y:S02]  /*f9f0*/  @!P4 IMAD.MOV R39, RZ, RZ, -R39 ;  /* 0x000000ffff27c224 */ /* 0x000fe400078e0a27 */
[----:B------:R-:W-:Y:S01]  /*fa00*/  @!P2 IMAD.MOV R34, RZ, RZ, -R34 ;  /* 0x000000ffff22a224 */ /* 0x000fe200078e0a22 */
[----:B------:R-:W-:Y:S02]  /*fa10*/  ISETP.GE.AND P2, PT, R49, RZ, PT ;  /* 0x000000ff3100720c */ /* 0x000fe40003f46270 */
[----:B------:R-:W-:Y:S01]  /*fa20*/  PRMT R49, RZ, 0x7610, R49 ;  /* 0x00007610ff317816 */ /* 0x000fe20000000031 */
[----:B---3--:R-:W-:Y:S04]  /*fa30*/  STL [R1+0xc0c], R82 ;  /* 0x000c0c5201007387 */ /* 0x008fe80000100800 */
[----:B------:R-:W-:Y:S04]  /*fa40*/  STL [R1+0xc10], R5 ;  /* 0x000c100501007387 */ /* 0x000fe80000100800 */
[----:B------:R-:W-:Y:S04]  /*fa50*/  STL [R1+0xc14], R6 ;  /* 0x000c140601007387 */ /* 0x000fe80000100800 */
[----:B------:R-:W-:Y:S04]  /*fa60*/  STL [R1+0x44c], R0 ;  /* 0x00044c0001007387 */ /* 0x000fe80000100800 */
[----:B------:R0:W-:Y:S02]  /*fa70*/  STL [R1+0x448], R2 ;  /* 0x0004480201007387 */ /* 0x0001e40000100800 */
[----:B0-----:R-:W-:-:S05]  /*fa80*/  @!P0 IMAD.MOV.U32 R2, RZ, RZ, R0 ;  /* 0x000000ffff028224 */ /* 0x001fca00078e0000 */
[----:B------:R0:W2:Y:S01]  /*fa90*/  @!P0 LDG.E.U8 R50, desc[UR24][R2.64] ;  /* 0x0000001802328981 */ /* 0x0000a2000c1e1100 */
[----:B------:R-:W-:-:S03]  /*faa0*/  IADD3 R0, P4, PT, R7, UR4, RZ ;  /* 0x0000000407007c10 */ /* 0x000fc6000ff9e0ff */
[----:B------:R-:W-:Y:S01]  /*fab0*/  STS.U8 [R9+UR9+0xb00], R75 ;  /* 0x000b004b09007988 */ /* 0x000fe20008000009 */
[----:B------:R-:W-:Y:S01]  /*fac0*/  @!P5 IMAD.MOV R37, RZ, RZ, -R37 ;  /* 0x000000ffff25d224 */ /* 0x000fe200078e0a25 */
[----:B------:R-:W1:Y:S01]  /*fad0*/  LDCU UR4, c[0x0][0x3b0] ;  /* 0x00007600ff0477ac */ /* 0x000e620008000800 */
[----:B0-----:R-:W-:Y:S01]  /*fae0*/  IADD3.X R2, PT, PT, R8, UR5, RZ, P4, !PT ;  /* 0x0000000508027c10 */ /* 0x001fe2000a7fe4ff */
[----:B------:R-:W-:Y:S01]  /*faf0*/  @!P0 IMAD.MOV.U32 R52, RZ, RZ, R0 ;  /* 0x000000ffff348224 */ /* 0x000fe200078e0000 */
[----:B------:R-:W-:Y:S01]  /*fb00*/  STS.U8 [R9+UR9+0x2b00], R74 ;  /* 0x002b004a09007988 */ /* 0x000fe20008000009 */
[----:B------:R-:W-:Y:S01]  /*fb10*/  ISETP.GE.AND P5, PT, R55, RZ, PT ;  /* 0x000000ff3700720c */ /* 0x000fe20003fa6270 */
[----:B------:R-:W-:Y:S01]  /*fb20*/  @!P1 IMAD.MOV R16, RZ, RZ, -R16 ;  /* 0x000000ffff109224 */ /* 0x000fe200078e0a10 */
[----:B------:R-:W0:Y:S01]  /*fb30*/  LDCU UR5, c[0x0][0x3b0] ;  /* 0x00007600ff0577ac */ /* 0x000e220008000800 */
[----:B------:R-:W-:-:S05]  /*fb40*/  @!P0 IMAD.MOV.U32 R53, RZ, RZ, R2 ;  /* 0x000000ffff358224 */ /* 0x000fca00078e0002 */
[----:B------:R3:W2:Y:S04]  /*fb50*/  @!P0 LDG.E.U8 R49, desc[UR24][R52.64] ;  /* 0x0000001834318981 */ /* 0x0006a8000c1e1100 */
        /* <DEDUP_REMOVED lines=14> */
[----:B------:R-:W-:-:S03]  /*fc40*/  @!P2 IMAD.MOV R40, RZ, RZ, -R40 ;  /* 0x000000ffff28a224 */ /* 0x000fc600078e0a28 */
[----:B------:R-:W-:Y:S01]  /*fc50*/  STS.U8 [R9+UR9+0x1b00], R59 ;  /* 0x001b003b09007988 */ /* 0x000fe20008000009 */
[----:B------:R-:W-:-:S03]  /*fc60*/  @!P5 IMAD.MOV R45, RZ, RZ, -R45 ;  /* 0x000000ffff2dd224 */ /* 0x000fc600078e0a2d */
[----:B------:R-:W-:Y:S01]  /*fc70*/  STS.U8 [R9+UR9+0x3b00], R58 ;  /* 0x003b003a09007988 */ /* 0x000fe20008000009 */
[----:B------:R-:W-:-:S03]  /*fc80*/  ISETP.GE.AND P1, PT, R51, RZ, PT ;  /* 0x000000ff3300720c */ /* 0x000fc60003f26270 */
[----:B------:R-:W-:Y:S01]  /*fc90*/  STS.U8 [R9+UR9+0x5b00], R57 ;  /* 0x005b003909007988 */ /* 0x000fe20008000009 */
[----:B------:R-:W-:Y:S02]  /*fca0*/  ISETP.GE.AND P2, PT, R54, RZ, PT ;  /* 0x000000ff3600720c */ /* 0x000fe40003f46270 */
[----:B------:R-:W-:Y:S01]  /*fcb0*/  ISETP.GE.AND P4, PT, R11, RZ, PT ;  /* 0x000000ff0b00720c */ /* 0x000fe20003f86270 */
[----:B------:R-:W-:Y:S01]  /*fcc0*/  STS.U8 [R9+UR9+0x7b00], R56 ;  /* 0x007b003809007988 */ /* 0x000fe20008000009 */
[----:B------:R-:W-:-:S03]  /*fcd0*/  ISETP.GE.AND P5, PT, R10, RZ, PT ;  /* 0x000000ff0a00720c */ /* 0x000fc60003fa6270 */
[----:B------:R-:W-:Y:S04]  /*fce0*/  STS.U8 [R9+UR9+0x1f00], R48 ;  /* 0x001f003009007988 */ /* 0x000fe80008000009 */
[----:B------:R1:W-:Y:S04]  /*fcf0*/  STS.U8 [R9+UR9+0x3f00], R14 ;  /* 0x003f000e09007988 */ /* 0x0003e80008000009 */
[----:B------:R-:W-:Y:S04]  /*fd00*/  STS.U8 [R9+UR9+0x5f00], R13 ;  /* 0x005f000d09007988 */ /* 0x000fe80008000009 */
[----:B------:R-:W-:Y:S01]  /*fd10*/  STS.U8 [R9+UR9+0x7f00], R12 ;  /* 0x007f000c09007988 */ /* 0x000fe20008000009 */
[----:B----4-:R-:W-:-:S02]  /*fd20*/  ISETP.NE.AND P0, PT, R17, RZ, PT ;  /* 0x000000ff1100720c */ /* 0x010fc40003f05270 */
[----:B------:R-:W-:Y:S01]  /*fd30*/  LOP3.LUT R17, RZ, R17, RZ, 0x33, !PT ;  /* 0x00000011ff117212 */ /* 0x000fe200078e33ff */
[----:B------:R-:W-:Y:S02]  /*fd40*/  @!P1 IMAD.MOV R44, RZ, RZ, -R44 ;  /* 0x000000ffff2c9224 */ /* 0x000fe400078e0a2c */
[----:B------:R-:W-:Y:S01]  /*fd50*/  @!P2 IMAD.MOV R43, RZ, RZ, -R43 ;  /* 0x000000ffff2ba224 */ /* 0x000fe200078e0a2b */
[C---:B------:R-:W-:Y:S01]  /*fd60*/  SEL R55, R17.reuse, R47, !P0 ;  /* 0x0000002f11377207 */ /* 0x040fe20004000000 */
[----:B------:R-:W-:Y:S02]  /*fd70*/  @!P6 IMAD.MOV R41, RZ, RZ, -R41 ;  /* 0x000000ffff29e224 */ /* 0x000fe400078e0a29 */
[----:B------:R-:W-:Y:S02]  /*fd80*/  @!P5 IMAD.MOV R15, RZ, RZ, -R15 ;  /* 0x000000ffff0fd224 */ /* 0x000fe400078e0a0f */
[----:B------:R-:W-:Y:S01]  /*fd90*/  @!P4 IMAD.MOV R42, RZ, RZ, -R42 ;  /* 0x000000ffff2ac224 */ /* 0x000fe200078e0a2a */
[----:B------:R-:W-:-:S02]  /*fda0*/  SEL R54, R17, R46, !P0 ;  /* 0x0000002e11367207 */ /* 0x000fc40004000000 */
[C---:B---3--:R-:W-:Y:S02]  /*fdb0*/  SEL R53, R17.reuse, R19, !P0 ;  /* 0x0000001311357207 */ /* 0x048fe40004000000 */
[C---:B------:R-:W-:Y:S02]  /*fdc0*/  SEL R52, R17.reuse, R18, !P0 ;  /* 0x0000001211347207 */ /* 0x040fe40004000000 */
[C---:B------:R-:W-:Y:S02]  /*fdd0*/  SEL R18, R17.reuse, R22, !P0 ;  /* 0x0000001611127207 */ /* 0x040fe40004000000 */
[C---:B------:R-:W-:Y:S02]  /*fde0*/  SEL R19, R17.reuse, R21, !P0 ;  /* 0x0000001511137207 */ /* 0x040fe40004000000 */
[C---:B------:R-:W-:Y:S02]  /*fdf0*/  SEL R21, R17.reuse, R20, !P0 ;  /* 0x0000001411157207 */ /* 0x040fe40004000000 */
[----:B------:R-:W-:-:S02]  /*fe00*/  SEL R22, R17, R25, !P0 ;  /* 0x0000001911167207 */ /* 0x000fc40004000000 */
[C---:B------:R-:W-:Y:S02]  /*fe10*/  SEL R51, R17.reuse, R24, !P0 ;  /* 0x0000001811337207 */ /* 0x040fe40004000000 */
[C---:B------:R-:W-:Y:S02]  /*fe20*/  SEL R47, R17.reuse, R28, !P0 ;  /* 0x0000001c112f7207 */ /* 0x040fe40004000000 */
[----:B------:R-:W-:Y:S01]  /*fe30*/  SEL R46, R17, R30, !P0 ;  /* 0x0000001e112e7207 */ /* 0x000fe20004000000 */
[----:B-1----:R-:W-:Y:S01]  /*fe40*/  IMAD R14, R55, UR4, RZ ;  /* 0x00000004370e7c24 */ /* 0x002fe2000f8e02ff */
[C---:B------:R-:W-:Y:S02]  /*fe50*/  SEL R25, R17.reuse, R23, !P0 ;  /* 0x0000001711197207 */ /* 0x040fe40004000000 */
[C---:B------:R-:W-:Y:S02]  /*fe60*/  SEL R27, R17.reuse, R27, !P0 ;  /* 0x0000001b111b7207 */ /* 0x040fe40004000000 */
[----:B------:R-:W-:-:S02]  /*fe70*/  SEL R28, R17, R26, !P0 ;  /* 0x0000001a111c7207 */ /* 0x000fc40004000000 */
[C---:B------:R-:W-:Y:S02]  /*fe80*/  SEL R30, R17.reuse, R29, !P0 ;  /* 0x0000001d111e7207 */ /* 0x040fe40004000000 */
[C---:B------:R-:W-:Y:S02]  /*fe90*/  SEL R33, R17.reuse, R33, !P0 ;  /* 0x0000002111217207 */ /* 0x040fe40004000000 */
[C---:B------:R-:W-:Y:S02]  /*fea0*/  SEL R32, R17.reuse, R32, !P0 ;  /* 0x0000002011207207 */ /* 0x040fe40004000000 */
        /* <DEDUP_REMOVED lines=14> */
[----:B------:R-:W-:Y:S01]  /*ff90*/  SEL R20, R17, R15, !P0 ;  /* 0x0000000f11147207 */ /* 0x000fe20004000000 */
[----:B0-----:R-:W-:-:S02]  /*ffa0*/  IMAD R15, R54, UR5, RZ ;  /* 0x00000005360f7c24 */ /* 0x001fc4000f8e02ff */
[----:B------:R-:W-:Y:S02]  /*ffb0*/  IMAD R16, R53, UR6, RZ ;  /* 0x0000000635107c24 */ /* 0x000fe4000f8e02ff */
[----:B------:R-:W-:Y:S02]  /*ffc0*/  IMAD R17, R52, UR14, RZ ;  /* 0x0000000e34117c24 */ /* 0x000fe4000f8e02ff */
[----:B------:R-:W-:Y:S02]  /*ffd0*/  IMAD R18, R18, UR15, RZ ;  /* 0x0000000f12127c24 */ /* 0x000fe4000f8e02ff */
[----:B------:R-:W-:Y:S02]  /*ffe0*/  IMAD R29, R46, UR28, RZ ;  /* 0x0000001c2e1d7c24 */ /* 0x000fe4000f8e02ff */
[----:B------:R-:W-:Y:S02]  /*fff0*/  IMAD R19, R19, UR16, RZ ;  /* 0x0000001013137c24 */ /* 0x000fe4000f8e02ff */
[----:B------:R-:W-:-:S02]  /*10000*/  IMAD R21, R21, UR17, RZ ;  /* 0x0000001115157c24 */ /* 0x000fc4000f8e02ff */
[----:B------:R-:W-:Y:S02]  /*10010*/  IMAD R22, R22, UR20, RZ ;  /* 0x0000001416167c24 */ /* 0x000fe4000f8e02ff */
[----:B------:R-:W-:Y:S02]  /*10020*/  IMAD R23, R51, UR21, RZ ;  /* 0x0000001533177c24 */ /* 0x000fe4000f8e02ff */
[----:B------:R-:W-:Y:S02]  /*10030*/  IMAD R25, R25, UR22, RZ ;  /* 0x0000001619197c24 */ /* 0x000fe4000f8e02ff */
[----:B------:R-:W-:Y:S02]  /*10040*/  IMAD R26, R47, UR23, RZ ;  /* 0x000000172f1a7c24 */ /* 0x000fe4000f8e02ff */
[----:B------:R-:W-:Y:S02]  /*10050*/  IMAD R27, R27, UR26, RZ ;  /* 0x0000001a1b1b7c24 */ /* 0x000fe4000f8e02ff */
[----:B------:R-:W-:-:S02]  /*10060*/  IMAD R28, R28, UR27, RZ ;  /* 0x0000001b1c1c7c24 */ /* 0x000fc4000f8e02ff */
[----:B------:R-:W-:Y:S01]  /*10070*/  IMAD R30, R30, UR29, RZ ;  /* 0x0000001d1e1e7c24 */ /* 0x000fe2000f8e02ff */
[----:B--2---:R-:W-:Y:S04]  /*10080*/  STL [R1+0xc1c], R50 ;  /* 0x000c1c3201007387 */ /* 0x004fe80000100800 */
[----:B------:R-:W-:Y:S04]  /*10090*/  STL [R1+0xc24], R7 ;  /* 0x000c240701007387 */ /* 0x000fe80000100800 */
[----:B------:R-:W-:Y:S04]  /*100a0*/  STL [R1+0xc28], R8 ;  /* 0x000c280801007387 */ /* 0x000fe80000100800 */
[----:B------:R0:W-:Y:S02]  /*100b0*/  STL [R1+0x454], R0 ;  /* 0x0004540001007387 */ /* 0x0001e40000100800 */
[----:B0-----:R-:W0:Y:S02]  /*100c0*/  S2R R0, SR_TID.X ;  /* 0x0000000000007919 */ /* 0x001e240000002100 */
[----:B------:R-:W-:Y:S04]  /*100d0*/  STL [R1+0x450], R2 ;  /* 0x0004500201007387 */ /* 0x000fe80000100800 */
[----:B------:R-:W-:Y:S01]  /*100e0*/  STL [R1+0xc2c], R49 ;  /* 0x000c2c3101007387 */ /* 0x000fe20000100800 */
[----:B0-----:R-:W-:-:S04]  /*100f0*/  LOP3.LUT R77, R0, 0x7f, RZ, 0xc0, !PT ;  /* 0x0000007f004d7812 */ /* 0x001fc800078ec0ff */
[----:B------:R-:W-:Y:S01]  /*10100*/  LOP3.LUT R70, R77, 0x70, RZ, 0x3c, !PT ;  /* 0x000000704d467812 */ /* 0x000fe200078e3cff */
[----:B------:R-:W-:Y:S04]  /*10110*/  STL [R1+0xc30], R77 ;  /* 0x000c304d01007387 */ /* 0x000fe80000100800 */
[----:B------:R-:W-:Y:S04]  /*10120*/  STS.U8 [R70+UR9+0x380], R81 ;  /* 0x0003805146007988 */ /* 0x000fe80008000009 */
[----:B------:R-:W-:Y:S04]  /*10130*/  STS.U8 [R70+UR9+0x2380], R80 ;  /* 0x0023805046007988 */ /* 0x000fe80008000009 */
[----:B------:R-:W-:Y:S04]  /*10140*/  STS.U8 [R70+UR9+0x4380], R79 ;  /* 0x0043804f46007988 */ /* 0x000fe80008000009 */
[----:B------:R-:W-:Y:S04]  /*10150*/  STS.U8 [R70+UR9+0x6380], R78 ;  /* 0x0063804e46007988 */ /* 0x000fe80008000009 */
[----:B------:R-:W-:Y:S04]  /*10160*/  STS.U8 [R70+UR9+0x780], R76 ;  /* 0x0007804c46007988 */ /* 0x000fe80008000009 */
[----:B------:R0:W-:Y:S02]  /*10170*/  STL [R1+0xc34], R70 ;  /* 0x000c344601007387 */ /* 0x0001e40000100800 */
[----:B0-----:R-:W-:-:S05]  /*10180*/  LOP3.LUT R70, R0, 0x3f, RZ, 0xc0, !PT ;  /* 0x0000003f00467812 */ /* 0x001fca00078ec0ff */
[----:B------:R-:W-:-:S05]  /*10190*/  IMAD R12, R70, UR13, RZ ;  /* 0x0000000d460c7c24 */ /* 0x000fca000f8e02ff */
[C---:B------:R-:W-:Y:S01]  /*101a0*/  IADD3 R13, P0, PT, R12.reuse, UR18, RZ ;  /* 0x000000120c0d7c10 */ /* 0x040fe2000ff1e0ff */
[----:B------:R0:W-:Y:S01]  /*101b0*/  STL [R1+0xc38], R14 ;  /* 0x000c380e01007387 */ /* 0x0001e20000100800 */
[----:B------:R-:W-:Y:S01]  /*101c0*/  IMAD R33, R33, UR30, RZ ;  /* 0x0000001e21217c24 */ /* 0x000fe2000f8e02ff */
[----:B------:R-:W1:Y:S01]  /*101d0*/  LDCU UR18, c[0x0][0x3b0] ;  /* 0x00007600ff1277ac */ /* 0x000e620008000800 */
[----:B------:R-:W-:Y:S02]  /*101e0*/  LEA.HI.X.SX32 R12, R12, UR19, 0x1, P0 ;  /* 0x000000130c0c7c11 */ /* 0x000fe400080f0eff */
[CC--:B------:R-:W-:Y:S02]  /*101f0*/  IADD3 R49, P0, PT, R14.reuse, R13.reuse, RZ ;  /* 0x0000000d0e317210 */ /* 0x0c0fe40007f1e0ff */
[----:B------:R-:W-:Y:S02]  /*10200*/  IADD3 R2, P1, PT, R15, R13, RZ ;  /* 0x0000000d0f027210 */ /* 0x000fe40007f3e0ff */
[----:B------:R-:W-:-:S02]  /*10210*/  LEA.HI.X.SX32 R77, R14, R12, 0x1, P0 ;  /* 0x0000000c0e4d7211 */ /* 0x000fc400000f0eff */
[-C--:B------:R-:W-:Y:S01]  /*10220*/  LEA.HI.X.SX32 R83, R15, R12.reuse, 0x1, P1 ;  /* 0x0000000c0f537211 */ /* 0x080fe200008f0eff */
[----:B------:R-:W-:Y:S01]  /*10230*/  STL [R1+0x45c], R49 ;  /* 0x00045c3101007387 */ /* 0x000fe20000100800 */
[-C--:B------:R-:W-:Y:S01]  /*10240*/  IADD3 R46, P0, PT, R16, R13.reuse, RZ ;  /* 0x0000000d102e7210 */ /* 0x080fe20007f1e0ff */
[----:B------:R-:W-:Y:S01]  /*10250*/  IMAD R32, R32, UR31, RZ ;  /* 0x0000001f20207c24 */ /* 0x000fe2000f8e02ff */
[-C--:B------:R-:W-:Y:S01]  /*10260*/  IADD3 R71, P1, PT, R17, R13.reuse, RZ ;  /* 0x0000000d11477210 */ /* 0x080fe20007f3e0ff */
[----:B------:R-:W-:Y:S01]  /*10270*/  STL [R1+0x464], R2 ;  /* 0x0004640201007387 */ /* 0x000fe20000100800 */
[-C--:B------:R-:W-:Y:S01]  /*10280*/  IADD3 R8, P2, PT, R18, R13.reuse, RZ ;  /* 0x0000000d12087210 */ /* 0x080fe20007f5e0ff */
[----:B------:R-:W-:Y:S01]  /*10290*/  IMAD R31, R31, UR32, RZ ;  /* 0x000000201f1f7c24 */ /* 0x000fe2000f8e02ff */
[-C--:B------:R-:W-:Y:S01]  /*102a0*/  LEA.HI.X.SX32 R15, R16, R12.reuse, 0x1, P0 ;  /* 0x0000000c100f7211 */ /* 0x080fe200000f0eff */
[----:B------:R-:W-:Y:S01]  /*102b0*/  STL [R1+0x458], R77 ;  /* 0x0004584d01007387 */ /* 0x000fe20000100800 */
[-C--:B------:R-:W-:Y:S01]  /*102c0*/  LEA.HI.X.SX32 R72, R17, R12.reuse, 0x1, P1 ;  /* 0x0000000c11487211 */ /* 0x080fe200008f0eff */
[----:B------:R-:W-:Y:S01]  /*102d0*/  IMAD R36, R36, UR33, RZ ;  /* 0x0000002124247c24 */ /* 0x000fe2000f8e02ff */
[-C--:B------:R-:W-:Y:S01]  /*102e0*/  IADD3 R85, P0, PT, R19, R13.reuse, RZ ;  /* 0x0000000d13557210 */ /* 0x080fe20007f1e0ff */
[----:B------:R-:W-:Y:S01]  /*102f0*/  STL [R1+0x460], R83 ;  /* 0x0004605301007387 */ /* 0x000fe20000100800 */
[----:B------:R-:W-:Y:S01]  /*10300*/  LEA.HI.X.SX32 R16, R18, R12, 0x1, P2 ;  /* 0x0000000c12107211 */ /* 0x000fe200010f0eff */
[----:B------:R-:W-:Y:S01]  /*10310*/  IMAD R35, R35, UR34, RZ ;  /* 0x0000002223237c24 */ /* 0x000fe2000f8e02ff */
[----:B0-----:R-:W0:Y:S01]  /*10320*/  LDC R14, c[0x0][0x3a0] ;  /* 0x0000e800ff0e7b82 */ /* 0x001e220000000800 */
[----:B------:R-:W-:Y:S01]  /*10330*/  STL [R1+0x46c], R46 ;  /* 0x00046c2e01007387 */ /* 0x000fe20000100800 */
[----:B------:R-:W-:-:S03]  /*10340*/  IADD3 R51, P1, PT, R21, R13, RZ ;  /* 0x0000000d15337210 */ /* 0x000fc60007f3e0ff */
[----:B------:R-:W2:Y:S01]  /*10350*/  LDL.LU R17, [R1+0x2c] ;  /* 0x00002c0001117983 */ /* 0x000ea20000300800 */
[----:B------:R-:W-:-:S03]  /*10360*/  IADD3 R68, P2, PT, R22, R13, RZ ;  /* 0x0000000d16447210 */ /* 0x000fc60007f5e0ff */
[----:B------:R-:W-:Y:S01]  /*10370*/  STL [R1+0x47c], R8 ;  /* 0x00047c0801007387 */ /* 0x000fe20000100800 */
[----:B------:R-:W-:-:S03]  /*10380*/  LEA.HI.X.SX32 R0, R19, R12, 0x1, P0 ;  /* 0x0000000c13007211 */ /* 0x000fc600000f0eff */
[----:B------:R-:W-:Y:S01]  /*10390*/  STL [R1+0x474], R71 ;  /* 0x0004744701007387 */ /* 0x000fe20000100800 */
[----:B------:R-:W-:-:S03]  /*103a0*/  LEA.HI.X.SX32 R47, R21, R12, 0x1, P1 ;  /* 0x0000000c152f7211 */ /* 0x000fc600008f0eff */
[----:B------:R-:W-:Y:S01]  /*103b0*/  STL [R1+0x468], R15 ;  /* 0x0004680f01007387 */ /* 0x000fe20000100800 */
[----:B------:R-:W-:-:S03]  /*103c0*/  IADD3 R89, P0, PT, R23, R13, RZ ;  /* 0x0000000d17597210 */ /* 0x000fc60007f1e0ff */
[----:B------:R-:W-:Y:S01]  /*103d0*/  STL [R1+0x470], R72 ;  /* 0x0004704801007387 */ /* 0x000fe20000100800 */
[----:B------:R-:W-:-:S03]  /*103e0*/  LEA.HI.X.SX32 R69, R22, R12, 0x1, P2 ;  /* 0x0000000c16457211 */ /* 0x000fc600010f0eff */
[----:B------:R-:W-:Y:S01]  /*103f0*/  STL [R1+0x478], R16 ;  /* 0x0004781001007387 */ /* 0x000fe20000100800 */
[----:B------:R-:W-:-:S03]  /*10400*/  IADD3 R90, P1, PT, R25, R13, RZ ;  /* 0x0000000d195a7210 */ /* 0x000fc60007f3e0ff */
[----:B------:R-:W-:Y:S01]  /*10410*/  STL [R1+0x484], R85 ;  /* 0x0004845501007387 */ /* 0x000fe20000100800 */
[----:B------:R-:W-:-:S03]  /*10420*/  IADD3 R53, P2, PT, R26, R13, RZ ;  /* 0x0000000d1a357210 */ /* 0x000fc60007f5e0ff */
[----:B------:R-:W-:Y:S01]  /*10430*/  STL [R1+0x48c], R51 ;  /* 0x00048c3301007387 */ /* 0x000fe20000100800 */
[----:B------:R-:W-:-:S03]  /*10440*/  LEA.HI.X.SX32 R7, R23, R12, 0x1, P0 ;  /* 0x0000000c17077211 */ /* 0x000fc600000f0eff */
[----:B------:R-:W-:Y:S01]  /*10450*/  STL [R1+0x480], R0 ;  /* 0x0004800001007387 */ /* 0x000fe20000100800 */
[----:B------:R-:W-:-:S03]  /*10460*/  LEA.HI.X.SX32 R87, R25, R12, 0x1, P1 ;  /* 0x0000000c19577211 */ /* 0x000fc600008f0eff */
[----:B------:R-:W-:Y:S01]  /*10470*/  STL [R1+0x494], R68 ;  /* 0x0004944401007387 */ /* 0x000fe20000100800 */
[----:B------:R-:W-:-:S03]  /*10480*/  LEA.HI.X.SX32 R52, R26, R12, 0x1, P2 ;  /* 0x0000000c1a347211 */ /* 0x000fc600010f0eff */
[----:B------:R-:W-:Y:S01]  /*10490*/  STL [R1+0x488], R47 ;  /* 0x0004882f01007387 */ /* 0x000fe20000100800 */
[----:B------:R-:W-:-:S03]  /*104a0*/  IADD3 R66, P0, PT, R27, R13, RZ ;  /* 0x0000000d1b427210 */ /* 0x000fc60007f1e0ff */
        /* <DEDUP_REMOVED lines=21> */
[----:B------:R-:W-:Y:S01]  /*10600*/  IADD3 R88, P0, PT, R31, R13, RZ ;  /* 0x0000000d1f587210 */ /* 0x000fe20007f1e0ff */
[----:B------:R-:W-:Y:S02]  /*10610*/  IMAD R34, R34, UR35, RZ ;  /* 0x0000002322227c24 */ /* 0x000fe4000f8e02ff */
[----:B------:R-:W-:Y:S01]  /*10620*/  STL [R1+0x4b8], R19 ;  /* 0x0004b81301007387 */ /* 0x000fe20000100800 */
[----:B------:R-:W-:-:S03]  /*10630*/  LEA.HI.X.SX32 R50, R32, R12, 0x1, P2 ;  /* 0x0000000c20327211 */ /* 0x000fc600010f0eff */
[----:B------:R-:W-:Y:S01]  /*10640*/  STL [R1+0x4c0], R93 ;  /* 0x0004c05d01007387 */ /* 0x000fe20000100800 */
[-C--:B------:R-:W-:Y:S01]  /*10650*/  IADD3 R81, P1, PT, R36, R13.reuse, RZ ;  /* 0x0000000d24517210 */ /* 0x080fe20007f3e0ff */
[----:B------:R-:W-:Y:S02]  /*10660*/  IMAD R38, R38, UR36, RZ ;  /* 0x0000002426267c24 */ /* 0x000fe4000f8e02ff */
[----:B------:R-:W-:Y:S01]  /*10670*/  STL [R1+0x4cc], R55 ;  /* 0x0004cc3701007387 */ /* 0x000fe20000100800 */
[----:B------:R-:W-:Y:S01]  /*10680*/  IADD3 R62, P2, PT, R35, R13, RZ ;  /* 0x0000000d233e7210 */ /* 0x000fe20007f5e0ff */
[----:B------:R-:W-:Y:S02]  /*10690*/  IMAD R37, R37, UR37, RZ ;  /* 0x0000002525257c24 */ /* 0x000fe4000f8e02ff */
[----:B------:R-:W-:Y:S01]  /*106a0*/  STL [R1+0x4dc], R92 ;  /* 0x0004dc5c01007387 */ /* 0x000fe20000100800 */
[----:B------:R-:W-:-:S03]  /*106b0*/  LEA.HI.X.SX32 R84, R31, R12, 0x1, P0 ;  /* 0x0000000c1f547211 */ /* 0x000fc600000f0eff */
[----:B------:R-:W-:Y:S01]  /*106c0*/  STL [R1+0x4d4], R64 ;  /* 0x0004d44001007387 */ /* 0x000fe20000100800 */
[----:B------:R-:W-:-:S03]  /*106d0*/  LEA.HI.X.SX32 R76, R36, R12, 0x1, P1 ;  /* 0x0000000c244c7211 */ /* 0x000fc600008f0eff */
[----:B------:R-:W-:Y:S01]  /*106e0*/  STL [R1+0x4c8], R54 ;  /* 0x0004c83601007387 */ /* 0x000fe20000100800 */
[----:B------:R-:W-:-:S03]  /*106f0*/  IADD3 R21, P0, PT, R34, R13, RZ ;  /* 0x0000000d22157210 */ /* 0x000fc60007f1e0ff */
[----:B------:R-:W-:Y:S01]  /*10700*/  STL [R1+0x4d0], R65 ;  /* 0x0004d04101007387 */ /* 0x000fe20000100800 */
[----:B------:R-:W-:Y:S01]  /*10710*/  LEA.HI.X.SX32 R63, R35, R12, 0x1, P2 ;  /* 0x0000000c233f7211 */ /* 0x000fe200010f0eff */
[----:B------:R-:W-:Y:S02]  /*10720*/  IMAD R42, R42, UR38, RZ ;  /* 0x000000262a2a7c24 */ /* 0x000fe4000f8e02ff */
[----:B------:R-:W-:Y:S01]  /*10730*/  STL [R1+0x4d8], R50 ;  /* 0x0004d83201007387 */ /* 0x000fe20000100800 */
[-C--:B------:R-:W-:Y:S01]  /*10740*/  IADD3 R11, P1, PT, R38, R13.reuse, RZ ;  /* 0x0000000d260b7210 */ /* 0x080fe20007f3e0ff */
[----:B------:R-:W-:Y:S02]  /*10750*/  IMAD R24, R24, UR39, RZ ;  /* 0x0000002718187c24 */ /* 0x000fe4000f8e02ff */
[----:B------:R-:W-:Y:S01]  /*10760*/  STL [R1+0x4e4], R88 ;  /* 0x0004e45801007387 */ /* 0x000fe20000100800 */
[----:B------:R-:W-:Y:S01]  /*10770*/  IADD3 R79, P2, PT, R37, R13, RZ ;  /* 0x0000000d254f7210 */ /* 0x000fe20007f5e0ff */
[----:B------:R-:W-:-:S02]  /*10780*/  IMAD R40, R40, UR40, RZ ;  /* 0x0000002828287c24 */ /* 0x000fc4000f8e02ff */
        /* <DEDUP_REMOVED lines=9> */
[-C--:B------:R-:W-:Y:S01]  /*10820*/  IADD3 R82, P1, PT, R24, R13.reuse, RZ ;  /* 0x0000000d18527210 */ /* 0x080fe20007f3e0ff */
[----:B------:R-:W-:Y:S02]  /*10830*/  IMAD R39, R39, UR41, RZ ;  /* 0x0000002927277c24 */ /* 0x000fe4000f8e02ff */
[----:B------:R-:W-:Y:S01]  /*10840*/  STL [R1+0x4fc], R21 ;  /* 0x0004fc1501007387 */ /* 0x000fe20000100800 */
[----:B------:R-:W-:Y:S01]  /*10850*/  IADD3 R9, P2, PT, R40, R13, RZ ;  /* 0x0000000d28097210 */ /* 0x000fe20007f5e0ff */
[----:B------:R-:W-:Y:S02]  /*10860*/  IMAD R44, R44, UR43, RZ ;  /* 0x0000002b2c2c7c24 */ /* 0x000fe4000f8e02ff */
[----:B------:R-:W-:Y:S01]  /*10870*/  STL [R1+0x504], R11 ;  /* 0x0005040b01007387 */ /* 0x000fe20000100800 */
[----:B------:R-:W-:Y:S01]  /*10880*/  IMAD R45, R45, UR42, RZ ;  /* 0x0000002a2d2d7c24 */ /* 0x000fe2000f8e02ff */
[----:B------:R-:W-:-:S02]  /*10890*/  LEA.HI.X.SX32 R61, R42, R12, 0x1, P0 ;  /* 0x0000000c2a3d7211 */ /* 0x000fc400000f0eff */
[----:B------:R-:W-:Y:S01]  /*108a0*/  STL [R1+0x4f8], R6 ;  /* 0x0004f80601007387 */ /* 0x000fe20000100800 */
[----:B------:R-:W-:Y:S01]  /*108b0*/  IMAD R43, R43, UR44, RZ ;  /* 0x0000002c2b2b7c24 */ /* 0x000fe2000f8e02ff */
[-C--:B------:R-:W-:Y:S02]  /*108c0*/  LEA.HI.X.SX32 R5, R24, R12.reuse, 0x1, P1 ;  /* 0x0000000c18057211 */ /* 0x080fe400008f0eff */
[----:B------:R-:W-:Y:S01]  /*108d0*/  STL [R1+0x50c], R79 ;  /* 0x00050c4f01007387 */ /* 0x000fe20000100800 */
[----:B------:R-:W-:-:S03]  /*108e0*/  LEA.HI.X.SX32 R10, R40, R12, 0x1, P2 ;  /* 0x0000000c280a7211 */ /* 0x000fc600010f0eff */
[----:B------:R-:W-:Y:S01]  /*108f0*/  STL [R1+0x500], R86 ;  /* 0x0005005601007387 */ /* 0x000fe20000100800 */
[----:B------:R-:W-:Y:S01]  /*10900*/  IMAD R41, R41, UR45, RZ ;  /* 0x0000002d29297c24 */ /* 0x000fe2000f8e02ff */
[-C--:B------:R-:W-:Y:S02]  /*10910*/  IADD3 R75, P0, PT, R39, R13.reuse, RZ ;  /* 0x0000000d274b7210 */ /* 0x080fe40007f1e0ff */
[----:B------:R-:W-:Y:S01]  /*10920*/  STL [R1+0x508], R80 ;  /* 0x0005085001007387 */ /* 0x000fe20000100800 */
[----:B------:R-:W-:-:S03]  /*10930*/  IADD3 R3, P2, PT, R44, R13, RZ ;  /* 0x0000000d2c037210 */ /* 0x000fc60007f5e0ff */
[----:B------:R-:W-:Y:S01]  /*10940*/  STL [R1+0x51c], R82 ;  /* 0x00051c5201007387 */ /* 0x000fe20000100800 */
[----:B------:R-:W-:-:S03]  /*10950*/  IADD3 R58, P1, PT, R45, R13, RZ ;  /* 0x0000000d2d3a7210 */ /* 0x000fc60007f3e0ff */
[----:B------:R-:W-:Y:S01]  /*10960*/  STL [R1+0x514], R60 ;  /* 0x0005143c01007387 */ /* 0x000fe20000100800 */
[----:B-1----:R-:W-:Y:S01]  /*10970*/  IMAD R20, R20, UR18, RZ ;  /* 0x0000001214147c24 */ /* 0x002fe2000f8e02ff */
[-C--:B------:R-:W-:Y:S02]  /*10980*/  IADD3 R42, P4, PT, R43, R13.reuse, RZ ;  /* 0x0000000d2b2a7210 */ /* 0x080fe40007f9e0ff */
[----:B------:R-:W-:Y:S01]  /*10990*/  STL [R1+0x524], R9 ;  /* 0x0005240901007387 */ /* 0x000fe20000100800 */
[----:B------:R-:W-:-:S03]  /*109a0*/  IADD3 R73, P5, PT, R41, R13, RZ ;  /* 0x0000000d29497210 */ /* 0x000fc60007fbe0ff */
[----:B------:R-:W-:Y:S04]  /*109b0*/  STL [R1+0x510], R61 ;  /* 0x0005103d01007387 */ /* 0x000fe80000100800 */
[----:B------:R-:W-:Y:S04]  /*109c0*/  STL [R1+0x518], R5 ;  /* 0x0005180501007387 */ /* 0x000fe80000100800 */
        /* <DEDUP_REMOVED lines=9> */
[----:B0-----:R-:W-:-:S03]  /*10a60*/  VIADD R48, R14, 0x3f ;  /* 0x0000003f0e307836 */ /* 0x001fc60000000000 */
[----:B------:R-:W3:Y:S04]  /*10a70*/  LDL.LU R13, [R1+0x28] ;  /* 0x00002800010d7983 */ /* 0x000ee80000300800 */
[----:B------:R-:W-:Y:S04]  /*10a80*/  STL [R1+0x538], R73 ;  /* 0x0005384901007387 */ /* 0x000fe80000100800 */
[----:B------:R-:W4:Y:S01]  /*10a90*/  LDL.LU R45, [R1+0x14] ;  /* 0x00001400012d7983 */ /* 0x000f220000300800 */
[----:B------:R-:W-:-:S03]  /*10aa0*/  LEA.HI.X.SX32 R43, R43, R12, 0x1, P4 ;  /* 0x0000000c2b2b7211 */ /* 0x000fc600020f0eff */
[----:B------:R-:W2:Y:S01]  /*10ab0*/  LDL.LU R44, [R1+0x1c] ;  /* 0x00001c00012c7983 */ /* 0x000ea20000300800 */
[----:B------:R-:W-:-:S03]  /*10ac0*/  LEA.HI.X.SX32 R74, R41, R12, 0x1, P5 ;  /* 0x0000000c294a7211 */ /* 0x000fc600028f0eff */
[----:B------:R-:W-:Y:S01]  /*10ad0*/  STL [R1+0x3f4], R78 ;  /* 0x0003f44e01007387 */ /* 0x000fe20000100800 */
[----:B------:R-:W-:-:S03]  /*10ae0*/  LEA.HI.X.SX32 R57, R20, R12, 0x1, P6 ;  /* 0x0000000c14397211 */ /* 0x000fc600030f0eff */
[----:B------:R-:W-:Y:S01]  /*10af0*/  STL [R1+0x40c], R56 ;  /* 0x00040c3801007387 */ /* 0x000fe20000100800 */
[----:B------:R-:W-:-:S03]  /*10b00*/  ISETP.GT.AND P0, PT, R48, 0x3f, PT ;  /* 0x0000003f3000780c */ /* 0x000fc60003f04270 */
[----:B------:R-:W-:Y:S04]  /*10b10*/  STL [R1+0x400], R4 ;  /* 0x0004000401007387 */ /* 0x000fe80000100800 */
[----:B------:R-:W-:Y:S04]  /*10b20*/  STL [R1+0x3fc], R59 ;  /* 0x0003fc3b01007387 */ /* 0x000fe80000100800 */
[----:B------:R-:W2:Y:S01]  /*10b30*/  LDL.LU R41, [R1+0x24] ;  /* 0x0000240001297983 */ /* 0x000ea20000300800 */
[----:B------:R-:W-:-:S03]  /*10b40*/  ISETP.LT.AND P0, PT, R70, R14, P0 ;  /* 0x0000000e4600720c */ /* 0x000fc60000701270 */
[----:B------:R-:W2:Y:S04]  /*10b50*/  LDL.LU R12, [R1+0x30] ;  /* 0x00003000010c7983 */ /* 0x000ea80000300800 */
[----:B------:R-:W2:Y:S04]  /*10b60*/  LDL.LU R20, [R1+0x20] ;  /* 0x0000200001147983 */ /* 0x000ea80000300800 */
[----:B------:R-:W-:Y:S04]  /*10b70*/  STL [R1+0x404], R43 ;  /* 0x0004042b01007387 */ /* 0x000fe80000100800 */
[----:B------:R-:W-:Y:S04]  /*10b80*/  STL [R1+0x408], R74 ;  /* 0x0004084a01007387 */ /* 0x000fe80000100800 */
[----:B------:R-:W2:Y:S04]  /*10b90*/  LDL.LU R14, [R1+0xc38] ;  /* 0x000c3800010e7983 */ /* 0x000ea80000300800 */
[----:B------:R-:W3:Y:S04]  /*10ba0*/  LDL.LU R70, [R1+0xc34] ;  /* 0x000c340001467983 */ /* 0x000ee80000300800 */
[----:B------:R-:W-:Y:S01]  /*10bb0*/  STL [R1+0x3f8], R57 ;  /* 0x0003f83901007387 */ /* 0x000fe20000100800 */
[----:B--2---:R-:W-:-:S03]  /*10bc0*/  PRMT R14, RZ, 0x7610, R14 ;  /* 0x00007610ff0e7816 */ /* 0x004fc6000000000e */
[----:B---3--:R0:W-:Y:S04]  /*10bd0*/  STS.U8 [R70+UR9+0x2780], R12 ;  /* 0x0027800c46007988 */ /* 0x0081e80008000009 */
[----:B------:R1:W-:Y:S01]  /*10be0*/  STS.U8 [R70+UR9+0x4780], R13 ;  /* 0x0047800d46007988 */ /* 0x0003e20008000009 */
[----:B0-----:R-:W-:Y:S02]  /*10bf0*/  @P0 IMAD.MOV.U32 R12, RZ, RZ, R49 ;  /* 0x000000ffff0c0224 */ /* 0x001fe400078e0031 */
[----:B-1----:R-:W-:Y:S01]  /*10c00*/  @P0 IMAD.MOV.U32 R13, RZ, RZ, R77 ;  /* 0x000000ffff0d0224 */ /* 0x002fe200078e004d */
[----:B------:R0:W-:Y:S04]  /*10c10*/  STS.U8 [R70+UR9+0x6780], R17 ;  /* 0x0067801146007988 */ /* 0x0001e80008000009 */
[----:B------:R1:W2:Y:S04]  /*10c20*/  @P0 LDG.E.U8 R14, desc[UR24][R12.64] ;  /* 0x000000180c0e0981 */ /* 0x0002a8000c1e1100 */
[----:B------:R-:W2:Y:S01]  /*10c30*/  LDL.LU R77, [R1+0xc30] ;  /* 0x000c3000014d7983 */ /* 0x000ea20000300800 */
[----:B0-----:R-:W-:-:S02]  /*10c40*/  @P0 IMAD.MOV.U32 R17, RZ, RZ, R16 ;  /* 0x000000ffff110224 */ /* 0x001fc400078e0010 */
[----:B------:R-:W-:Y:S01]  /*10c50*/  @P0 IMAD.MOV.U32 R16, RZ, RZ, R8 ;  /* 0x000000ffff100224 */ /* 0x000fe200078e0008 */
[----:B------:R-:W3:Y:S01]  /*10c60*/  LDL.LU R49, [R1+0xc2c] ;  /* 0x000c2c0001317983 */ /* 0x000ee20000300800 */
[----:B-1----:R-:W-:Y:S02]  /*10c70*/  PRMT R13, RZ, 0x7610, R13 ;  /* 0x00007610ff0d7816 */ /* 0x002fe4000000000d */
[----:B------:R-:W-:Y:S01]  /*10c80*/  PRMT R12, RZ, 0x7610, R12 ;  /* 0x00007610ff0c7816 */ /* 0x000fe2000000000c */
[----:B------:R-:W5:Y:S04]  /*10c90*/  LDL.LU R8, [R1+0xc28] ;  /* 0x000c280001087983 */ /* 0x000f680000300800 */
[----:B------:R0:W2:Y:S02]  /*10ca0*/  @P0 LDG.E.U8 R13, desc[UR24][R16.64] ;  /* 0x00000018100d0981 */ /* 0x0000a4000c1e1100 */
[----:B0-----:R-:W-:-:S02]  /*10cb0*/  @P0 IMAD.MOV.U32 R16, RZ, RZ, R89 ;  /* 0x000000ffff100224 */ /* 0x001fc400078e0059 */
[----:B------:R-:W-:Y:S01]  /*10cc0*/  @P0 IMAD.MOV.U32 R17, RZ, RZ, R7 ;  /* 0x000000ffff110224 */ /* 0x000fe200078e0007 */
[----:B------:R-:W-:Y:S04]  /*10cd0*/  STS.U8 [R70+UR9+0xb80], R20 ;  /* 0x000b801446007988 */ /* 0x000fe80008000009 */
[----:B------:R0:W2:Y:S04]  /*10ce0*/  @P0 LDG.E.U8 R12, desc[UR24][R16.64] ;  /* 0x00000018100c0981 */ /* 0x0000a8000c1e1100 */
[----:B------:R-:W5:Y:S04]  /*10cf0*/  LDL.LU R7, [R1+0xc24] ;  /* 0x000c240001077983 */ /* 0x000f680000300800 */
[----:B------:R-:W2:Y:S01]  /*10d00*/  LDL.LU R89, [R1+0xc20] ;  /* 0x000c200001597983 */ /* 0x000ea20000300800 */
[----:B0-----:R-:W-:-:S03]  /*10d10*/  PRMT R16, RZ, 0x7610, R16 ;  /* 0x00007610ff107816 */ /* 0x001fc60000000010 */
[----:B------:R0:W-:Y:S04]  /*10d20*/  STS.U8 [R70+UR9+0x2b80], R41 ;  /* 0x002b802946007988 */ /* 0x0001e80008000009 */
[----:B------:R1:W3:Y:S04]  /*10d30*/  @P0 LDG.E.U8 R16, desc[UR24][R18.64] ;  /* 0x0000001812100981 */ /* 0x0002e8000c1e1100 */
[----:B0-----:R-:W3:Y:S01]  /*10d40*/  LDL.LU R41, [R1+0xc] ;  /* 0x00000c0001297983 */ /* 0x001ee20000300800 */
[----:B-1----:R-:W-:Y:S02]  /*10d50*/  @P0 IMAD.MOV.U32 R19, RZ, RZ, R50 ;  /* 0x000000ffff130224 */ /* 0x002fe400078e0032 */
[----:B------:R-:W-:Y:S01]  /*10d60*/  @P0 IMAD.MOV.U32 R18, RZ, RZ, R92 ;  /* 0x000000ffff120224 */ /* 0x000fe200078e005c */
[----:B------:R-:W3:Y:S04]  /*10d70*/  LDL.LU R50, [R1+0xc1c] ;  /* 0x000c1c0001327983 */ /* 0x000ee80000300800 */
[----:B------:R-:W3:Y:S01]  /*10d80*/  LDL.LU R92, [R1+0xc18] ;  /* 0x000c1800015c7983 */ /* 0x000ee20000300800 */
[----:B------:R-:W-:Y:S01]  /*10d90*/  PRMT R17, RZ, 0x7610, R17 ;  /* 0x00007610ff117816 */ /* 0x000fe20000000011 */
[----:B------:R-:W-:-:S02]  /*10da0*/  @P0 IMAD.MOV.U32 R20, RZ, RZ, R21 ;  /* 0x000000ffff140224 */ /* 0x000fc400078e0015 */
[----:B------:R-:W-:-:S03]  /*10db0*/  @P0 IMAD.MOV.U32 R21, RZ, RZ, R6 ;  /* 0x000000ffff150224 */ /* 0x000fc600078e0006 */
[----:B------:R0:W3:Y:S01]  /*10dc0*/  @P0 LDG.E.U8 R17, desc[UR24][R18.64] ;  /* 0x0000001812110981 */ /* 0x0000e2000c1e1100 */
[----:B------:R-:W-:Y:S02]  /*10dd0*/  PRMT R26, RZ, 0x7610, R26 ;  /* 0x00007610ff1a7816 */ /* 0x000fe4000000001a */
[----:B0-----:R-:W-:Y:S01]  /*10de0*/  PRMT R19, RZ, 0x7610, R19 ;  /* 0x00007610ff137816 */ /* 0x001fe20000000013 */
[----:B------:R0:W-:Y:S05]  /*10df0*/  STS.U8 [R70+UR9+0x4b80], R44 ;  /* 0x004b802c46007988 */ /* 0x0001ea0008000009 */
[----:B------:R1:W3:Y:S01]  /*10e00*/  @P0 LDG.E.U8 R19, desc[UR24][R20.64] ;  /* 0x0000001814130981 */ /* 0x0002e2000c1e1100 */
[----:B------:R-:W-:-:S03]  /*10e10*/  PRMT R23, RZ, 0x7610, R23 ;  /* 0x00007610ff177816 */ /* 0x000fc60000000017 */
[----:B----4-:R4:W-:Y:S04]  /*10e20*/  STS.U8 [R70+UR9+0x6b80], R45 ;  /* 0x006b802d46007988 */ /* 0x0109e80008000009 */
[----:B0-----:R-:W3:Y:S01]  /*10e30*/  LDL.LU R44, [R1+0x10] ;  /* 0x00001000012c7983 */ /* 0x001ee20000300800 */
[----:B-1----:R-:W-:Y:S02]  /*10e40*/  @P0 IMAD.MOV.U32 R20, RZ, RZ, R82 ;  /* 0x000000ffff140224 */ /* 0x002fe400078e0052 */
[----:B------:R-:W-:Y:S01]  /*10e50*/  @P0 IMAD.MOV.U32 R21, RZ, RZ, R5 ;  /* 0x000000ffff150224 */ /* 0x000fe200078e0005 */
[----:B----4-:R-:W4:Y:S04]  /*10e60*/  LDL.LU R45, [R1+0x18] ;  /* 0x00001800012d7983 */ /* 0x010f280000300800 */
[----:B------:R-:W5:Y:S04]  /*10e70*/  LDL.LU R6, [R1+0xc14] ;  /* 0x000c140001067983 */ /* 0x000f680000300800 */
[----:B------:R0:W4:Y:S02]  /*10e80*/  @P0 LDG.E.U8 R26, desc[UR24][R20.64] ;  /* 0x00000018141a0981 */ /* 0x000124000c1e1100 */
[----:B0-----:R-:W-:-:S02]  /*10e90*/  @P0 IMAD.MOV.U32 R20, RZ, RZ, R3 ;  /* 0x000000ffff140224 */ /* 0x001fc400078e0003 */
[----:B------:R-:W-:-:S05]  /*10ea0*/  @P0 IMAD.MOV.U32 R21, RZ, RZ, R4 ;  /* 0x000000ffff150224 */ /* 0x000fca00078e0004 */
[----:B------:R0:W4:Y:S04]  /*10eb0*/  @P0 LDG.E.U8 R23, desc[UR24][R20.64] ;  /* 0x0000001814170981 */ /* 0x000128000c1e1100 */
[----:B--2---:R1:W-:Y:S04]  /*10ec0*/  STS.U8 [R70+UR9+0xf80], R89 ;  /* 0x000f805946007988 */ /* 0x0043e80008000009 */
[----:B-1----:R-:W2:Y:S04]  /*10ed0*/  LDL.LU R89, [R1+0x8] ;  /* 0x0000080001597983 */ /* 0x002ea80000300800 */
[----:B------:R-:W5:Y:S04]  /*10ee0*/  LDL.LU R5, [R1+0xc10] ;  /* 0x000c100001057983 */ /* 0x000f680000300800 */
[----:B------:R-:W2:Y:S04]  /*10ef0*/  LDL.LU R82, [R1+0xc0c] ;  /* 0x000c0c0001527983 */ /* 0x000ea80000300800 */
[----:B---3--:R1:W-:Y:S04]  /*10f00*/  STS.U8 [R70+UR9+0x2f80], R92 ;  /* 0x002f805c46007988 */ /* 0x0083e80008000009 */
[----:B-1----:R-:W3:Y:S04]  /*10f10*/  LDL.LU R92, [R1+0x4] ;  /* 0x00000400015c7983 */ /* 0x002ee80000300800 */
[----:B------:R-:W5:Y:S04]  /*10f20*/  LDL.LU R4, [R1+0xc08] ;  /* 0x000c080001047983 */ /* 0x000f680000300800 */
[----:B------:R-:W5:Y:S04]  /*10f30*/  LDL.LU R3, [R1+0xc04] ;  /* 0x000c040001037983 */ /* 0x000f680000300800 */
[----:B------:R-:W2:Y:S01]  /*10f40*/  LDL.LU R21, [R1] ;  /* 0x0000000001157983 */ /* 0x000ea20000300800 */
[----:B------:R-:W-:Y:S01]  /*10f50*/  PRMT R40, RZ, 0x7610, R40 ;  /* 0x00007610ff287816 */ /* 0x000fe20000000028 */
[----:B0-----:R-:W-:Y:S01]  /*10f60*/  @P0 IMAD.MOV.U32 R20, RZ, RZ, R2 ;  /* 0x000000ffff140224 */ /* 0x001fe200078e0002 */
[----:B------:R-:W-:-:S02]  /*10f70*/  PRMT R37, RZ, 0x7610, R37 ;  /* 0x00007610ff257816 */ /* 0x000fc40000000025 */
[----:B------:R-:W-:Y:S02]  /*10f80*/  PRMT R34, RZ, 0x7610, R34 ;  /* 0x00007610ff227816 */ /* 0x000fe40000000022 */
[----:B------:R-:W-:Y:S02]  /*10f90*/  PRMT R32, RZ, 0x7610, R32 ;  /* 0x00007610ff207816 */ /* 0x000fe40000000020 */
[----:B------:R-:W-:Y:S02]  /*10fa0*/  PRMT R30, RZ, 0x7610, R30 ;  /* 0x00007610ff1e7816 */ /* 0x000fe4000000001e */
[----:B------:R-:W-:Y:S01]  /*10fb0*/  PRMT R28, RZ, 0x7610, R28 ;  /* 0x00007610ff1c7816 */ /* 0x000fe2000000001c */
[----:B--2---:R0:W-:Y:S02]  /*10fc0*/  STS.U8 [R70+UR9+0x4f80], R21 ;  /* 0x004f801546007988 */ /* 0x0041e40008000009 */
[----:B0-----:R-:W-:Y:S02]  /*10fd0*/  @P0 IMAD.MOV.U32 R21, RZ, RZ, R83 ;  /* 0x000000ffff150224 */ /* 0x001fe400078e0053 */
[----:B------:R-:W2:Y:S04]  /*10fe0*/  LDL.LU R83, [R1+0xc00] ;  /* 0x000c000001537983 */ /* 0x000ea80000300800 */
[----:B------:R0:W2:Y:S04]  /*10ff0*/  @P0 LDG.E.U8 R40, desc[UR24][R20.64] ;  /* 0x0000001814280981 */ /* 0x0000a8000c1e1100 */
[----:B------:R-:W5:Y:S01]  /*11000*/  LDL.LU R2, [R1+0xbfc] ;  /* 0x000bfc0001027983 */ /* 0x000f620000300800 */
[----:B0-----:R-:W-:-:S02]  /*11010*/  @P0 IMAD.MOV.U32 R20, RZ, RZ, R85 ;  /* 0x000000ffff140224 */ /* 0x001fc400078e0055 */
[----:B------:R-:W-:Y:S02]  /*11020*/  @P0 IMAD.MOV.U32 R21, RZ, RZ, R0 ;  /* 0x000000ffff150224 */ /* 0x000fe400078e0000 */
[----:B------:R-:W5:Y:S04]  /*11030*/  LDL.LU R0, [R1+0xbf8] ;  /* 0x000bf80001007983 */ /* 0x000f680000300800 */
[----:B------:R0:W2:Y:S04]  /*11040*/  @P0 LDG.E.U8 R37, desc[UR24][R20.64] ;  /* 0x0000001814250981 */ /* 0x0000a8000c1e1100 */
[----:B------:R-:W2:Y:S01]  /*11050*/  LDL.LU R85, [R1+0xbf4] ;  /* 0x000bf40001557983 */ /* 0x000ea20000300800 */
[----:B0-----:R-:W-:-:S02]  /*11060*/  @P0 IMAD.MOV.U32 R20, RZ, RZ, R90 ;  /* 0x000000ffff140224 */ /* 0x001fc400078e005a */
[----:B------:R-:W-:Y:S02]  /*11070*/  @P0 IMAD.MOV.U32 R21, RZ, RZ, R87 ;  /* 0x000000ffff150224 */ /* 0x000fe400078e0057 */
[----:B------:R-:W2:Y:S04]  /*11080*/  LDL.LU R87, [R1+0xbf0] ;  /* 0x000bf00001577983 */ /* 0x000ea80000300800 */
        /* <DEDUP_REMOVED lines=12> */
[----:B0-----:R-:W-:-:S03]  /*11150*/  @P0 IMAD.MOV.U32 R21, RZ, RZ, R86 ;  /* 0x000000ffff150224 */ /* 0x001fc600078e0056 */
[----:B------:R-:W2:Y:S01]  /*11160*/  LDL.LU R86, [R1+0xbd8] ;  /* 0x000bd80001567983 */ /* 0x000ea20000300800 */
[----:B------:R-:W-:Y:S01]  /*11170*/  @P0 IMAD.MOV.U32 R20, RZ, RZ, R11 ;  /* 0x000000ffff140224 */ /* 0x000fe200078e000b */
[----:B------:R-:W-:-:S04]  /*11180*/  PRMT R25, RZ, 0x7610, R25 ;  /* 0x00007610ff197816 */ /* 0x000fc80000000019 */
[----:B------:R0:W2:Y:S01]  /*11190*/  @P0 LDG.E.U8 R28, desc[UR24][R20.64] ;  /* 0x00000018141c0981 */ /* 0x0000a2000c1e1100 */
[----:B------:R-:W-:Y:S01]  /*111a0*/  PRMT R22, RZ, 0x7610, R22 ;  /* 0x00007610ff167816 */ /* 0x000fe20000000016 */
[----:B0-----:R-:W-:Y:S02]  /*111b0*/  @P0 IMAD.MOV.U32 R20, RZ, RZ, R9 ;  /* 0x000000ffff140224 */ /* 0x001fe400078e0009 */
[----:B------:R-:W-:-:S05]  /*111c0*/  @P0 IMAD.MOV.U32 R21, RZ, RZ, R10 ;  /* 0x000000ffff150224 */ /* 0x000fca00078e000a */
        /* <DEDUP_REMOVED lines=19> */
[----:B------:R-:W-:Y:S01]  /*11300*/  @P0 IMAD.MOV.U32 R21, RZ, RZ, R54 ;  /* 0x000000ffff150224 */ /* 0x000fe200078e0036 */
[----:B---3--:R-:W-:Y:S04]  /*11310*/  STS.U8 [R70+UR9+0x6f80], R92 ;  /* 0x006f805c46007988 */ /* 0x008fe80008000009 */
[----:B------:R0:W3:Y:S01]  /*11320*/  @P0 LDG.E.U8 R31, desc[UR24][R20.64] ;  /* 0x00000018141f0981 */ /* 0x0000e2000c1e1100 */
[----:B------:R-:W-:-:S03]  /*11330*/  PRMT R27, RZ, 0x7610, R27 ;  /* 0x00007610ff1b7816 */ /* 0x000fc6000000001b */
[----:B------:R-:W-:Y:S01]  /*11340*/  STS.U8 [R70+UR9+0x1380], R89 ;  /* 0x0013805946007988 */ /* 0x000fe20008000009 */
[----:B0-----:R-:W-:Y:S02]  /*11350*/  @P0 IMAD.MOV.U32 R20, RZ, RZ, R81 ;  /* 0x000000ffff140224 */ /* 0x001fe400078e0051 */
[----:B------:R-:W-:Y:S01]  /*11360*/  @P0 IMAD.MOV.U32 R21, RZ, RZ, R76 ;  /* 0x000000ffff150224 */ /* 0x000fe200078e004c */
[----:B------:R-:W-:Y:S04]  /*11370*/  STS.U8 [R70+UR9+0x3380], R41 ;  /* 0x0033802946007988 */ /* 0x000fe80008000009 */
[----:B------:R-:W-:Y:S04]  /*11380*/  STS.U8 [R70+UR9+0x5380], R44 ;  /* 0x0053802c46007988 */ /* 0x000fe80008000009 */
[----:B----4-:R-:W-:Y:S04]  /*11390*/  STS.U8 [R70+UR9+0x7380], R45 ;  /* 0x0073802d46007988 */ /* 0x010fe80008000009 */
[----:B------:R0:W4:Y:S01]  /*113a0*/  @P0 LDG.E.U8 R29, desc[UR24][R20.64] ;  /* 0x00000018141d0981 */ /* 0x000122000c1e1100 */
[----:B------:R-:W-:Y:S01]  /*113b0*/  PRMT R24, RZ, 0x7610, R24 ;  /* 0x00007610ff187816 */ /* 0x000fe20000000018 */
[----:B0-----:R-:W-:-:S02]  /*113c0*/  @P0 IMAD.MOV.U32 R20, RZ, RZ, R79 ;  /* 0x000000ffff140224 */ /* 0x001fc400078e004f */
[----:B------:R-:W-:-:S05]  /*113d0*/  @P0 IMAD.MOV.U32 R21, RZ, RZ, R80 ;  /* 0x000000ffff150224 */ /* 0x000fca00078e0050 */
[----:B------:R0:W3:Y:S01]  /*113e0*/  @P0 LDG.E.U8 R27, desc[UR24][R20.64] ;  /* 0x00000018141b0981 */ /* 0x0000e2000c1e1100 */
[----:B------:R-:W-:Y:S02]  /*113f0*/  @P0 IMAD.MOV.U32 R15, RZ, RZ, R67 ;  /* 0x000000ffff0f0224 */ /* 0x000fe400078e0043 */
[----:B0-----:R-:W-:Y:S02]  /*11400*/  @P0 IMAD.MOV.U32 R20, RZ, RZ, R75 ;  /* 0x000000ffff140224 */ /* 0x001fe400078e004b */
[----:B------:R-:W-:-:S05]  /*11410*/  @P0 IMAD.MOV.U32 R21, RZ, RZ, R78 ;  /* 0x000000ffff150224 */ /* 0x000fca00078e004e */
[----:B------:R0:W3:Y:S01]  /*11420*/  @P0 LDG.E.U8 R24, desc[UR24][R20.64] ;  /* 0x0000001814180981 */ /* 0x0000e2000c1e1100 */
[----:B------:R-:W-:Y:S02]  /*11430*/  PRMT R18, RZ, 0x7610, R18 ;  /* 0x00007610ff127816 */ /* 0x000fe40000000012 */
[----:B0-----:R-:W-:Y:S01]  /*11440*/  PRMT R20, RZ, 0x7610, R20 ;  /* 0x00007610ff147816 */ /* 0x001fe20000000014 */
[----:B------:R-:W-:Y:S01]  /*11450*/  @P0 IMAD.MOV.U32 R42, RZ, RZ, R73 ;  /* 0x000000ffff2a0224 */ /* 0x000fe200078e0049 */
[----:B------:R-:W-:Y:S01]  /*11460*/  PRMT R21, RZ, 0x7610, R21 ;  /* 0x00007610ff157816 */ /* 0x000fe20000000015 */
[----:B------:R-:W-:Y:S01]  /*11470*/  @P0 IMAD.MOV.U32 R43, RZ, RZ, R74 ;  /* 0x000000ffff2b0224 */ /* 0x000fe200078e004a */
[----:B------:R-:W-:-:S04]  /*11480*/  PRMT R38, RZ, 0x7610, R38 ;  /* 0x00007610ff267816 */ /* 0x000fc80000000026 */
[----:B------:R0:W3:Y:S01]  /*11490*/  @P0 LDG.E.U8 R21, desc[UR24][R42.64] ;  /* 0x000000182a150981 */ /* 0x0000e2000c1e1100 */
[----:B------:R-:W-:Y:S01]  /*114a0*/  PRMT R35, RZ, 0x7610, R35 ;  /* 0x00007610ff237816 */ /* 0x000fe20000000023 */
[----:B0-----:R-:W-:Y:S02]  /*114b0*/  @P0 IMAD.MOV.U32 R42, RZ, RZ, R71 ;  /* 0x000000ffff2a0224 */ /* 0x001fe400078e0047 */
[----:B------:R-:W-:-:S05]  /*114c0*/  @P0 IMAD.MOV.U32 R43, RZ, RZ, R72 ;  /* 0x000000ffff2b0224 */ /* 0x000fca00078e0048 */
[----:B------:R0:W3:Y:S02]  /*114d0*/  @P0 LDG.E.U8 R38, desc[UR24][R42.64] ;  /* 0x000000182a260981 */ /* 0x0000e4000c1e1100 */
[----:B0-----:R-:W-:Y:S02]  /*114e0*/  @P0 IMAD.MOV.U32 R42, RZ, RZ, R68 ;  /* 0x000000ffff2a0224 */ /* 0x001fe400078e0044 */
[----:B------:R-:W-:-:S05]  /*114f0*/  @P0 IMAD.MOV.U32 R43, RZ, RZ, R69 ;  /* 0x000000ffff2b0224 */ /* 0x000fca00078e0045 */
[----:B------:R-:W3:Y:S04]  /*11500*/  @P0 LDG.E.U8 R35, desc[UR24][R42.64] ;  /* 0x000000182a230981 */ /* 0x000ee8000c1e1100 */
[----:B--2---:R-:W-:Y:S04]  /*11510*/  STS.U8 [R70+UR9+0x1780], R84 ;  /* 0x0017805446007988 */ /* 0x004fe80008000009 */
        /* <DEDUP_REMOVED lines=11> */
[----:B------:R0:W-:Y:S02]  /*115d0*/  STS.U8 [R77+UR9+0x10000], R14 ;  /* 0x0100000e4d007988 */ /* 0x0001e40008000009 */
[----:B0-----:R-:W-:-:S05]  /*115e0*/  @P0 IMAD.MOV.U32 R14, RZ, RZ, R66 ;  /* 0x000000ffff0e0224 */ /* 0x001fca00078e0042 */
[----:B------:R0:W2:Y:S04]  /*115f0*/  @P0 LDG.E.U8 R20, desc[UR24][R14.64] ;  /* 0x000000180e140981 */ /* 0x0000a8000c1e1100 */
[----:B------:R1:W-:Y:S01]  /*11600*/  STS.U8 [R77+UR9+0x10200], R13 ;  /* 0x0102000d4d007988 */ /* 0x0003e20008000009 */
[----:B0-----:R-:W-:Y:S02]  /*11610*/  @P0 IMAD.MOV.U32 R14, RZ, RZ, R64 ;  /* 0x000000ffff0e0224 */ /* 0x001fe400078e0040 */
[----:B------:R-:W-:Y:S01]  /*11620*/  @P0 IMAD.MOV.U32 R15, RZ, RZ, R65 ;  /* 0x000000ffff0f0224 */ /* 0x000fe200078e0041 */
[----:B------:R0:W-:Y:S01]  /*11630*/  STS.U8 [R77+UR9+0x10400], R12 ;  /* 0x0104000c4d007988 */ /* 0x0001e20008000009 */
[----:B-1----:R-:W-:-:S03]  /*11640*/  @P0 IMAD.MOV.U32 R13, RZ, RZ, R63 ;  /* 0x000000ffff0d0224 */ /* 0x002fc600078e003f */
[----:B------:R1:W2:Y:S01]  /*11650*/  @P0 LDG.E.U8 R18, desc[UR24][R14.64] ;  /* 0x000000180e120981 */ /* 0x0002a2000c1e1100 */
[----:B0-----:R-:W-:Y:S01]  /*11660*/  @P0 IMAD.MOV.U32 R12, RZ, RZ, R62 ;  /* 0x000000ffff0c0224 */ /* 0x001fe200078e003e */
[----:B-1----:R-:W-:Y:S02]  /*11670*/  PRMT R15, RZ, 0x7610, R15 ;  /* 0x00007610ff0f7816 */ /* 0x002fe4000000000f */
[----:B------:R-:W-:-:S04]  /*11680*/  PRMT R14, RZ, 0x7610, R14 ;  /* 0x00007610ff0e7816 */ /* 0x000fc8000000000e */
        /* <DEDUP_REMOVED lines=10> */
[----:B------:R0:W2:Y:S02]  /*11730*/  @P0 LDG.E.U8 R13, desc[UR24][R16.64] ;  /* 0x00000018100d0981 */ /* 0x0000a4000c1e1100 */
[----:B0-----:R-:W-:Y:S02]  /*11740*/  @P0 IMAD.MOV.U32 R16, RZ, RZ, R56 ;  /* 0x000000ffff100224 */ /* 0x001fe400078e0038 */
[----:B------:R-:W-:-:S05]  /*11750*/  @P0 IMAD.MOV.U32 R17, RZ, RZ, R57 ;  /* 0x000000ffff110224 */ /* 0x000fca00078e0039 */
[----:B------:R-:W2:Y:S01]  /*11760*/  @P0 LDG.E.U8 R12, desc[UR24][R16.64] ;  /* 0x00000018100c0981 */ /* 0x000ea2000c1e1100 */
[----:B------:R-:W0:Y:S01]  /*11770*/  S2R R9, SR_TID.X ;  /* 0x0000000000097919 */ /* 0x000e220000002100 */
[----:B------:R-:W1:Y:S02]  /*11780*/  S2R R11, SR_TID.X ;  /* 0x00000000000b7919 */ /* 0x000e640000002100 */
[----:B------:R0:W-:Y:S04]  /*11790*/  STS.U8 [R77+UR9+0x10a00], R19 ;  /* 0x010a00134d007988 */ /* 0x0001e80008000009 */
[----:B------:R0:W-:Y:S04]  /*117a0*/  STS.U8 [R77+UR9+0x10c00], R26 ;  /* 0x010c001a4d007988 */ /* 0x0001e80008000009 */
[----:B------:R0:W-:Y:S02]  /*117b0*/  STS.U8 [R77+UR9+0x10e00], R23 ;  /* 0x010e00174d007988 */ /* 0x0001e40008000009 */
[----:B0-----:R-:W-:-:S02]  /*117c0*/  LOP3.LUT R9, R9, 0x7f, RZ, 0xc0, !PT ;  /* 0x0000007f09097812 */ /* 0x001fc400078ec0ff */
[----:B-1----:R-:W-:Y:S02]  /*117d0*/  LOP3.LUT R11, R11, 0x7f, RZ, 0xc0, !PT ;  /* 0x0000007f0b0b7812 */ /* 0x002fe400078ec0ff */
[C---:B------:R-:W-:Y:S02]  /*117e0*/  LOP3.LUT R10, R9.reuse, 0x20, RZ, 0x3c, !PT ;  /* 0x00000020090a7812 */ /* 0x040fe400078e3cff */
[----:B------:R-:W-:Y:S02]  /*117f0*/  LOP3.LUT R9, R9, 0x10, RZ, 0x3c, !PT ;  /* 0x0000001009097812 */ /* 0x000fe400078e3cff */
[----:B------:R-:W-:-:S03]  /*11800*/  LOP3.LUT R11, R11, 0x30, RZ, 0x3c, !PT ;  /* 0x000000300b0b7812 */ /* 0x000fc600078e3cff */
[----:B------:R0:W-:Y:S04]  /*11810*/  STS.U8 [R9+UR9+0x10080], R40 ;  /* 0x0100802809007988 */ /* 0x0001e80008000009 */
        /* <DEDUP_REMOVED lines=10> */
[----:B---3--:R0:W-:Y:S04]  /*118c0*/  STS.U8 [R10+UR9+0x10700], R31 ;  /* 0x0107001f0a007988 */ /* 0x0081e80008000009 */
[----:B----4-:R0:W-:Y:S04]  /*118d0*/  STS.U8 [R10+UR9+0x10900], R29 ;  /* 0x0109001d0a007988 */ /* 0x0101e80008000009 */
[----:B------:R0:W-:Y:S04]  /*118e0*/  STS.U8 [R10+UR9+0x10b00], R27 ;  /* 0x010b001b0a007988 */ /* 0x0001e80008000009 */
[----:B------:R0:W-:Y:S04]  /*118f0*/  STS.U8 [R10+UR9+0x10d00], R24 ;  /* 0x010d00180a007988 */ /* 0x0001e80008000009 */
[----:B------:R0:W-:Y:S04]  /*11900*/  STS.U8 [R10+UR9+0x10f00], R21 ;  /* 0x010f00150a007988 */ /* 0x0001e80008000009 */
[----:B------:R0:W-:Y:S04]  /*11910*/  STS.U8 [R11+UR9+0x10180], R38 ;  /* 0x010180260b007988 */ /* 0x0001e80008000009 */
[----:B------:R0:W-:Y:S01]  /*11920*/  STS.U8 [R11+UR9+0x10380], R35 ;  /* 0x010380230b007988 */ /* 0x0001e20008000009 */
[----:B------:R-:W-:-:S04]  /*11930*/  ISETP.NE.U32.AND P0, PT, RZ, UR7, PT ;  /* 0x00000007ff007c0c */ /* 0x000fc8000bf05070 */
[C---:B------:R-:W-:Y:S02]  /*11940*/  ISETP.LT.OR P1, PT, R48.reuse, 0x40, P0 ;  /* 0x000000403000780c */ /* 0x040fe40000721670 */
[----:B------:R-:W-:Y:S01]  /*11950*/  ISETP.GE.AND P2, PT, R48, 0x80, PT ;  /* 0x000000803000780c */ /* 0x000fe20003f46270 */
[----:B--2---:R0:W-:Y:S04]  /*11960*/  STS.U8 [R11+UR9+0x10580], R20 ;  /* 0x010580140b007988 */ /* 0x0041e80008000009 */
[----:B------:R0:W-:Y:S04]  /*11970*/  STS.U8 [R11+UR9+0x10780], R18 ;  /* 0x010780120b007988 */ /* 0x0001e80008000009 */
[----:B------:R0:W-:Y:S04]  /*11980*/  STS.U8 [R11+UR9+0x10980], R15 ;  /* 0x0109800f0b007988 */ /* 0x0001e80008000009 */
[----:B------:R0:W-:Y:S04]  /*11990*/  STS.U8 [R11+UR9+0x10b80], R14 ;  /* 0x010b800e0b007988 */ /* 0x0001e80008000009 */
[----:B------:R0:W-:Y:S04]  /*119a0*/  STS.U8 [R11+UR9+0x10d80], R13 ;  /* 0x010d800d0b007988 */ /* 0x0001e80008000009 */
[----:B------:R0:W-:Y:S01]  /*119b0*/  STS.U8 [R11+UR9+0x10f80], R12 ;  /* 0x010f800c0b007988 */ /* 0x0001e20008000009 */
[----:B------:R1:W-:Y:S06]  /*119c0*/  MEMBAR.ALL.CTA ;  /* 0x0000000000007992 */ /* 0x0003ec0000008000 */
[----:B-1----:R-:W1:Y:S02]  /*119d0*/  FENCE.VIEW.ASYNC.S ;  /* 0x00000000000073c6 */ /* 0x002e640000000000 */
[----:B-1----:R-:W-:Y:S06]  /*119e0*/  BAR.SYNC.DEFER_BLOCKING 0x0 ;  /* 0x0000000000007b1d */ /* 0x002fec0000010000 */
[----:B------:R-:W-:Y:S05]  /*119f0*/  @P1 BRA `(.L_x_6) ;  /* 0x0000000000dc1947 */ /* 0x000fea0003800000 */
[----:B------:R-:W-:Y:S02]  /*11a00*/  USHF.R.U32.HI UR14, URZ, 0x4, UR9 ;  /* 0x00000004ff0e7899 */ /* 0x000fe40008011609 */
[----:B------:R-:W-:Y:S02]  /*11a10*/  UIADD3 UR5, UPT, UPT, UR9, 0x10000, URZ ;  /* 0x0001000009057890 */ /* 0x000fe4000fffe0ff */
[----:B------:R-:W-:Y:S02]  /*11a20*/  USGXT.U32 UR14, UR14, 0xe ;  /* 0x0000000e0e0e789a */ /* 0x000fe40008000000 */
[----:B------:R-:W-:Y:S02]  /*11a30*/  USHF.R.U32.HI UR5, URZ, 0x4, UR5 ;  /* 0x00000004ff057899 */ /* 0x000fe40008011605 */
[----:B------:R-:W-:Y:S01]  /*11a40*/  UIADD3 UR48, UP1, UPT, UR14, 0x100, URZ ;  /* 0x000001000e307890 */ /* 0x000fe2000ff3e0ff */
[----:B------:R-:W-:Y:S01]  /*11a50*/  UMOV UR4, URZ ;  /* 0x000000ff00047c82 */ /* 0x000fe20008000000 */
[----:B------:R-:W-:-:S02]  /*11a60*/  USGXT.U32 UR6, UR5, 0xe ;  /* 0x0000000e0506789a */ /* 0x000fc40008000000 */
[----:B------:R-:W-:Y:S01]  /*11a70*/  UIADD3.X UR49, UPT, UPT, UR4, 0x40004040, URZ, UP1, !UPT ;  /* 0x4000404004317890 */ /* 0x000fe20008ffe4ff */
[----:B------:R-:W-:Y:S02]  /*11a80*/  UMOV UR5, URZ ;  /* 0x000000ff00057c82 */ /* 0x000fe40008000000 */
[----:B------:R-:W-:Y:S01]  /*11a90*/  UMOV UR4, UR11 ;  /* 0x0000000b00047c82 */ /* 0x000fe20008000000 */
[----:B------:R-:W-:Y:S01]  /*11aa0*/  UMOV UR16, 0xfffffffe ;  /* 0xfffffffe00107882 */ /* 0x000fe20000000000 */
[----:B------:R-:W-:Y:S01]  /*11ab0*/  UMOV UR17, 0x7fffbfdf ;  /* 0x7fffbfdf00117882 */ /* 0x000fe20000000000 */
[----:B------:R-:W-:Y:S01]  /*11ac0*/  UMOV UR7, URZ ;  /* 0x000000ff00077c82 */ /* 0x000fe20008000000 */
[----:B------:R-:W-:Y:S01]  /*11ad0*/  UMOV UR45, UR4 ;  /* 0x00000004002d7c82 */ /* 0x000fe20008000000 */
[----:B------:R-:W-:Y:S02]  /*11ae0*/  UIADD3.64 UR4, UPT, UPT, UR6, -UR16, URZ ;  /* 0x8000001006047297 */ /* 0x000fe4000fffe0ff */
[----:B------:R-:W-:-:S02]  /*11af0*/  UIADD3 UR34, UPT, UPT, UR8, 0x40, URZ ;  /* 0x0000004008227890 */ /* 0x000fc4000fffe0ff */
[----:B------:R-:W-:Y:S02]  /*11b00*/  UIADD3.64 UR16, UPT, UPT, UR48, 0x100, URZ ;  /* 0x0000010030107897 */ /* 0x000fe4000fffe0ff */
[----:B------:R-:W-:Y:S02]  /*11b10*/  UIADD3 UR50, UPT, UPT, UR8, 0x40, URZ ;  /* 0x0000004008327890 */ /* 0x000fe4000fffe0ff */
[----:B------:R-:W-:Y:S02]  /*11b20*/  UIADD3.64 UR36, UPT, UPT, UR48, 0x200, URZ ;  /* 0x0000020030247897 */ /* 0x000fe4000fffe0ff */
[----:B------:R-:W-:Y:S02]  /*11b30*/  UIADD3 UR35, UPT, UPT, UR8, 0x80, URZ ;  /* 0x0000008008237890 */ /* 0x000fe4000fffe0ff */
[----:B------:R-:W-:Y:S02]  /*11b40*/  UIADD3.64 UR38, UPT, UPT, UR48, 0x300, URZ ;  /* 0x0000030030267897 */ /* 0x000fe4000fffe0ff */
[----:B------:R-:W-:-:S02]  /*11b50*/  UIADD3 UR51, UPT, UPT, UR8, 0x80, URZ ;  /* 0x0000008008337890 */ /* 0x000fc4000fffe0ff */
[----:B------:R-:W-:Y:S02]  /*11b60*/  UIADD3.64 UR40, UPT, UPT, UR48, 0x400, URZ ;  /* 0x0000040030287897 */ /* 0x000fe4000fffe0ff */
[----:B------:R-:W-:Y:S02]  /*11b70*/  UIADD3 UR44, UPT, UPT, UR8, 0xc0, URZ ;  /* 0x000000c0082c7890 */ /* 0x000fe4000fffe0ff */
[----:B------:R-:W-:Y:S01]  /*11b80*/  UIADD3.64 UR42, UPT, UPT, UR48, 0x500, URZ ;  /* 0x00000500302a7897 */ /* 0x000fe2000fffe0ff */
[----:B------:R-:W-:Y:S01]  /*11b90*/  UMOV UR20, 0x0 ;  /* 0x0000000000147882 */ /* 0x000fe20000000000 */
[----:B------:R-:W-:Y:S01]  /*11ba0*/  UMOV UR21, 0x8108010 ;  /* 0x0810801000157882 */ /* 0x000fe20000000000 */
[----:B------:R-:W-:Y:S01]  /*11bb0*/  UIADD3 UR52, UPT, UPT, UR8, 0xc0, URZ ;  /* 0x000000c008347890 */ /* 0x000fe2000fffe0ff */
[----:B------:R-:W-:Y:S01]  /*11bc0*/  UMOV UR15, 0x40004040 ;  /* 0x40004040000f7882 */ /* 0x000fe20000000000 */
[----:B------:R-:W-:Y:S01]  /*11bd0*/  UIADD3.64 UR46, UPT, UPT, UR48, 0x600, URZ ;  /* 0x00000600302e7897 */ /* 0x000fe2000fffe0ff */
[----:B------:R-:W-:Y:S01]  /*11be0*/  UMOV UR7, 0x80004020 ;  /* 0x8000402000077882 */ /* 0x000fe20000000000 */
[----:B------:R-:W-:Y:S01]  /*11bf0*/  UMOV UR26, 0x0 ;  /* 0x00000000001a7882 */ /* 0x000fe20000000000 */
[----:B------:R-:W-:Y:S01]  /*11c00*/  UMOV UR27, 0x8108010 ;  /* 0x08108010001b7882 */ /* 0x000fe20000000000 */
[----:B------:R-:W-:Y:S01]  /*11c10*/  UMOV UR32, 0x0 ;  /* 0x0000000000207882 */ /* 0x000fe20000000000 */
[----:B------:R-:W-:Y:S01]  /*11c20*/  UMOV UR33, 0x8108010 ;  /* 0x0810801000217882 */ /* 0x000fe20000000000 */
[----:B------:R1:W-:Y:S01]  /*11c30*/  UTCQMMA gdesc[UR14], gdesc[UR6], tmem[UR8], tmem[UR20], idesc[UR21], !UPT ;  /* 0x00ff14060e0075ea */ /* 0x0003e2000f800308 */
[----:B------:R-:W-:Y:S01]  /*11c40*/  UMOV UR18, 0x0 ;  /* 0x0000000000127882 */ /* 0x000fe20000000000 */
[----:B------:R-:W-:Y:S01]  /*11c50*/  UMOV UR19, 0x8108010 ;  /* 0x0810801000137882 */ /* 0x000fe20000000000 */
[----:B------:R1:W-:Y:S01]  /*11c60*/  UTCQMMA gdesc[UR48], gdesc[UR4], tmem[UR8], tmem[UR26], idesc[UR27], UPT ;  /* 0x00ff1a04300075ea */ /* 0x0003e2000b800308 */
        /* <DEDUP_REMOVED lines=12> */
[----:B------:R1:W-:Y:S01]  /*11d30*/  UTCQMMA gdesc[UR42], gdesc[UR6], tmem[UR44], tmem[UR22], idesc[UR23], !UPT ;  /* 0x00ff16062a0075ea */ /* 0x0003e2000f80032c */
[----:B------:R1:W-:Y:S01]  /*11d40*/  UTCQMMA gdesc[UR46], gdesc[UR4], tmem[UR52], tmem[UR54], idesc[UR55], UPT ;  /* 0x00ff36042e0075ea */ /* 0x0003e2000b800334 */
[----:B------:R1:W-:Y:S01]  /*11d50*/  UTCBAR [UR45], URZ ;  /* 0x000000ff2d0073e9 */ /* 0x0003e200080000ff */
[----:B------:R-:W-:Y:S01]  /*11d60*/  NOP ;  /* 0x0000000000007918 */ /* 0x000fe20000000000 */
.L_x_6:
[----:B-1----:R-:W-:Y:S01]  /*11d70*/  UMOV UR4, URZ ;  /* 0x000000ff00047c82 */ /* 0x002fe20008000000 */
[----:B------:R-:W-:Y:S05]  /*11d80*/  @!P2 BRA `(.L_x_7) ;  /* 0x0000012000a0a947 */ /* 0x000fea0003800000 */
[----:B0-----:R-:W-:Y:S01]  /*11d90*/  SHF.R.S32.HI R12, RZ, 0x1f, R48 ;  /* 0x0000001fff0c7819 */ /* 0x001fe20000011430 */
[----:B------:R-:W-:Y:S01]  /*11da0*/  UIADD3 UR4, UPT, UPT, UR9, 0x8000, URZ ;  /* 0x0000800009047890 */ /* 0x000fe2000fffe0ff */
[----:B------:R-:W-:Y:S01]  /*11db0*/  IMAD.MOV.U32 R13, RZ, RZ, RZ ;  /* 0x000000ffff0d7224 */ /* 0x000fe200078e00ff */
[----:B------:R-:W-:Y:S01]  /*11dc0*/  UMOV UR5, URZ ;  /* 0x000000ff00057c82 */ /* 0x000fe20008000000 */
[----:B------:R-:W-:Y:S01]  /*11dd0*/  LEA.HI R12, R12, R48, RZ, 0x6 ;  /* 0x000000300c0c7211 */ /* 0x000fe200078f30ff */
[----:B------:R-:W-:Y:S02]  /*11de0*/  USHF.R.U32.HI UR16, URZ, 0x4, UR4 ;  /* 0x00000004ff107899 */ /* 0x000fe40008011604 */
[----:B------:R-:W-:Y:S01]  /*11df0*/  UIADD3 UR4, UPT, UPT, UR9, 0x11000, URZ ;  /* 0x0001100009047890 */ /* 0x000fe2000fffe0ff */
[----:B------:R-:W-:Y:S01]  /*11e00*/  SHF.R.S32.HI R12, RZ, 0x6, R12 ;  /* 0x00000006ff0c7819 */ /* 0x000fe2000001140c */
[----:B------:R-:W-:Y:S02]  /*11e10*/  USGXT.U32 UR16, UR16, 0xe ;  /* 0x0000000e1010789a */ /* 0x000fe40008000000 */
[----:B------:R-:W-:Y:S01]  /*11e20*/  USHF.R.U32.HI UR4, URZ, 0x4, UR4 ;  /* 0x00000004ff047899 */ /* 0x000fe20008011604 */
[----:B------:R-:W-:Y:S01]  /*11e30*/  VIMNMX R12, PT, PT, R12, 0x2, !PT ;  /* 0x000000020c0c7848 */ /* 0x000fe20007fe0100 */
[----:B------:R-:W-:-:S02]  /*11e40*/  UIADD3 UR26, UP1, UPT, UR16, 0x100, URZ ;  /* 0x00000100101a7890 */ /* 0x000fc4000ff3e0ff */
[----:B------:R-:W-:Y:S02]  /*11e50*/  USGXT.U32 UR4, UR4, 0xe ;  /* 0x0000000e0404789a */ /* 0x000fe40008000000 */
[----:B------:R-:W-:Y:S01]  /*11e60*/  VIADD R12, R12, 0xfffffffe ;  /* 0xfffffffe0c0c7836 */ /* 0x000fe20000000000 */
[----:B------:R-:W-:Y:S02]  /*11e70*/  USHF.L.U32 UR20, UR12, 0x6, URZ ;  /* 0x000000060c147899 */ /* 0x000fe400080006ff */
[----:B------:R-:W-:Y:S02]  /*11e80*/  USHF.L.U32 UR21, UR13, 0x6, URZ ;  /* 0x000000060d157899 */ /* 0x000fe400080006ff */
[----:B------:R0:W-:Y:S01]  /*11e90*/  STL [R1+0xbd4], R12 ;  /* 0x000bd40c01007387 */ /* 0x0001e20000100800 */
[----:B------:R-:W-:Y:S01]  /*11ea0*/  UIADD3.X UR27, UPT, UPT, UR5, 0x40004040, URZ, UP1, !UPT ;  /* 0x40004040051b7890 */ /* 0x000fe20008ffe4ff */
[----:B------:R-:W-:Y:S02]  /*11eb0*/  UMOV UR12, 0xfffffffe ;  /* 0xfffffffe000c7882 */ /* 0x000fe40000000000 */
[----:B------:R0:W-:Y:S01]  /*11ec0*/  STL [R1+0xbc8], RZ ;  /* 0x000bc8ff01007387 */ /* 0x0001e20000100800 */
[----:B------:R-:W-:Y:S01]  /*11ed0*/  UMOV UR13, 0x7fffbfdf ;  /* 0x7fffbfdf000d7882 */ /* 0x000fe20000000000 */
[----:B------:R-:W-:-:S02]  /*11ee0*/  USHF.R.S32.HI UR23, URZ, 0x1f, UR20 ;  /* 0x0000001fff177899 */ /* 0x000fc40008011414 */
[----:B------:R-:W-:Y:S02]  /*11ef0*/  USHF.R.S32.HI UR54, URZ, 0x1f, UR21 ;  /* 0x0000001fff367899 */ /* 0x000fe40008011415 */
[----:B------:R-:W-:Y:S02]  /*11f00*/  UIADD3.64 UR12, UPT, UPT, UR4, -UR12, URZ ;  /* 0x8000000c040c7297 */ /* 0x000fe4000fffe0ff */
[----:B------:R-:W-:Y:S02]  /*11f10*/  UIADD3.64 UR28, UPT, UPT, UR26, 0x100, URZ ;  /* 0x000001001a1c7897 */ /* 0x000fe4000fffe0ff */
[----:B------:R-:W-:Y:S02]  /*11f20*/  UIADD3.64 UR30, UPT, UPT, UR26, 0x200, URZ ;  /* 0x000002001a1e7897 */ /* 0x000fe4000fffe0ff */
[----:B------:R-:W-:Y:S02]  /*11f30*/  UIADD3.64 UR32, UPT, UPT, UR26, 0x300, URZ ;  /* 0x000003001a207897 */ /* 0x000fe4000fffe0ff */
[----:B------:R-:W-:-:S02]  /*11f40*/  UIADD3.64 UR34, UPT, UPT, UR26, 0x400, URZ ;  /* 0x000004001a227897 */ /* 0x000fc4000fffe0ff */
[----:B------:R-:W-:Y:S02]  /*11f50*/  UIADD3.64 UR36, UPT, UPT, UR26, 0x500, URZ ;  /* 0x000005001a247897 */ /* 0x000fe4000fffe0ff */
[----:B------:R-:W-:Y:S01]  /*11f60*/  UIADD3.64 UR38, UPT, UPT, UR26, 0x600, URZ ;  /* 0x000006001a267897 */ /* 0x000fe2000fffe0ff */
[----:B------:R-:W-:Y:S01]  /*11f70*/  UMOV UR22, 0x1 ;  /* 0x0000000100167882 */ /* 0x000fe20000000000 */
[----:B------:R-:W-:Y:S01]  /*11f80*/  UMOV UR14, UR4 ;  /* 0x00000004000e7c82 */ /* 0x000fe20008000000 */
[----:B0-----:R-:W-:-:S09]  /*11f90*/  UMOV UR15, 0x80004020 ;  /* 0x80004020000f7882 */ /* 0x001fd20000000000 */
.L_x_10:
[----:B------:R-:W2:Y:S04]  /*11fa0*/  LDL.LU R26, [R1+0x40c] ;  /* 0x00040c00011a7983 */ /* 0x000ea80000300800 */
[----:B------:R-:W3:Y:S04]  /*11fb0*/  LDL.LU R25, [R1+0x538] ;  /* 0x0005380001197983 */ /* 0x000ee80000300800 */
        /* <DEDUP_REMOVED lines=9> */
[----:B-1----:R-:W4:Y:S04]  /*12050*/  LDL.LU R12, [R1+0x400] ;  /* 0x00040000010c7983 */ /* 0x002f280000300800 */
[----:B------:R-:W4:Y:S01]  /*12060*/  LDL.LU R19, [R1+0x514] ;  /* 0x0005140001137983 */ /* 0x000f220000300800 */
[----:B------:R-:W-:Y:S01]  /*12070*/  IMAD.U32 R13, R13, -0x80000000, RZ ;  /* 0x800000000d0d7824 */ /* 0x000fe200078e00ff */
[----:B--2---:R-:W-:-:S02]  /*12080*/  IADD3 R26, P4, PT, R26, UR21, RZ ;  /* 0x000000151a1a7c10 */ /* 0x004fc4000ff9e0ff */
[----:B---3--:R-:W-:-:S03]  /*12090*/  IADD3 R25, P5, PT, R25, UR21, RZ ;  /* 0x0000001519197c10 */ /* 0x008fc6000ffbe0ff */
[----:B------:R-:W-:Y:S01]  /*120a0*/  STL [R1+0x40c], R26 ;  /* 0x00040c1a01007387 */ /* 0x000fe20000100800 */
[----:B----4-:R-:W-:-:S03]  /*120b0*/  IADD3 R24, P6, PT, R24, UR21, RZ ;  /* 0x0000001518187c10 */ /* 0x010fc6000ffde0ff */
[----:B------:R-:W-:Y:S01]  /*120c0*/  STL [R1+0x538], R25 ;  /* 0x0005381901007387 */ /* 0x000fe20000100800 */
[----:B------:R-:W-:-:S03]  /*120d0*/  IADD3 R23, P1, PT, R23, UR21, RZ ;  /* 0x0000001517177c10 */ /* 0x000fc6000ff3e0ff */
[----:B------:R-:W-:Y:S01]  /*120e0*/  STL [R1+0x534], R24 ;  /* 0x0005341801007387 */ /* 0x000fe20000100800 */
[----:B------:R-:W-:-:S03]  /*120f0*/  IADD3 R22, P2, PT, R22, UR21, RZ ;  /* 0x0000001516167c10 */ /* 0x000fc6000ff5e0ff */
[----:B------:R-:W-:Y:S01]  /*12100*/  STL [R1+0x530], R23 ;  /* 0x0005301701007387 */ /* 0x000fe20000100800 */
[----:B------:R-:W-:-:S03]  /*12110*/  IADD3.X R21, PT, PT, R21, UR54, RZ, P4, !PT ;  /* 0x0000003615157c10 */ /* 0x000fc6000a7fe4ff */
[----:B------:R-:W-:Y:S01]  /*12120*/  STL [R1+0x52c], R22 ;  /* 0x00052c1601007387 */ /* 0x000fe20000100800 */
[----:B------:R-:W-:-:S03]  /*12130*/  IADD3 R20, P4, PT, R20, UR21, RZ ;  /* 0x0000001514147c10 */ /* 0x000fc6000ff9e0ff */
[----:B------:R-:W2:Y:S01]  /*12140*/  LDL.LU R39, [R1+0x3fc] ;  /* 0x0003fc0001277983 */ /* 0x000ea20000300800 */
[----:B------:R-:W-:-:S03]  /*12150*/  IADD3.X R17, PT, PT, R17, UR54, RZ, P5, !PT ;  /* 0x0000003611117c10 */ /* 0x000fc6000affe4ff */
[----:B------:R-:W-:Y:S01]  /*12160*/  STL [R1+0x3f8], R21 ;  /* 0x0003f81501007387 */ /* 0x000fe20000100800 */
[----:B------:R-:W-:-:S03]  /*12170*/  IADD3 R18, P5, PT, R18, UR21, RZ ;  /* 0x0000001512127c10 */ /* 0x000fc6000ffbe0ff */
[----:B------:R0:W-:Y:S04]  /*12180*/  STL [R1+0x408], R17 ;  /* 0x0004081101007387 */ /* 0x0001e80000100800 */
[----:B------:R-:W-:Y:S01]  /*12190*/  STL [R1+0x528], R20 ;  /* 0x0005281401007387 */ /* 0x000fe20000100800 */
[----:B------:R-:W-:-:S03]  /*121a0*/  IADD3.X R16, PT, PT, R16, UR54, RZ, P6, !PT ;  /* 0x0000003610107c10 */ /* 0x000fc6000b7fe4ff */
[----:B0-----:R-:W3:Y:S04]  /*121b0*/  LDL.LU R17, [R1+0x50c] ;  /* 0x00050c0001117983 */ /* 0x001ee80000300800 */
[----:B------:R0:W-:Y:S01]  /*121c0*/  STL [R1+0x524], R18 ;  /* 0x0005241201007387 */ /* 0x0001e20000100800 */
[----:B------:R-:W-:-:S03]  /*121d0*/  IADD3 R15, P6, PT, R15, UR21, RZ ;  /* 0x000000150f0f7c10 */ /* 0x000fc6000ffde0ff */
[----:B0-----:R-:W4:Y:S04]  /*121e0*/  LDL.LU R18, [R1+0x3f4] ;  /* 0x0003f40001127983 */ /* 0x001f280000300800 */
[----:B------:R0:W-:Y:S04]  /*121f0*/  STL [R1+0x404], R16 ;  /* 0x0004041001007387 */ /* 0x0001e80000100800 */
[----:B0-----:R-:W4:Y:S04]  /*12200*/  LDL.LU R16, [R1+0x504] ;  /* 0x0005040001107983 */ /* 0x001f280000300800 */
[----:B------:R0:W-:Y:S04]  /*12210*/  STL [R1+0x51c], R15 ;  /* 0x00051c0f01007387 */ /* 0x0001e80000100800 */
[----:B0-----:R-:W4:Y:S01]  /*12220*/  LDL.LU R15, [R1+0x520] ;  /* 0x00052000010f7983 */ /* 0x001f220000300800 */
[----:B------:R-:W-:-:S02]  /*12230*/  IADD3.X R12, PT, PT, R12, UR54, RZ, P1, !PT ;  /* 0x000000360c0c7c10 */ /* 0x000fc40008ffe4ff */
[----:B------:R-:W-:-:S03]  /*12240*/  IADD3 R19, P1, PT, R19, UR21, RZ ;  /* 0x0000001513137c10 */ /* 0x000fc6000ff3e0ff */
[----:B------:R0:W-:Y:S04]  /*12250*/  STL [R1+0x400], R12 ;  /* 0x0004000c01007387 */ /* 0x0001e80000100800 */
[----:B0-----:R-:W4:Y:S04]  /*12260*/  LDL.LU R12, [R1+0x4fc] ;  /* 0x0004fc00010c7983 */ /* 0x001f280000300800 */
[----:B------:R-:W4:Y:S04]  /*12270*/  LDL.LU R38, [R1+0x518] ;  /* 0x0005180001267983 */ /* 0x000f280000300800 */
[----:B------:R-:W4:Y:S04]  /*12280*/  LDL.LU R37, [R1+0x4f4] ;  /* 0x0004f40001257983 */ /* 0x000f280000300800 */
[----:B------:R-:W4:Y:S04]  /*12290*/  LDL.LU R36, [R1+0x510] ;  /* 0x0005100001247983 */ /* 0x000f280000300800 */
[----:B------:R0:W-:Y:S04]  /*122a0*/  STL [R1+0x514], R19 ;  /* 0x0005141301007387 */ /* 0x0001e80000100800 */
        /* <DEDUP_REMOVED lines=16> */
[----:B0-----:R-:W4:Y:S01]  /*123b0*/  LDL.LU R19, [R1+0x4ac] ;  /* 0x0004ac0001137983 */ /* 0x001f220000300800 */
[----:B--2---:R-:W-:-:S02]  /*123c0*/  IADD3.X R39, PT, PT, R39, UR54, RZ, P2, !PT ;  /* 0x0000003627277c10 */ /* 0x004fc400097fe4ff */
[----:B---3--:R-:W-:-:S05]  /*123d0*/  IADD3 R17, P2, PT, R17, UR21, RZ ;  /* 0x0000001511117c10 */ /* 0x008fca000ff5e0ff */
[----:B------:R0:W-:Y:S01]  /*123e0*/  STL [R1+0x50c], R17 ;  /* 0x00050c1101007387 */ /* 0x0001e20000100800 */
[----:B----4-:R-:W-:-:S03]  /*123f0*/  IADD3.X R18, PT, PT, R18, UR54, RZ, P4, !PT ;  /* 0x0000003612127c10 */ /* 0x010fc6000a7fe4ff */
[----:B0-----:R-:W2:Y:S04]  /*12400*/  LDL.LU R17, [R1+0x4c8] ;  /* 0x0004c80001117983 */ /* 0x001ea80000300800 */
[----:B------:R-:W-:Y:S04]  /*12410*/  STL [R1+0x3fc], R39 ;  /* 0x0003fc2701007387 */ /* 0x000fe80000100800 */
[----:B------:R0:W-:Y:S01]  /*12420*/  STL [R1+0x3f4], R18 ;  /* 0x0003f41201007387 */ /* 0x0001e20000100800 */
[----:B------:R-:W-:-:S03]  /*12430*/  IADD3 R16, P4, PT, R16, UR21, RZ ;  /* 0x0000001510107c10 */ /* 0x000fc6000ff9e0ff */
[----:B0-----:R-:W3:Y:S04]  /*12440*/  LDL.LU R18, [R1+0x4a4] ;  /* 0x0004a40001127983 */ /* 0x001ee80000300800 */
[----:B------:R0:W-:Y:S01]  /*12450*/  STL [R1+0x504], R16 ;  /* 0x0005041001007387 */ /* 0x0001e20000100800 */
[----:B------:R-:W-:-:S03]  /*12460*/  IADD3.X R15, PT, PT, R15, UR54, RZ, P5, !PT ;  /* 0x000000360f0f7c10 */ /* 0x000fc6000affe4ff */
[----:B0-----:R-:W4:Y:S04]  /*12470*/  LDL.LU R16, [R1+0x4c0] ;  /* 0x0004c00001107983 */ /* 0x001f280000300800 */
[----:B------:R0:W-:Y:S04]  /*12480*/  STL [R1+0x520], R15 ;  /* 0x0005200f01007387 */ /* 0x0001e80000100800 */
[----:B0-----:R-:W4:Y:S01]  /*12490*/  LDL.LU R15, [R1+0x49c] ;  /* 0x00049c00010f7983 */ /* 0x001f220000300800 */
[----:B------:R-:W-:Y:S02]  /*124a0*/  IADD3 R12, P5, PT, R12, UR21, RZ ;  /* 0x000000150c0c7c10 */ /* 0x000fe4000ffbe0ff */
[----:B------:R-:W-:-:S02]  /*124b0*/  IADD3.X R38, PT, PT, R38, UR54, RZ, P6, !PT ;  /* 0x0000003626267c10 */ /* 0x000fc4000b7fe4ff */
[----:B------:R-:W-:Y:S01]  /*124c0*/  IADD3 R37, P6, PT, R37, UR21, RZ ;  /* 0x0000001525257c10 */ /* 0x000fe2000ffde0ff */
[----:B------:R0:W-:Y:S01]  /*124d0*/  STL [R1+0x4fc], R12 ;  /* 0x0004fc0c01007387 */ /* 0x0001e20000100800 */
[----:B------:R-:W-:-:S03]  /*124e0*/  IADD3.X R36, PT, PT, R36, UR54, RZ, P1, !PT ;  /* 0x0000003624247c10 */ /* 0x000fc60008ffe4ff */
[----:B0-----:R-:W4:Y:S01]  /*124f0*/  LDL.LU R12, [R1+0x4b8] ;  /* 0x0004b800010c7983 */ /* 0x001f220000300800 */
[----:B------:R-:W-:-:S03]  /*12500*/  IADD3 R35, P1, PT, R35, UR21, RZ ;  /* 0x0000001523237c10 */ /* 0x000fc6000ff3e0ff */
[----:B------:R-:W-:Y:S01]  /*12510*/  STL [R1+0x518], R38 ;  /* 0x0005182601007387 */ /* 0x000fe20000100800 */
[----:B------:R-:W-:-:S03]  /*12520*/  IADD3.X R34, PT, PT, R34, UR54, RZ, P2, !PT ;  /* 0x0000003622227c10 */ /* 0x000fc600097fe4ff */
[----:B------:R-:W-:Y:S01]  /*12530*/  STL [R1+0x4f4], R37 ;  /* 0x0004f42501007387 */ /* 0x000fe20000100800 */
        /* <DEDUP_REMOVED lines=29> */
[----:B------:R-:W-:Y:S04]  /*12710*/  STL [R1+0x4d8], R22 ;  /* 0x0004d81601007387 */ /* 0x000fe80000100800 */
[----:B------:R-:W4:Y:S04]  /*12720*/  LDL.LU R39, [R1+0x494] ;  /* 0x0004940001277983 */ /* 0x000f280000300800 */
[----:B------:R-:W-:Y:S04]  /*12730*/  STL [R1+0x4b4], R21 ;  /* 0x0004b41501007387 */ /* 0x000fe80000100800 */
[----:B------:R0:W-:Y:S04]  /*12740*/  STL [R1+0x4ac], R19 ;  /* 0x0004ac1301007387 */ /* 0x0001e80000100800 */
[----:B------:R-:W-:Y:S04]  /*12750*/  STL [R1+0x4d0], R20 ;  /* 0x0004d01401007387 */ /* 0x000fe80000100800 */
[----:B0-----:R-:W4:Y:S01]  /*12760*/  LDL.LU R19, [R1+0x4b0] ;  /* 0x0004b00001137983 */ /* 0x001f220000300800 */
[----:B--2---:R-:W-:-:S05]  /*12770*/  IADD3.X R17, PT, PT, R17, UR54, RZ, P6, !PT ;  /* 0x0000003611117c10 */ /* 0x004fca000b7fe4ff */
[----:B------:R0:W-:Y:S04]  /*12780*/  STL [R1+0x4c8], R17 ;  /* 0x0004c81101007387 */ /* 0x0001e80000100800 */
[----:B0-----:R-:W2:Y:S01]  /*12790*/  LDL.LU R17, [R1+0x48c] ;  /* 0x00048c0001117983 */ /* 0x001ea20000300800 */
[----:B---3--:R-:W-:-:S05]  /*127a0*/  IADD3 R18, P6, PT, R18, UR21, RZ ;  /* 0x0000001512127c10 */ /* 0x008fca000ffde0ff */
[----:B------:R0:W-:Y:S01]  /*127b0*/  STL [R1+0x4a4], R18 ;  /* 0x0004a41201007387 */ /* 0x0001e20000100800 */
[----:B----4-:R-:W-:-:S03]  /*127c0*/  IADD3.X R16, PT, PT, R16, UR54, RZ, P1, !PT ;  /* 0x0000003610107c10 */ /* 0x010fc60008ffe4ff */
[----:B0-----:R-:W3:Y:S04]  /*127d0*/  LDL.LU R18, [R1+0x4a8] ;  /* 0x0004a80001127983 */ /* 0x001ee80000300800 */
[----:B------:R0:W-:Y:S01]  /*127e0*/  STL [R1+0x4c0], R16 ;  /* 0x0004c01001007387 */ /* 0x0001e20000100800 */
[----:B------:R-:W-:-:S03]  /*127f0*/  IADD3 R15, P1, PT, R15, UR21, RZ ;  /* 0x000000150f0f7c10 */ /* 0x000fc6000ff3e0ff */
[----:B0-----:R-:W4:Y:S04]  /*12800*/  LDL.LU R16, [R1+0x484] ;  /* 0x0004840001107983 */ /* 0x001f280000300800 */
[----:B------:R0:W-:Y:S04]  /*12810*/  STL [R1+0x49c], R15 ;  /* 0x00049c0f01007387 */ /* 0x0001e80000100800 */
[----:B0-----:R-:W4:Y:S01]  /*12820*/  LDL.LU R15, [R1+0x4a0] ;  /* 0x0004a000010f7983 */ /* 0x001f220000300800 */
[----:B------:R-:W-:-:S03]  /*12830*/  IADD3.X R12, PT, PT, R12, UR54, RZ, P2, !PT ;  /* 0x000000360c0c7c10 */ /* 0x000fc600097fe4ff */
        /* <DEDUP_REMOVED lines=17> */
[----:B------:R-:W4:Y:S01]  /*12950*/  LDL.LU R22, [R1+0x43c] ;  /* 0x00043c0001167983 */ /* 0x000f220000300800 */
[----:B------:R-:W-:-:S03]  /*12960*/  IADD3 R39, P2, PT, R39, UR21, RZ ;  /* 0x0000001527277c10 */ /* 0x000fc6000ff5e0ff */
[----:B------:R-:W4:Y:S04]  /*12970*/  LDL.LU R21, [R1+0x458] ;  /* 0x0004580001157983 */ /* 0x000f280000300800 */
[----:B------:R-:W4:Y:S04]  /*12980*/  LDL.LU R20, [R1+0x434] ;  /* 0x0004340001147983 */ /* 0x000f280000300800 */
[----:B0-----:R-:W4:Y:S01]  /*12990*/  LDL.LU R12, [R1+0x450] ;  /* 0x00045000010c7983 */ /* 0x001f220000300800 */
[----:B------:R-:W-:-:S05]  /*129a0*/  IADD3.X R19, PT, PT, R19, UR54, RZ, P4, !PT ;  /* 0x0000003613137c10 */ /* 0x000fca000a7fe4ff */
[----:B------:R0:W-:Y:S04]  /*129b0*/  STL [R1+0x4b0], R19 ;  /* 0x0004b01301007387 */ /* 0x0001e80000100800 */
[----:B0-----:R-:W4:Y:S04]  /*129c0*/  LDL.LU R19, [R1+0x42c] ;  /* 0x00042c0001137983 */ /* 0x001f280000300800 */
[----:B------:R-:W-:Y:S01]  /*129d0*/  STL [R1+0x494], R39 ;  /* 0x0004942701007387 */ /* 0x000fe20000100800 */
[----:B--2---:R-:W-:-:S05]  /*129e0*/  IADD3 R17, P4, PT, R17, UR21, RZ ;  /* 0x0000001511117c10 */ /* 0x004fca000ff9e0ff */
[----:B------:R0:W-:Y:S04]  /*129f0*/  STL [R1+0x48c], R17 ;  /* 0x00048c1101007387 */ /* 0x0001e80000100800 */
[----:B0-----:R-:W2:Y:S01]  /*12a00*/  LDL.LU R17, [R1+0x448] ;  /* 0x0004480001117983 */ /* 0x001ea20000300800 */
[----:B---3--:R-:W-:-:S05]  /*12a10*/  IADD3.X R18, PT, PT, R18, UR54, RZ, P5, !PT ;  /* 0x0000003612127c10 */ /* 0x008fca000affe4ff */
[----:B------:R0:W-:Y:S01]  /*12a20*/  STL [R1+0x4a8], R18 ;  /* 0x0004a81201007387 */ /* 0x0001e20000100800 */
[----:B----4-:R-:W-:-:S03]  /*12a30*/  IADD3 R16, P5, PT, R16, UR21, RZ ;  /* 0x0000001510107c10 */ /* 0x010fc6000ffbe0ff */
        /* <DEDUP_REMOVED lines=8> */
[----:B------:R-:W-:Y:S02]  /*12ac0*/  IADD3 R36, P1, PT, R36, UR21, RZ ;  /* 0x0000001524247c10 */ /* 0x000fe4000ff3e0ff */
[----:B------:R-:W-:Y:S01]  /*12ad0*/  IADD3.X R35, PT, PT, R35, UR54, RZ, P2, !PT ;  /* 0x0000003623237c10 */ /* 0x000fe200097fe4ff */
        /* <DEDUP_REMOVED lines=32> */
[----:B------:R-:W-:Y:S04]  /*12ce0*/  STL [R1+0x43c], R22 ;  /* 0x00043c1601007387 */ /* 0x000fe80000100800 */
[----:B------:R-:W4:Y:S04]  /*12cf0*/  LDL.LU R39, [R1+0x438] ;  /* 0x0004380001277983 */ /* 0x000f280000300800 */
[----:B------:R-:W-:Y:S04]  /*12d00*/  STL [R1+0x458], R21 ;  /* 0x0004581501007387 */ /* 0x000fe80000100800 */
[----:B------:R0:W-:Y:S04]  /*12d10*/  STL [R1+0x450], R12 ;  /* 0x0004500c01007387 */ /* 0x0001e80000100800 */
[----:B------:R-:W-:Y:S01]  /*12d20*/  STL [R1+0x434], R20 ;  /* 0x0004341401007387 */ /* 0x000fe20000100800 */
[----:B------:R-:W-:-:S03]  /*12d30*/  IADD3 R19, P6, PT, R19, UR20, RZ ;  /* 0x0000001413137c10 */ /* 0x000fc6000ffde0ff */
[----:B0-----:R-:W4:Y:S04]  /*12d40*/  LDL.LU R12, [R1+0xb88] ;  /* 0x000b8800010c7983 */ /* 0x001f280000300800 */
[----:B------:R0:W-:Y:S04]  /*12d50*/  STL [R1+0x42c], R19 ;  /* 0x00042c1301007387 */ /* 0x0001e80000100800 */
        /* <DEDUP_REMOVED lines=32> */
[----:B------:R-:W-:-:S02]  /*12f60*/  IADD3.X R39, PT, PT, R39, UR23, RZ, P4, !PT ;  /* 0x0000001727277c10 */ /* 0x000fc4000a7fe4ff */
[----:B------:R-:W-:-:S05]  /*12f70*/  IADD3 R12, P4, PT, R12, UR20, RZ ;  /* 0x000000140c0c7c10 */ /* 0x000fca000ff9e0ff */
[----:B------:R0:W-:Y:S01]  /*12f80*/  STL [R1+0xb88], R12 ;  /* 0x000b880c01007387 */ /* 0x0001e20000100800 */
[----:B------:R-:W-:-:S03]  /*12f90*/  IADD3.X R19, PT, PT, R19, UR23, RZ, P5, !PT ;  /* 0x0000001713137c10 */ /* 0x000fc6000affe4ff */
[----:B0-----:R-:W4:Y:S04]  /*12fa0*/  LDL.LU R12, [R1+0xb40] ;  /* 0x000b4000010c7983 */ /* 0x001f280000300800 */
[----:B------:R-:W-:Y:S04]  /*12fb0*/  STL [R1+0x438], R39 ;  /* 0x0004382701007387 */ /* 0x000fe80000100800 */
[----:B------:R0:W-:Y:S04]  /*12fc0*/  STL [R1+0x430], R19 ;  /* 0x0004301301007387 */ /* 0x0001e80000100800 */
[----:B0-----:R-:W4:Y:S01]  /*12fd0*/  LDL.LU R19, [R1+0xb18] ;  /* 0x000b180001137983 */ /* 0x001f220000300800 */
[----:B--2---:R-:W-:-:S05]  /*12fe0*/  IADD3 R17, P5, PT, R17, UR20, RZ ;  /* 0x0000001411117c10 */ /* 0x004fca000ffbe0ff */
[----:B------:R0:W-:Y:S04]  /*12ff0*/  STL [R1+0xb80], R17 ;  /* 0x000b801101007387 */ /* 0x0001e80000100800 */
[----:B0-----:R-:W2:Y:S01]  /*13000*/  LDL.LU R17, [R1+0xb38] ;  /* 0x000b380001117983 */ /* 0x001ea20000300800 */
[----:B---3--:R-:W-:-:S05]  /*13010*/  IADD3.X R18, PT, PT, R18, UR23, RZ, P6, !PT ;  /* 0x0000001712127c10 */ /* 0x008fca000b7fe4ff */
[----:B------:R0:W-:Y:S01]  /*13020*/  STL [R1+0x428], R18 ;  /* 0x0004281201007387 */ /* 0x0001e20000100800 */
[----:B----4-:R-:W-:-:S03]  /*13030*/  IADD3 R16, P6, PT, R16, UR20, RZ ;  /* 0x0000001410107c10 */ /* 0x010fc6000ffde0ff */
[----:B0-----:R-:W3:Y:S01]  /*13040*/  LDL.LU R18, [R1+0xb10] ;  /* 0x000b100001127983 */ /* 0x001ee20000300800 */
[----:B------:R-:W-:-:S03]  /*13050*/  IADD3.X R38, PT, PT, R38, UR23, RZ, P1, !PT ;  /* 0x0000001726267c10 */ /* 0x000fc60008ffe4ff */
[----:B------:R0:W-:Y:S01]  /*13060*/  STL [R1+0xb78], R16 ;  /* 0x000b781001007387 */ /* 0x0001e20000100800 */
[----:B------:R-:W-:Y:S02]  /*13070*/  IADD3 R37, P1, PT, R37, UR20, RZ ;  /* 0x0000001425257c10 */ /* 0x000fe4000ff3e0ff */
[----:B------:R-:W-:Y:S01]  /*13080*/  IADD3.X R36, PT, PT, R36, UR23, RZ, P2, !PT ;  /* 0x0000001724247c10 */ /* 0x000fe200097fe4ff */
        /* <DEDUP_REMOVED lines=40> */
[----:B------:R-:W-:-:S05]  /*13310*/  IADD3.X R12, PT, PT, R12, UR23, RZ, P1, !PT ;  /* 0x000000170c0c7c10 */ /* 0x000fca0008ffe4ff */
[----:B------:R0:W-:Y:S04]  /*13320*/  STL [R1+0xb40], R12 ;  /* 0x000b400c01007387 */ /* 0x0001e80000100800 */
[----:B0-----:R-:W4:Y:S01]  /*13330*/  LDL.LU R12, [R1+0xb00] ;  /* 0x000b0000010c7983 */ /* 0x001f220000300800 */
[----:B------:R-:W-:-:S05]  /*13340*/  IADD3 R19, P1, PT, R19, UR20, RZ ;  /* 0x0000001413137c10 */ /* 0x000fca000ff3e0ff */
        /* <DEDUP_REMOVED lines=30> */
[----:B------:R-:W-:-:S05]  /*13530*/  IADD3.X R15, PT, PT, R15, UR23, RZ, P5, !PT ;  /* 0x000000170f0f7c10 */ /* 0x000fca000affe4ff */
[----:B------:R0:W-:Y:S04]  /*13540*/  STL [R1+0xb24], R15 ;  /* 0x000b240f01007387 */ /* 0x0001e80000100800 */
[----:B0-----:R-:W4:Y:S01]  /*13550*/  LDL.LU R15, [R1+0x584] ;  /* 0x00058400010f7983 */ /* 0x001f220000300800 */
[----:B------:R-:W-:Y:S02]  /*13560*/  IADD3 R39, P4, PT, R39, UR20, RZ ;  /* 0x0000001427277c10 */ /* 0x000fe4000ff9e0ff */
[----:B------:R-:W-:-:S03]  /*13570*/  IADD3 R12, P5, PT, R12, UR20, RZ ;  /* 0x000000140c0c7c10 */ /* 0x000fc6000ffbe0ff */
[----:B------:R-:W-:Y:S04]  /*13580*/  STL [R1+0xb08], R39 ;  /* 0x000b082701007387 */ /* 0x000fe80000100800 */
[----:B------:R0:W-:Y:S01]  /*13590*/  STL [R1+0xb00], R12 ;  /* 0x000b000c01007387 */ /* 0x0001e20000100800 */
[----:B------:R-:W-:-:S03]  /*135a0*/  IADD3.X R19, PT, PT, R19, UR23, RZ, P6, !PT ;  /* 0x0000001713137c10 */ /* 0x000fc6000b7fe4ff */
[----:B0-----:R-:W4:Y:S04]  /*135b0*/  LDL.LU R12, [R1+0x544] ;  /* 0x00054400010c7983 */ /* 0x001f280000300800 */
[----:B------:R0:W-:Y:S04]  /*135c0*/  STL [R1+0xb1c], R19 ;  /* 0x000b1c1301007387 */ /* 0x0001e80000100800 */
[----:B0-----:R-:W4:Y:S01]  /*135d0*/  LDL.LU R19, [R1+0x57c] ;  /* 0x00057c0001137983 */ /* 0x001f220000300800 */
[----:B--2---:R-:W-:-:S05]  /*135e0*/  IADD3 R17, P6, PT, R17, UR20, RZ ;  /* 0x0000001411117c10 */ /* 0x004fca000ffde0ff */
[----:B------:R0:W-:Y:S04]  /*135f0*/  STL [R1+0xaf8], R17 ;  /* 0x000af81101007387 */ /* 0x0001e80000100800 */
[----:B0-----:R-:W2:Y:S01]  /*13600*/  LDL.LU R17, [R1+0x53c] ;  /* 0x00053c0001117983 */ /* 0x001ea20000300800 */
[----:B---3--:R-:W-:Y:S02]  /*13610*/  IADD3.X R18, PT, PT, R18, UR23, RZ, P1, !PT ;  /* 0x0000001712127c10 */ /* 0x008fe40008ffe4ff */
[----:B----4-:R-:W-:-:S03]  /*13620*/  IADD3 R38, P1, PT, R38, UR20, RZ ;  /* 0x0000001426267c10 */ /* 0x010fc6000ff3e0ff */
[----:B------:R0:W-:Y:S01]  /*13630*/  STL [R1+0xb14], R18 ;  /* 0x000b141201007387 */ /* 0x0001e20000100800 */
[----:B------:R-:W-:Y:S02]  /*13640*/  IADD3.X R37, PT, PT, R37, UR23, RZ, P2, !PT ;  /* 0x0000001725257c10 */ /* 0x000fe400097fe4ff */
[----:B------:R-:W-:Y:S01]  /*13650*/  IADD3 R36, P2, PT, R36, UR20, RZ ;  /* 0x0000001424247c10 */ /* 0x000fe2000ff5e0ff */
[----:B0-----:R-:W3:Y:S01]  /*13660*/  LDL.LU R18, [R1+0x574] ;  /* 0x0005740001127983 */ /* 0x001ee20000300800 */
        /* <DEDUP_REMOVED lines=42> */
[----:B------:R-:W-:-:S05]  /*13910*/  IADD3.X R12, PT, PT, R12, UR23, RZ, P2, !PT ;  /* 0x000000170c0c7c10 */ /* 0x000fca00097fe4ff */
[----:B------:R0:W-:Y:S01]  /*13920*/  STL [R1+0x544], R12 ;  /* 0x0005440c01007387 */ /* 0x0001e20000100800 */
[----:B------:R-:W-:-:S03]  /*13930*/  IADD3 R19, P2, PT, R19, UR20, RZ ;  /* 0x0000001413137c10 */ /* 0x000fc6000ff5e0ff */
[----:B0-----:R-:W4:Y:S04]  /*13940*/  LDL.LU R12, [R1+0xac0] ;  /* 0x000ac000010c7983 */ /* 0x001f280000300800 */
[----:B------:R0:W-:Y:S04]  /*13950*/  STL [R1+0x57c], R19 ;  /* 0x00057c1301007387 */ /* 0x0001e80000100800 */
[----:B0-----:R-:W4:Y:S01]  /*13960*/  LDL.LU R19, [R1+0x580] ;  /* 0x0005800001137983 */ /* 0x001f220000300800 */
[----:B--2---:R-:W-:-:S05]  /*13970*/  IADD3.X R17, PT, PT, R17, UR23, RZ, P4, !PT ;  /* 0x0000001711117c10 */ /* 0x004fca000a7fe4ff */
[----:B------:R0:W-:Y:S04]  /*13980*/  STL [R1+0x53c], R17 ;  /* 0x00053c1101007387 */ /* 0x0001e80000100800 */
[----:B0-----:R-:W2:Y:S01]  /*13990*/  LDL.LU R17, [R1+0xab8] ;  /* 0x000ab80001117983 */ /* 0x001ea20000300800 */
[----:B---3--:R-:W-:-:S03]  /*139a0*/  IADD3 R18, P4, PT, R18, UR20, RZ ;  /* 0x0000001412127c10 */ /* 0x008fc6000ff9e0ff */
[----:B------:R-:W3:Y:S04]  /*139b0*/  LDL.LU R38, [R1+0x578] ;  /* 0x0005780001267983 */ /* 0x000ee80000300800 */
[----:B------:R-:W3:Y:S04]  /*139c0*/  LDL.LU R37, [R1+0xab0] ;  /* 0x000ab00001257983 */ /* 0x000ee80000300800 */
[----:B------:R-:W3:Y:S04]  /*139d0*/  LDL.LU R36, [R1+0x570] ;  /* 0x0005700001247983 */ /* 0x000ee80000300800 */
[----:B------:R0:W-:Y:S04]  /*139e0*/  STL [R1+0x574], R18 ;  /* 0x0005741201007387 */ /* 0x0001e80000100800 */
[----:B------:R-:W3:Y:S04]  /*139f0*/  LDL.LU R35, [R1+0xaa8] ;  /* 0x000aa80001237983 */ /* 0x000ee80000300800 */
        /* <DEDUP_REMOVED lines=13> */
[----:B------:R-:W3:Y:S01]  /*13ad0*/  LDL.LU R21, [R1+0xa70] ;  /* 0x000a700001157983 */ /* 0x000ee20000300800 */
[----:B----4-:R-:W-:-:S03]  /*13ae0*/  IADD3.X R39, PT, PT, R39, UR23, RZ, P5, !PT ;  /* 0x0000001727277c10 */ /* 0x010fc6000affe4ff */
[----:B------:R-:W4:Y:S04]  /*13af0*/  LDL.LU R20, [R1+0xa8c] ;  /* 0x000a8c0001147983 */ /* 0x000f280000300800 */
[----:B0-----:R-:W4:Y:S01]  /*13b00*/  LDL.LU R18, [R1+0xa68] ;  /* 0x000a680001127983 */ /* 0x001f220000300800 */
[----:B------:R-:W-:-:S05]  /*13b10*/  IADD3 R16, P5, PT, R16, UR20, RZ ;  /* 0x0000001410107c10 */ /* 0x000fca000ffbe0ff */
[----:B------:R0:W-:Y:S01]  /*13b20*/  STL [R1+0x56c], R16 ;  /* 0x00056c1001007387 */ /* 0x0001e20000100800 */
[----:B------:R-:W-:-:S03]  /*13b30*/  IADD3.X R15, PT, PT, R15, UR23, RZ, P6, !PT ;  /* 0x000000170f0f7c10 */ /* 0x000fc6000b7fe4ff */
[----:B0-----:R-:W4:Y:S04]  /*13b40*/  LDL.LU R16, [R1+0xa84] ;  /* 0x000a840001107983 */ /* 0x001f280000300800 */
[----:B------:R-:W-:Y:S04]  /*13b50*/  STL [R1+0x410], R39 ;  /* 0x0004102701007387 */ /* 0x000fe80000100800 */
[----:B------:R0:W-:Y:S04]  /*13b60*/  STL [R1+0x588], R15 ;  /* 0x0005880f01007387 */ /* 0x0001e80000100800 */
[----:B0-----:R-:W4:Y:S01]  /*13b70*/  LDL.LU R15, [R1+0xa60] ;  /* 0x000a6000010f7983 */ /* 0x001f220000300800 */
[----:B------:R-:W-:-:S05]  /*13b80*/  IADD3 R12, P6, PT, R12, UR20, RZ ;  /* 0x000000140c0c7c10 */ /* 0x000fca000ffde0ff */
[----:B------:R0:W-:Y:S01]  /*13b90*/  STL [R1+0xac0], R12 ;  /* 0x000ac00c01007387 */ /* 0x0001e20000100800 */
[----:B------:R-:W-:-:S03]  /*13ba0*/  IADD3.X R19, PT, PT, R19, UR23, RZ, P1, !PT ;  /* 0x0000001713137c10 */ /* 0x000fc60008ffe4ff */
[----:B0-----:R-:W4:Y:S04]  /*13bb0*/  LDL.LU R12, [R1+0xa7c] ;  /* 0x000a7c00010c7983 */ /* 0x001f280000300800 */
[----:B------:R0:W-:Y:S04]  /*13bc0*/  STL [R1+0x580], R19 ;  /* 0x0005801301007387 */ /* 0x0001e80000100800 */
[----:B0-----:R-:W4:Y:S01]  /*13bd0*/  LDL.LU R19, [R1+0xa58] ;  /* 0x000a580001137983 */ /* 0x001f220000300800 */
[----:B--2---:R-:W-:Y:S02]  /*13be0*/  IADD3 R17, P1, PT, R17, UR20, RZ ;  /* 0x0000001411117c10 */ /* 0x004fe4000ff3e0ff */
[----:B---3--:R-:W-:-:S03]  /*13bf0*/  IADD3.X R38, PT, PT, R38, UR23, RZ, P2, !PT ;  /* 0x0000001726267c10 */ /* 0x008fc600097fe4ff */
[----:B------:R0:W-:Y:S01]  /*13c00*/  STL [R1+0xab8], R17 ;  /* 0x000ab81101007387 */ /* 0x0001e20000100800 */
[----:B------:R-:W-:Y:S02]  /*13c10*/  IADD3 R37, P2, PT, R37, UR20, RZ ;  /* 0x0000001425257c10 */ /* 0x000fe4000ff5e0ff */
[----:B------:R-:W-:Y:S01]  /*13c20*/  IADD3.X R36, PT, PT, R36, UR23, RZ, P4, !PT ;  /* 0x0000001724247c10 */ /* 0x000fe2000a7fe4ff */
[----:B0-----:R-:W2:Y:S01]  /*13c30*/  LDL.LU R17, [R1+0xa74] ;  /* 0x000a740001117983 */ /* 0x001ea20000300800 */
        /* <DEDUP_REMOVED lines=30> */
[----:B----4-:R-:W-:-:S03]  /*13e20*/  IADD3.X R20, PT, PT, R20, UR23, RZ, P1, !PT ;  /* 0x0000001714147c10 */ /* 0x010fc60008ffe4ff */
[----:B------:R-:W-:Y:S01]  /*13e30*/  STL [R1+0xa78], R23 ;  /* 0x000a781701007387 */ /* 0x000fe20000100800 */
[----:B------:R-:W-:-:S03]  /*13e40*/  IADD3 R18, P1, PT, R18, UR20, RZ ;  /* 0x0000001412127c10 */ /* 0x000fc6000ff3e0ff */
[----:B------:R-:W-:Y:S04]  /*13e50*/  STL [R1+0xa94], R22 ;  /* 0x000a941601007387 */ /* 0x000fe80000100800 */
[----:B------:R-:W3:Y:S04]  /*13e60*/  LDL.LU R39, [R1+0xa50] ;  /* 0x000a500001277983 */ /* 0x000ee80000300800 */
        /* <DEDUP_REMOVED lines=10> */
[----:B------:R-:W-:-:S05]  /*13f10*/  IADD3.X R12, PT, PT, R12, UR23, RZ, P4, !PT ;  /* 0x000000170c0c7c10 */ /* 0x000fca000a7fe4ff */
[----:B------:R0:W-:Y:S01]  /*13f20*/  STL [R1+0xa7c], R12 ;  /* 0x000a7c0c01007387 */ /* 0x0001e20000100800 */
[----:B------:R-:W-:-:S03]  /*13f30*/  IADD3 R19, P4, PT, R19, UR20, RZ ;  /* 0x0000001413137c10 */ /* 0x000fc6000ff9e0ff */
[----:B0-----:R-:W4:Y:S04]  /*13f40*/  LDL.LU R12, [R1+0xa40] ;  /* 0x000a4000010c7983 */ /* 0x001f280000300800 */
[----:B------:R0:W-:Y:S04]  /*13f50*/  STL [R1+0xa58], R19 ;  /* 0x000a581301007387 */ /* 0x0001e80000100800 */
[----:B0-----:R-:W4:Y:S04]  /*13f60*/  LDL.LU R19, [R1+0xa5c] ;  /* 0x000a5c0001137983 */ /* 0x001f280000300800 */
[----:B------:R-:W4:Y:S04]  /*13f70*/  LDL.LU R38, [R1+0xa38] ;  /* 0x000a380001267983 */ /* 0x000f280000300800 */
[----:B------:R-:W4:Y:S04]  /*13f80*/  LDL.LU R37, [R1+0xa54] ;  /* 0x000a540001257983 */ /* 0x000f280000300800 */
[----:B------:R-:W4:Y:S01]  /*13f90*/  LDL.LU R36, [R1+0xa30] ;  /* 0x000a300001247983 */ /* 0x000f220000300800 */
[----:B--2---:R-:W-:-:S05]  /*13fa0*/  IADD3.X R17, PT, PT, R17, UR23, RZ, P5, !PT ;  /* 0x0000001711117c10 */ /* 0x004fca000affe4ff */
[----:B------:R0:W-:Y:S04]  /*13fb0*/  STL [R1+0xa74], R17 ;  /* 0x000a741101007387 */ /* 0x0001e80000100800 */
[----:B------:R-:W2:Y:S04]  /*13fc0*/  LDL.LU R35, [R1+0xa4c] ;  /* 0x000a4c0001237983 */ /* 0x000ea80000300800 */
        /* <DEDUP_REMOVED lines=15> */
[----:B0-----:R-:W2:Y:S01]  /*140c0*/  LDL.LU R17, [R1+0xa0c] ;  /* 0x000a0c0001117983 */ /* 0x001ea20000300800 */
[----:B---3--:R-:W-:-:S02]  /*140d0*/  IADD3 R39, P5, PT, R39, UR20, RZ ;  /* 0x0000001427277c10 */ /* 0x008fc4000ffbe0ff */
[----:B----4-:R-:W-:-:S05]  /*140e0*/  IADD3.X R18, PT, PT, R18, UR23, RZ, P6, !PT ;  /* 0x0000001712127c10 */ /* 0x010fca000b7fe4ff */
[----:B------:R0:W-:Y:S04]  /*140f0*/  STL [R1+0xa6c], R18 ;  /* 0x000a6c1201007387 */ /* 0x0001e80000100800 */
[----:B0-----:R-:W3:Y:S01]  /*14100*/  LDL.LU R18, [R1+0x54c] ;  /* 0x00054c0001127983 */ /* 0x001ee20000300800 */
[----:B------:R-:W-:-:S03]  /*14110*/  IADD3 R16, P6, PT, R16, UR20, RZ ;  /* 0x0000001410107c10 */ /* 0x000fc6000ffde0ff */
[----:B------:R-:W-:Y:S04]  /*14120*/  STL [R1+0xa50], R39 ;  /* 0x000a502701007387 */ /* 0x000fe80000100800 */
[----:B------:R0:W-:Y:S04]  /*14130*/  STL [R1+0xa48], R16 ;  /* 0x000a481001007387 */ /* 0x0001e80000100800 */
[----:B0-----:R-:W4:Y:S01]  /*14140*/  LDL.LU R16, [R1+0xa04] ;  /* 0x000a040001107983 */ /* 0x001f220000300800 */
[----:B------:R-:W-:-:S05]  /*14150*/  IADD3.X R15, PT, PT, R15, UR23, RZ, P1, !PT ;  /* 0x000000170f0f7c10 */ /* 0x000fca0008ffe4ff */
[----:B------:R0:W-:Y:S04]  /*14160*/  STL [R1+0xa64], R15 ;  /* 0x000a640f01007387 */ /* 0x0001e80000100800 */
[----:B0-----:R-:W4:Y:S01]  /*14170*/  LDL.LU R15, [R1+0x664] ;  /* 0x00066400010f7983 */ /* 0x001f220000300800 */
[----:B------:R-:W-:-:S05]  /*14180*/  IADD3 R12, P1, PT, R12, UR20, RZ ;  /* 0x000000140c0c7c10 */ /* 0x000fca000ff3e0ff */
[----:B------:R0:W-:Y:S01]  /*14190*/  STL [R1+0xa40], R12 ;  /* 0x000a400c01007387 */ /* 0x0001e20000100800 */
[----:B------:R-:W-:-:S03]  /*141a0*/  IADD3.X R19, PT, PT, R19, UR23, RZ, P2, !PT ;  /* 0x0000001713137c10 */ /* 0x000fc600097fe4ff */
[----:B0-----:R-:W4:Y:S01]  /*141b0*/  LDL.LU R12, [R1+0x560] ;  /* 0x00056000010c7983 */ /* 0x001f220000300800 */
[----:B------:R-:W-:-:S03]  /*141c0*/  IADD3 R38, P2, PT, R38, UR20, RZ ;  /* 0x0000001426267c10 */ /* 0x000fc6000ff5e0ff */
[----:B------:R0:W-:Y:S01]  /*141d0*/  STL [R1+0xa5c], R19 ;  /* 0x000a5c1301007387 */ /* 0x0001e20000100800 */
[----:B------:R-:W-:Y:S02]  /*141e0*/  IADD3.X R37, PT, PT, R37, UR23, RZ, P4, !PT ;  /* 0x0000001725257c10 */ /* 0x000fe4000a7fe4ff */
[----:B------:R-:W-:Y:S01]  /*141f0*/  IADD3 R36, P4, PT, R36, UR20, RZ ;  /* 0x0000001424247c10 */ /* 0x000fe2000ff9e0ff */
[----:B0-----:R-:W4:Y:S04]  /*14200*/  LDL.LU R19, [R1+0x65c] ;  /* 0x00065c0001137983 */ /* 0x001f280000300800 */
[----:B------:R-:W-:Y:S04]  /*14210*/  STL [R1+0xa38], R38 ;  /* 0x000a382601007387 */ /* 0x000fe80000100800 */
[----:B------:R-:W-:Y:S04]  /*14220*/  STL [R1+0xa54], R37 ;  /* 0x000a542501007387 */ /* 0x000fe80000100800 */
[----:B------:R-:W-:Y:S01]  /*14230*/  STL [R1+0xa30], R36 ;  /* 0x000a302401007387 */ /* 0x000fe20000100800 */
[----:B--2---:R-:W-:-:S02]  /*14240*/  IADD3.X R35, PT, PT, R35, UR23, RZ, P5, !PT ;  /* 0x0000001723237c10 */ /* 0x004fc4000affe4ff */
        /* <DEDUP_REMOVED lines=31> */
[----:B------:R-:W-:Y:S04]  /*14440*/  STL [R1+0xa14], R21 ;  /* 0x000a141501007387 */ /* 0x000fe80000100800 */
[----:B------:R0:W-:Y:S04]  /*14450*/  STL [R1+0xa0c], R17 ;  /* 0x000a0c1101007387 */ /* 0x0001e80000100800 */
[----:B------:R-:W-:Y:S04]  /*14460*/  STL [R1+0x554], R20 ;  /* 0x0005541401007387 */ /* 0x000fe80000100800 */
[----:B0-----:R-:W2:Y:S01]  /*14470*/  LDL.LU R17, [R1+0x654] ;  /* 0x0006540001117983 */ /* 0x001ea20000300800 */
[----:B---3--:R-:W-:-:S05]  /*14480*/  IADD3 R18, P2, PT, R18, UR20, RZ ;  /* 0x0000001412127c10 */ /* 0x008fca000ff5e0ff */
[----:B------:R0:W-:Y:S04]  /*14490*/  STL [R1+0x54c], R18 ;  /* 0x00054c1201007387 */ /* 0x0001e80000100800 */
[----:B0-----:R-:W3:Y:S01]  /*144a0*/  LDL.LU R18, [R1+0x550] ;  /* 0x0005500001127983 */ /* 0x001ee20000300800 */
[----:B----4-:R-:W-:-:S05]  /*144b0*/  IADD3.X R16, PT, PT, R16, UR23, RZ, P4, !PT ;  /* 0x0000001710107c10 */ /* 0x010fca000a7fe4ff */
        /* <DEDUP_REMOVED lines=31> */
[----:B------:R-:W-:-:S05]  /*146b0*/  IADD3 R17, P6, PT, R17, UR20, RZ ;  /* 0x0000001411117c10 */ /* 0x000fca000ffde0ff */
[----:B------:R0:W-:Y:S04]  /*146c0*/  STL [R1+0x654], R17 ;  /* 0x0006541101007387 */ /* 0x0001e80000100800 */
[----:B0-----:R-:W2:Y:S04]  /*146d0*/  LDL.LU R17, [R1+0x9cc] ;  /* 0x0009cc0001117983 */ /* 0x001ea80000300800 */
[----:B------:R-:W-:Y:S01]  /*146e0*/  STL [R1+0x558], R39 ;  /* 0x0005582701007387 */ /* 0x000fe20000100800 */
[----:B---3--:R-:W-:-:S05]  /*146f0*/  IADD3.X R18, PT, PT, R18, UR23, RZ, P1, !PT ;  /* 0x0000001712127c10 */ /* 0x008fca0008ffe4ff */
[----:B------:R0:W-:Y:S04]  /*14700*/  STL [R1+0x550], R18 ;  /* 0x0005501201007387 */ /* 0x0001e80000100800 */
[----:B0-----:R-:W3:Y:S01]  /*14710*/  LDL.LU R18, [R1+0x9a8] ;  /* 0x0009a80001127983 */ /* 0x001ee20000300800 */
[----:B----4-:R-:W-:-:S05]  /*14720*/  IADD3 R16, P1, PT, R16, UR20, RZ ;  /* 0x0000001410107c10 */ /* 0x010fca000ff3e0ff */
[----:B------:R0:W-:Y:S04]  /*14730*/  STL [R1+0x64c], R16 ;  /* 0x00064c1001007387 */ /* 0x0001e80000100800 */
[----:B0-----:R-:W4:Y:S01]  /*14740*/  LDL.LU R16, [R1+0x9c4] ;  /* 0x0009c40001107983 */ /* 0x001f220000300800 */
[----:B------:R-:W-:-:S05]  /*14750*/  IADD3.X R15, PT, PT, R15, UR23, RZ, P2, !PT ;  /* 0x000000170f0f7c10 */ /* 0x000fca00097fe4ff */
[----:B------:R0:W-:Y:S04]  /*14760*/  STL [R1+0x3f0], R15 ;  /* 0x0003f00f01007387 */ /* 0x0001e80000100800 */
[----:B0-----:R-:W4:Y:S01]  /*14770*/  LDL.LU R15, [R1+0x9a0] ;  /* 0x0009a000010f7983 */ /* 0x001f220000300800 */
[----:B------:R-:W-:Y:S02]  /*14780*/  IADD3 R12, P2, PT, R12, UR20, RZ ;  /* 0x000000140c0c7c10 */ /* 0x000fe4000ff5e0ff */
        /* <DEDUP_REMOVED lines=96> */
[----:B------:R-:W-:Y:S02]  /*14d90*/  IADD3.X R37, PT, PT, R37, UR23, RZ, P5, !PT ;  /* 0x0000001725257c10 */ /* 0x000fe4000affe4ff */
        /* <DEDUP_REMOVED lines=52> */
[----:B------:R-:W-:-:S03]  /*150e0*/  IADD3 R15, P6, PT, R15, UR20, RZ ;  /* 0x000000140f0f7c10 */ /* 0x000fc6000ffde0ff */
        /* <DEDUP_REMOVED lines=33> */
[----:B------:R0:W-:Y:S04]  /*15300*/  STL [R1+0x630], R18 ;  /* 0x0006301201007387 */ /* 0x0001e80000100800 */
[----:B0-----:R-:W3:Y:S01]  /*15310*/  LDL.LU R18, [R1+0x8fc] ;  /* 0x0008fc0001127983 */ /* 0x001ee20000300800 */
[----:B----4-:R-:W-:Y:S02]  /*15320*/  IADD3 R16, P4, PT, R16, UR20, RZ ;  /* 0x0000001410107c10 */ /* 0x010fe4000ff9e0ff */
        /* <DEDUP_REMOVED lines=56> */
[----:B----4-:R-:W-:-:S03]  /*156b0*/  IADD3.X R16, PT, PT, R16, UR23, RZ, P1, !PT ;  /* 0x0000001710107c10 */ /* 0x010fc60008ffe4ff */
        /* <DEDUP_REMOVED lines=27> */
[----:B------:R0:W-:Y:S04]  /*15870*/  STL [R1+0x8ec], R12 ;  /* 0x0008ec0c01007387 */ /* 0x0001e80000100800 */
[----:B0-----:R-:W4:Y:S01]  /*15880*/  LDL.LU R12, [R1+0xba4] ;  /* 0x000ba400010c7983 */ /* 0x001f220000300800 */
[----:B------:R-:W-:-:S05]  /*15890*/  IADD3.X R19, PT, PT, R19, UR23, RZ, P4, !PT ;  /* 0x0000001713137c10 */ /* 0x000fca000a7fe4ff */
        /* <DEDUP_REMOVED lines=48> */
[----:B------:R-:W-:Y:S04]  /*15ba0*/  STL [R1+0x604], R20 ;  /* 0x0006041401007387 */ /* 0x000fe80000100800 */
[----:B0-----:R-:W4:Y:S01]  /*15bb0*/  LDL.LU R16, [R1+0x5e4] ;  /* 0x0005e40001107983 */ /* 0x001f220000300800 */
[----:B------:R-:W-:-:S05]  /*15bc0*/  IADD3 R15, P5, PT, R15, UR20, RZ ;  /* 0x000000140f0f7c10 */ /* 0x000fca000ffbe0ff */
[----:B------:R0:W-:Y:S04]  /*15bd0*/  STL [R1+0x5fc], R15 ;  /* 0x0005fc0f01007387 */ /* 0x0001e80000100800 */
        /* <DEDUP_REMOVED lines=9> */
[----:B0-----:R-:W2:Y:S04]  /*15c70*/  LDL.LU R17, [R1+0x5d4] ;  /* 0x0005d40001117983 */ /* 0x001ea80000300800 */
[----:B------:R-:W2:Y:S04]  /*15c80*/  LDL.LU R38, [R1+0x5f0] ;  /* 0x0005f00001267983 */ /* 0x000ea80000300800 */
[----:B------:R-:W2:Y:S04]  /*15c90*/  LDL.LU R37, [R1+0x5cc] ;  /* 0x0005cc0001257983 */ /* 0x000ea80000300800 */
[----:B------:R-:W2:Y:S01]  /*15ca0*/  LDL.LU R36, [R1+0x5e8] ;  /* 0x0005e80001247983 */ /* 0x000ea20000300800 */
[----:B---3--:R-:W-:-:S05]  /*15cb0*/  IADD3 R18, P1, PT, R18, UR20, RZ ;  /* 0x0000001412127c10 */ /* 0x008fca000ff3e0ff */
        /* <DEDUP_REMOVED lines=17> */
[----:B0-----:R-:W3:Y:S01]  /*15dd0*/  LDL.LU R18, [R1+0x868] ;  /* 0x0008680001127983 */ /* 0x001ee20000300800 */
[----:B----4-:R-:W-:-:S02]  /*15de0*/  IADD3.X R39, PT, PT, R39, UR23, RZ, P2, !PT ;  /* 0x0000001727277c10 */ /* 0x010fc400097fe4ff */
[----:B------:R-:W-:-:S05]  /*15df0*/  IADD3 R16, P2, PT, R16, UR20, RZ ;  /* 0x0000001410107c10 */ /* 0x000fca000ff5e0ff */
[----:B------:R0:W-:Y:S04]  /*15e00*/  STL [R1+0x5e4], R16 ;  /* 0x0005e41001007387 */ /* 0x0001e80000100800 */
[----:B0-----:R-:W4:Y:S01]  /*15e10*/  LDL.LU R16, [R1+0x884] ;  /* 0x0008840001107983 */ /* 0x001f220000300800 */
[----:B------:R-:W-:-:S03]  /*15e20*/  IADD3.X R15, PT, PT, R15, UR23, RZ, P4, !PT ;  /* 0x000000170f0f7c10 */ /* 0x000fc6000a7fe4ff */
[----:B------:R-:W-:Y:S04]  /*15e30*/  STL [R1+0x8ac], R39 ;  /* 0x0008ac2701007387 */ /* 0x000fe80000100800 */
[----:B------:R0:W-:Y:S04]  /*15e40*/  STL [R1+0x600], R15 ;  /* 0x0006000f01007387 */ /* 0x0001e80000100800 */
[----:B0-----:R-:W4:Y:S01]  /*15e50*/  LDL.LU R15, [R1+0x860] ;  /* 0x00086000010f7983 */ /* 0x001f220000300800 */
[----:B------:R-:W-:-:S05]  /*15e60*/  IADD3 R12, P4, PT, R12, UR20, RZ ;  /* 0x000000140c0c7c10 */ /* 0x000fca000ff9e0ff */
[----:B------:R0:W-:Y:S04]  /*15e70*/  STL [R1+0x5dc], R12 ;  /* 0x0005dc0c01007387 */ /* 0x0001e80000100800 */
[----:B0-----:R-:W4:Y:S01]  /*15e80*/  LDL.LU R12, [R1+0x87c] ;  /* 0x00087c00010c7983 */ /* 0x001f220000300800 */
[----:B------:R-:W-:-:S05]  /*15e90*/  IADD3.X R19, PT, PT, R19, UR23, RZ, P5, !PT ;  /* 0x0000001713137c10 */ /* 0x000fca000affe4ff */
[----:B------:R0:W-:Y:S04]  /*15ea0*/  STL [R1+0x5f8], R19 ;  /* 0x0005f81301007387 */ /* 0x0001e80000100800 */
[----:B0-----:R-:W4:Y:S01]  /*15eb0*/  LDL.LU R19, [R1+0x858] ;  /* 0x0008580001137983 */ /* 0x001f220000300800 */
[----:B--2---:R-:W-:Y:S02]  /*15ec0*/  IADD3 R17, P5, PT, R17, UR20, RZ ;  /* 0x0000001411117c10 */ /* 0x004fe4000ffbe0ff */
[----:B------:R-:W-:-:S03]  /*15ed0*/  IADD3.X R38, PT, PT, R38, UR23, RZ, P6, !PT ;  /* 0x0000001726267c10 */ /* 0x000fc6000b7fe4ff */
[----:B------:R0:W-:Y:S01]  /*15ee0*/  STL [R1+0x5d4], R17 ;  /* 0x0005d41101007387 */ /* 0x0001e20000100800 */
[----:B------:R-:W-:Y:S02]  /*15ef0*/  IADD3 R37, P6, PT, R37, UR20, RZ ;  /* 0x0000001425257c10 */ /* 0x000fe4000ffde0ff */
[----:B------:R-:W-:Y:S01]  /*15f00*/  IADD3.X R36, PT, PT, R36, UR23, RZ, P1, !PT ;  /* 0x0000001724247c10 */ /* 0x000fe20008ffe4ff */
[----:B0-----:R-:W2:Y:S04]  /*15f10*/  LDL.LU R17, [R1+0x874] ;  /* 0x0008740001117983 */ /* 0x001ea80000300800 */
[----:B------:R-:W-:Y:S04]  /*15f20*/  STL [R1+0x5f0], R38 ;  /* 0x0005f02601007387 */ /* 0x000fe80000100800 */
[----:B------:R-:W-:Y:S01]  /*15f30*/  STL [R1+0x5cc], R37 ;  /* 0x0005cc2501007387 */ /* 0x000fe20000100800 */
[----:B---3--:R-:W-:-:S03]  /*15f40*/  IADD3 R35, P1, PT, R35, UR20, RZ ;  /* 0x0000001423237c10 */ /* 0x008fc6000ff3e0ff */
        /* <DEDUP_REMOVED lines=30> */
[----:B------:R-:W3:Y:S01]  /*16130*/  LDL.LU R39, [R1+0x850] ;  /* 0x0008500001277983 */ /* 0x000ee20000300800 */
[----:B------:R-:W-:-:S03]  /*16140*/  IADD3 R18, P5, PT, R18, UR20, RZ ;  /* 0x0000001412127c10 */ /* 0x000fc6000ffbe0ff */
[----:B------:R-:W-:Y:S04]  /*16150*/  STL [R1+0x870], R21 ;  /* 0x0008701501007387 */ /* 0x000fe80000100800 */
[----:B------:R0:W-:Y:S04]  /*16160*/  STL [R1+0x868], R18 ;  /* 0x0008681201007387 */ /* 0x0001e80000100800 */
[----:B------:R-:W-:Y:S04]  /*16170*/  STL [R1+0x88c], R20 ;  /* 0x00088c1401007387 */ /* 0x000fe80000100800 */
        /* <DEDUP_REMOVED lines=36> */
[----:B------:R-:W-:-:S05]  /*163c0*/  IADD3.X R18, PT, PT, R18, UR23, RZ, P4, !PT ;  /* 0x0000001712127c10 */ /* 0x000fca000a7fe4ff */
[----:B------:R0:W-:Y:S04]  /*163d0*/  STL [R1+0x86c], R18 ;  /* 0x00086c1201007387 */ /* 0x0001e80000100800 */
[----:B0-----:R-:W3:Y:S04]  /*163e0*/  LDL.LU R18, [R1+0x5c4] ;  /* 0x0005c40001127983 */ /* 0x001ee80000300800 */
[----:B------:R-:W-:Y:S01]  /*163f0*/  STL [R1+0x850], R39 ;  /* 0x0008502701007387 */ /* 0x000fe20000100800 */
[----:B----4-:R-:W-:-:S05]  /*16400*/  IADD3 R16, P4, PT, R16, UR20, RZ ;  /* 0x0000001410107c10 */ /* 0x010fca000ff9e0ff */
        /* <DEDUP_REMOVED lines=8> */
[----:B------:R-:W-:Y:S02]  /*16490*/  IADD3.X R19, PT, PT, R19, UR23, RZ, P6, !PT ;  /* 0x0000001713137c10 */ /* 0x000fe4000b7fe4ff */
        /* <DEDUP_REMOVED lines=148> */
[----:B0-----:R-:W4:Y:S04]  /*16de0*/  LDL.LU R15, [R1+0x7a0] ;  /* 0x0007a000010f7983 */ /* 0x001f280000300800 */
[----:B------:R-:W4:Y:S01]  /*16df0*/  LDL.LU R38, [R1+0x77c] ;  /* 0x00077c0001267983 */ /* 0x000f220000300800 */
[----:B------:R-:W-:-:S03]  /*16e00*/  IADD3.X R12, PT, PT, R12, UR23, RZ, P4, !PT ;  /* 0x000000170c0c7c10 */ /* 0x000fc6000a7fe4ff */
        /* <DEDUP_REMOVED lines=115> */
[----:B------:R0:W-:Y:S04]  /*17540*/  STL [R1+0x714], R12 ;  /* 0x0007140c01007387 */ /* 0x0001e80000100800 */
[----:B0-----:R-:W4:Y:S01]  /*17550*/  LDL.LU R12, [R1+0x6d0] ;  /* 0x0006d000010c7983 */ /* 0x001f220000300800 */
[----:B------:R-:W-:-:S03]  /*17560*/  IADD3.X R19, PT, PT, R19, UR23, RZ, P6, !PT ;  /* 0x0000001713137c10 */ /* 0x000fc6000b7fe4ff */
        /* <DEDUP_REMOVED lines=65> */
[----:B0-----:R-:W3:Y:S04]  /*17980*/  LDL.LU R18, [R1+0x6a8] ;  /* 0x0006a80001127983 */ /* 0x001ee80000300800 */
[----:B------:R-:W3:Y:S04]  /*17990*/  LDL.LU R38, [R1+0x684] ;  /* 0x0006840001267983 */ /* 0x000ee80000300800 */
[----:B------:R-:W3:Y:S04]  /*179a0*/  LDL.LU R37, [R1+0x6a0] ;  /* 0x0006a00001257983 */ /* 0x000ee80000300800 */
[----:B------:R-:W3:Y:S01]  /*179b0*/  LDL.LU R36, [R1+0x67c] ;  /* 0x00067c0001247983 */ /* 0x000ee20000300800 */
[----:B----4-:R-:W-:-:S05]  /*179c0*/  IADD3.X R16, PT, PT, R16, UR23, RZ, P5, !PT ;  /* 0x0000001710107c10 */ /* 0x010fca000affe4ff */
        /* <DEDUP_REMOVED lines=33> */
[----:B------:R-:W-:-:S03]  /*17be0*/  IADD3 R38, P2, PT, R38, UR20, RZ ;  /* 0x0000001426267c10 */ /* 0x000fc6000ff5e0ff */
[----:B------:R0:W-:Y:S01]  /*17bf0*/  STL [R1+0x6a8], R18 ;  /* 0x0006a81201007387 */ /* 0x0001e20000100800 */
[----:B------:R-:W-:Y:S02]  /*17c00*/  IADD3.X R37, PT, PT, R37, UR23, RZ, P4, !PT ;  /* 0x0000001725257c10 */ /* 0x000fe4000a7fe4ff */
[----:B------:R-:W-:Y:S01]  /*17c10*/  IADD3 R36, P4, PT, R36, UR20, RZ ;  /* 0x0000001424247c10 */ /* 0x000fe2000ff9e0ff */
[----:B0-----:R-:W3:Y:S04]  /*17c20*/  LDL.LU R18, [R1+0x3a8] ;  /* 0x0003a80001127983 */ /* 0x001ee80000300800 */
[----:B------:R-:W-:Y:S04]  /*17c30*/  STL [R1+0x684], R38 ;  /* 0x0006842601007387 */ /* 0x000fe80000100800 */
[----:B------:R-:W-:Y:S01]  /*17c40*/  STL [R1+0x6a0], R37 ;  /* 0x0006a02501007387 */ /* 0x000fe20000100800 */
[----:B----4-:R-:W-:-:S03]  /*17c50*/  IADD3.X R35, PT, PT, R35, UR23, RZ, P5, !PT ;  /* 0x0000001723237c10 */ /* 0x010fc6000affe4ff */
        /* <DEDUP_REMOVED lines=30> */
[----:B------:R-:W4:Y:S01]  /*17e40*/  LDL.LU R39, [R1+0x3c4] ;  /* 0x0003c40001277983 */ /* 0x000f220000300800 */
[----:B------:R-:W-:-:S03]  /*17e50*/  IADD3.X R16, PT, PT, R16, UR23, RZ, P2, !PT ;  /* 0x0000001710107c10 */ /* 0x000fc600097fe4ff */
        /* <DEDUP_REMOVED lines=41> */
[----:B0-----:R-:W4:Y:S04]  /*180f0*/  LDL.LU R16, [R1+0x35c] ;  /* 0x00035c0001107983 */ /* 0x001f280000300800 */
[----:B------:R-:W-:Y:S01]  /*18100*/  STL [R1+0x3c4], R39 ;  /* 0x0003c42701007387 */ /* 0x000fe20000100800 */
[----:B------:R-:W-:-:S05]  /*18110*/  IADD3.X R15, PT, PT, R15, UR23, RZ, P1, !PT ;  /* 0x000000170f0f7c10 */ /* 0x000fca0008ffe4ff */
        /* <DEDUP_REMOVED lines=65> */
[----:B------:R-:W-:Y:S04]  /*18530*/  STL [R1+0x330], R19 ;  /* 0x0003301301007387 */ /* 0x000fe80000100800 */
        /* <DEDUP_REMOVED lines=17> */
[----:B0-----:R-:W2:Y:S04]  /*18650*/  LDL R17, [R1+0xbc8] ;  /* 0x000bc80001117983 */ /* 0x001ea80000100800 */
[----:B------:R-:W2:Y:S04]  /*18660*/  LDL.LU R21, [R1+0x2e4] ;  /* 0x0002e40001157983 */ /* 0x000ea80000300800 */
[----:B------:R-:W2:Y:S04]  /*18670*/  LDL.LU R20, [R1+0x2c8] ;  /* 0x0002c80001147983 */ /* 0x000ea80000300800 */
[----:B------:R-:W2:Y:S01]  /*18680*/  LDL.LU R19, [R1+0x2dc] ;  /* 0x0002dc0001137983 */ /* 0x000ea20000300800 */
        /* <DEDUP_REMOVED lines=14> */
[----:B------:R-:W1:Y:S01]  /*18770*/  SYNCS.PHASECHK.TRANS64.TRYWAIT P4, [UR11], R13 ;  /* 0x0000000dff0075a7 */ /* 0x000e62000808110b */
[----:B------:R-:W-:Y:S02]  /*18780*/  IADD3.X R37, PT, PT, R37, UR23, RZ, P5, !PT ;  /* 0x0000001725257c10 */ /* 0x000fe4000affe4ff */
[----:B------:R0:W-:Y:S01]  /*18790*/  STL [R1+0x334], R38 ;  /* 0x0003342601007387 */ /* 0x0001e20000100800 */
[----:B------:R-:W-:-:S03]  /*187a0*/  IADD3 R36, P5, PT, R36, UR20, RZ ;  /* 0x0000001424247c10 */ /* 0x000fc6000ffbe0ff */
[----:B------:R1:W-:Y:S01]  /*187b0*/  STL [R1+0x32c], R37 ;  /* 0x00032c2501007387 */ /* 0x0003e20000100800 */
[----:B------:R-:W-:-:S03]  /*187c0*/  IADD3.X R35, PT, PT, R35, UR23, RZ, P6, !PT ;  /* 0x0000001723237c10 */ /* 0x000fc6000b7fe4ff */
[----:B------:R1:W-:Y:S01]  /*187d0*/  STL [R1+0x310], R36 ;  /* 0x0003102401007387 */ /* 0x0003e20000100800 */
[----:B0-----:R-:W0:Y:S03]  /*187e0*/  LDC R12, c[0x0][0x3a0] ;  /* 0x0000e800ff0c7b82 */ /* 0x001e260000000800 */
[----:B------:R0:W-:Y:S01]  /*187f0*/  STL [R1+0x324], R35 ;  /* 0x0003242301007387 */ /* 0x0001e20000100800 */
[----:B------:R-:W-:Y:S02]  /*18800*/  PRMT R14, RZ, 0x7610, R14 ;  /* 0x00007610ff0e7816 */ /* 0x000fe4000000000e */
[----:B--2---:R-:W-:Y:S02]  /*18810*/  IADD3 R34, P6, PT, R34, UR20, RZ ;  /* 0x0000001422227c10 */ /* 0x004fe4000ffde0ff */
[----:B------:R-:W-:-:S03]  /*18820*/  IADD3.X R33, PT, PT, R33, UR23, RZ, P1, !PT ;  /* 0x0000001721217c10 */ /* 0x000fc60008ffe4ff */
[----:B------:R2:W-:Y:S01]  /*18830*/  STL [R1+0x308], R34 ;  /* 0x0003082201007387 */ /* 0x0005e20000100800 */
[----:B------:R-:W-:-:S03]  /*18840*/  IADD3 R32, P1, PT, R32, UR20, RZ ;  /* 0x0000001420207c10 */ /* 0x000fc6000ff3e0ff */
[----:B------:R2:W-:Y:S01]  /*18850*/  STL [R1+0x31c], R33 ;  /* 0x00031c2101007387 */ /* 0x0005e20000100800 */
        /* <DEDUP_REMOVED lines=20> */
[----:B------:R-:W-:-:S03]  /*189a0*/  VIADD R17, R17, 0x1 ;  /* 0x0000000111117836 */ /* 0x000fc60000000000 */
[----:B------:R2:W-:Y:S01]  /*189b0*/  STL [R1+0x2d0], R22 ;  /* 0x0002d01601007387 */ /* 0x0005e20000100800 */
[----:B------:R-:W-:-:S03]  /*189c0*/  IADD3.X R21, PT, PT, R21, UR23, RZ, P5, !PT ;  /* 0x0000001715157c10 */ /* 0x000fc6000affe4ff */
[----:B------:R2:W-:Y:S01]  /*189d0*/  STL [R1+0xbcc], R17 ;  /* 0x000bcc1101007387 */ /* 0x0005e20000100800 */
[----:B------:R-:W-:-:S03]  /*189e0*/  IADD3 R20, P5, PT, R20, UR20, RZ ;  /* 0x0000001414147c10 */ /* 0x000fc6000ffbe0ff */
[----:B------:R2:W-:Y:S01]  /*189f0*/  STL [R1+0x2e4], R21 ;  /* 0x0002e41501007387 */ /* 0x0005e20000100800 */
[----:B------:R-:W-:-:S03]  /*18a00*/  IADD3.X R19, PT, PT, R19, UR23, RZ, P6, !PT ;  /* 0x0000001713137c10 */ /* 0x000fc6000b7fe4ff */
[----:B------:R2:W-:Y:S04]  /*18a10*/  STL [R1+0x2c8], R20 ;  /* 0x0002c81401007387 */ /* 0x0005e80000100800 */
[----:B------:R2:W-:Y:S01]  /*18a20*/  STL [R1+0x2dc], R19 ;  /* 0x0002dc1301007387 */ /* 0x0005e20000100800 */
[----:B-----5:R-:W-:Y:S01]  /*18a30*/  IADD3 R7, P6, PT, R7, UR20, RZ ;  /* 0x0000001407077c10 */ /* 0x020fe2000ffde0ff */
[----:B0-----:R-:W-:-:S03]  /*18a40*/  IMAD R12, R17, -0x40, R12 ;  /* 0xffffffc0110c7824 */ /* 0x001fc600078e020c */
[----:B------:R-:W-:Y:S02]  /*18a50*/  IADD3.X R8, PT, PT, R8, UR23, RZ, P6, !PT ;  /* 0x0000001708087c10 */ /* 0x000fe4000b7fe4ff */
[----:B------:R-:W-:Y:S02]  /*18a60*/  IADD3 R0, P6, PT, R0, UR20, RZ ;  /* 0x0000001400007c10 */ /* 0x000fe4000ffde0ff */
[----:B---3--:R-:W-:-:S05]  /*18a70*/  IADD3.X R18, PT, PT, R18, UR23, RZ, P1, !PT ;  /* 0x0000001712127c10 */ /* 0x008fca0008ffe4ff */
[----:B------:R2:W-:Y:S01]  /*18a80*/  STL [R1+0x2d4], R18 ;  /* 0x0002d41201007387 */ /* 0x0005e20000100800 */
[----:B------:R-:W-:Y:S02]  /*18a90*/  IADD3 R5, P1, PT, R5, UR20, RZ ;  /* 0x0000001405057c10 */ /* 0x000fe4000ff3e0ff */
[----:B------:R-:W-:Y:S02]  /*18aa0*/  IADD3.X R2, PT, PT, R2, UR23, RZ, P6, !PT ;  /* 0x0000001702027c10 */ /* 0x000fe4000b7fe4ff */
[----:B------:R-:W-:Y:S02]  /*18ab0*/  IADD3.X R6, PT, PT, R6, UR23, RZ, P1, !PT ;  /* 0x0000001706067c10 */ /* 0x000fe40008ffe4ff */
[----:B----4-:R-:W-:-:S05]  /*18ac0*/  IADD3.X R16, PT, PT, R16, UR23, RZ, P2, !PT ;  /* 0x0000001710107c10 */ /* 0x010fca00097fe4ff */
[----:B------:R2:W-:Y:S01]  /*18ad0*/  STL [R1+0x2cc], R16 ;  /* 0x0002cc1001007387 */ /* 0x0005e20000100800 */
[----:B------:R-:W-:-:S04]  /*18ae0*/  IADD3 R3, P2, PT, R3, UR20, RZ ;  /* 0x0000001403037c10 */ /* 0x000fc8000ff5e0ff */
[----:B------:R-:W-:Y:S02]  /*18af0*/  IADD3.X R4, PT, PT, R4, UR23, RZ, P2, !PT ;  /* 0x0000001704047c10 */ /* 0x000fe400097fe4ff */
[----:B------:R-:W-:-:S05]  /*18b00*/  IADD3.X R15, PT, PT, R15, UR23, RZ, P5, !PT ;  /* 0x000000170f0f7c10 */ /* 0x000fca000affe4ff */
[----:B------:R2:W-:Y:S04]  /*18b10*/  STL [R1+0x2c4], R15 ;  /* 0x0002c40f01007387 */ /* 0x0005e80000100800 */
[----:B------:R2:W-:Y:S01]  /*18b20*/  STL.S16 [R1+0x2a0], R14 ;  /* 0x0002a00e01007387 */ /* 0x0005e20000100600 */
[----:B------:R-:W-:Y:S01]  /*18b30*/  ISETP.GT.AND P5, PT, R12, RZ, PT ;  /* 0x000000ff0c00720c */ /* 0x000fe20003fa4270 */
[----:B-1----:R-:W-:-:S12]  /*18b40*/  @!P4 BRA `(.L_x_8) ;  /* 0x0000014c0008c947 */ /* 0x002fd80003800000 */
.L_x_16:
[----:B------:R0:W-:Y:S04]  /*18b50*/  STL [R1+0xe60], R6 ;  /* 0x000e600601007387 */ /* 0x0001e80000100800 */
[----:B0-----:R-:W3:Y:S01]  /*18b60*/  LDL R6, [R1+0x2a0] ;  /* 0x0002a00001067983 */ /* 0x001ee20000100800 */
[----:B--2---:R-:W-:Y:S01]  /*18b70*/  @P5 IMAD.MOV.U32 R14, RZ, RZ, R0 ;  /* 0x000000ffff0e5224 */ /* 0x004fe200078e0000 */
[----:B------:R-:W-:Y:S01]  /*18b80*/  ISETP.GT.AND P1, PT, R12, 0x1, PT ;  /* 0x000000010c00780c */ /* 0x000fe20003f24270 */
[----:B------:R-:W-:Y:S01]  /*18b90*/  @P5 IMAD.MOV.U32 R15, RZ, RZ, R2 ;  /* 0x000000ffff0f5224 */ /* 0x000fe200078e0002 */
[----:B------:R0:W-:Y:S04]  /*18ba0*/  STL [R1+0xe5c], R7 ;  /* 0x000e5c0701007387 */ /* 0x0001e80000100800 */
[----:B------:R-:W-:Y:S04]  /*18bb0*/  STL [R1+0xe58], R8 ;  /* 0x000e580801007387 */ /* 0x000fe80000100800 */
[----:B------:R-:W-:Y:S01]  /*18bc0*/  STL [R1+0xdc4], R46 ;  /* 0x000dc42e01007387 */ /* 0x000fe20000100800 */
[----:B0-----:R-:W-:-:S03]  /*18bd0*/  PRMT R7, RZ, 0x7610, R7 ;  /* 0x00007610ff077816 */ /* 0x001fc60000000007 */
        /* <DEDUP_REMOVED lines=71> */
[----:B---3--:R-:W2:Y:S04]  /*19050*/  @P5 LDG.E.U8 R6, desc[UR24][R14.64] ;  /* 0x000000180e065981 */ /* 0x008ea8000c1e1100 */
        /* <DEDUP_REMOVED lines=48> */
[----:B--2---:R0:W-:Y:S04]  /*19360*/  @P5 STL [R1+0x2a0], R6 ;  /* 0x0002a00601005387 */ /* 0x0041e80000100800 */
[----:B0-----:R-:W2:Y:S01]  /*19370*/  LDL.LU R6, [R1+0xe60] ;  /* 0x000e600001067983 */ /* 0x001ea20000300800 */
[----:B------:R-:W-:-:S02]  /*19380*/  @P5 IMAD.MOV.U32 R14, RZ, RZ, R3 ;  /* 0x000000ffff0e5224 */ /* 0x000fc400078e0003 */
[----:B------:R-:W-:Y:S01]  /*19390*/  @P5 IMAD.MOV.U32 R15, RZ, RZ, R4 ;  /* 0x000000ffff0f5224 */ /* 0x000fe200078e0004 */
[----:B------:R-:W-:-:S04]  /*193a0*/  PRMT R8, RZ, 0x7610, R8 ;  /* 0x00007610ff087816 */ /* 0x000fc80000000008 */
[----:B------:R0:W3:Y:S02]  /*193b0*/  @P5 LDG.E.U8 R7, desc[UR24][R14.64] ;  /* 0x000000180e075981 */ /* 0x0000e4000c1e1100 */
[----:B0-----:R-:W-:Y:S02]  /*193c0*/  @P5 IMAD.MOV.U32 R14, RZ, RZ, R5 ;  /* 0x000000ffff0e5224 */ /* 0x001fe400078e0005 */
[----:B--2---:R-:W-:-:S05]  /*193d0*/  @P5 IMAD.MOV.U32 R15, RZ, RZ, R6 ;  /* 0x000000ffff0f5224 */ /* 0x004fca00078e0006 */
[----:B------:R-:W2:Y:S04]  /*193e0*/  @P5 LDG.E.U8 R8, desc[UR24][R14.64] ;  /* 0x000000180e085981 */ /* 0x000ea8000c1e1100 */
[----:B------:R-:W-:Y:S04]  /*193f0*/  STL [R1+0xbe4], R3 ;  /* 0x000be40301007387 */ /* 0x000fe80000100800 */
[----:B------:R-:W-:Y:S04]  /*19400*/  STL [R1+0xbe0], R4 ;  /* 0x000be00401007387 */ /* 0x000fe80000100800 */
[----:B---3--:R0:W-:Y:S04]  /*19410*/  STL [R1+0x29c], R7 ;  /* 0x00029c0701007387 */ /* 0x0081e80000100800 */
[----:B0-----:R-:W3:Y:S04]  /*19420*/  LDL.LU R7, [R1+0xe5c] ;  /* 0x000e5c0001077983 */ /* 0x001ee80000300800 */
[----:B------:R-:W-:Y:S04]  /*19430*/  STL [R1+0xbec], R5 ;  /* 0x000bec0501007387 */ /* 0x000fe80000100800 */
[----:B------:R-:W-:Y:S04]  /*19440*/  STL [R1+0xbe8], R6 ;  /* 0x000be80601007387 */ /* 0x000fe80000100800 */
[----:B--2---:R0:W-:Y:S04]  /*19450*/  STL [R1+0x298], R8 ;  /* 0x0002980801007387 */ /* 0x0041e80000100800 */
[----:B0-----:R-:W2:Y:S01]  /*19460*/  LDL.LU R8, [R1+0xe58] ;  /* 0x000e580001087983 */ /* 0x001ea20000300800 */
[----:B------:R-:W-:Y:S01]  /*19470*/  PRMT R46, RZ, 0x7610, R46 ;  /* 0x00007610ff2e7816 */ /* 0x000fe2000000002e */
[----:B---3--:R-:W-:-:S02]  /*19480*/  @P5 IMAD.MOV.U32 R14, RZ, RZ, R7 ;  /* 0x000000ffff0e5224 */ /* 0x008fc400078e0007 */
[----:B--2---:R-:W-:-:S05]  /*19490*/  @P5 IMAD.MOV.U32 R15, RZ, RZ, R8 ;  /* 0x000000ffff0f5224 */ /* 0x004fca00078e0008 */
[----:B------:R-:W2:Y:S04]  /*194a0*/  @P5 LDG.E.U8 R46, desc[UR24][R14.64] ;  /* 0x000000180e2e5981 */ /* 0x000ea8000c1e1100 */
[----:B------:R-:W-:Y:S04]  /*194b0*/  STL [R1+0xbf4], R7 ;  /* 0x000bf40701007387 */ /* 0x000fe80000100800 */
[----:B------:R-:W-:Y:S04]  /*194c0*/  STL [R1+0xbf0], R8 ;  /* 0x000bf00801007387 */ /* 0x000fe80000100800 */
[----:B--2---:R0:W-:Y:S04]  /*194d0*/  STL [R1+0x294], R46 ;  /* 0x0002942e01007387 */ /* 0x0041e80000100800 */
[----:B0-----:R-:W2:Y:S04]  /*194e0*/  LDL.LU R46, [R1+0xe54] ;  /* 0x000e5400012e7983 */ /* 0x001ea80000300800 */
[----:B------:R-:W3:Y:S04]  /*194f0*/  LDL R14, [R1+0x2c4] ;  /* 0x0002c400010e7983 */ /* 0x000ee80000100800 */
[----:B------:R-:W3:Y:S01]  /*19500*/  LDL R15, [R1+0x2c8] ;  /* 0x0002c800010f7983 */ /* 0x000ee20000100800 */
[----:B------:R-:W-:-:S02]  /*19510*/  PRMT R47, RZ, 0x7610, R47 ;  /* 0x00007610ff2f7816 */ /* 0x000fc4000000002f */
[----:B---3--:R-:W-:-:S04]  /*19520*/  @P1 LOP3.LUT R15, R15, R14, RZ, 0x3c, !PT ;  /* 0x0000000e0f0f1212 */ /* 0x008fc800078e3cff */
[----:B------:R-:W-:-:S04]  /*19530*/  @P1 LOP3.LUT R14, R15, R14, RZ, 0x3c, !PT ;  /* 0x0000000e0f0e1212 */ /* 0x000fc800078e3cff */
[----:B------:R-:W-:-:S05]  /*19540*/  @P1 LOP3.LUT R15, R15, R14, RZ, 0x3c, !PT ;  /* 0x0000000e0f0f1212 */ /* 0x000fca00078e3cff */
[----:B------:R-:W3:Y:S04]  /*19550*/  @P1 LDG.E.U8 R47, desc[UR24][R14.64] ;  /* 0x000000180e2f1981 */ /* 0x000ee8000c1e1100 */
[----:B---3--:R0:W-:Y:S04]  /*19560*/  STL [R1+0x290], R47 ;  /* 0x0002902f01007387 */ /* 0x0081e80000100800 */
[----:B0-----:R-:W3:Y:S04]  /*19570*/  LDL.LU R47, [R1+0xe50] ;  /* 0x000e5000012f7983 */ /* 0x001ee80000300800 */
[----:B------:R-:W4:Y:S04]  /*19580*/  LDL R14, [R1+0x2cc] ;  /* 0x0002cc00010e7983 */ /* 0x000f280000100800 */
[----:B------:R-:W4:Y:S01]  /*19590*/  LDL R15, [R1+0x2d0] ;  /* 0x0002d000010f7983 */ /* 0x000f220000100800 */
[----:B--2---:R-:W-:-:S02]  /*195a0*/  PRMT R46, RZ, 0x7610, R46 ;  /* 0x00007610ff2e7816 */ /* 0x004fc4000000002e */
[----:B----4-:R-:W-:-:S04]  /*195b0*/  @P1 LOP3.LUT R15, R15, R14, RZ, 0x3c, !PT ;  /* 0x0000000e0f0f1212 */ /* 0x010fc800078e3cff */
[----:B------:R-:W-:-:S04]  /*195c0*/  @P1 LOP3.LUT R14, R15, R14, RZ, 0x3c, !PT ;  /* 0x0000000e0f0e1212 */ /* 0x000fc800078e3cff */
[----:B------:R-:W-:-:S05]  /*195d0*/  @P1 LOP3.LUT R15, R15, R14, RZ, 0x3c, !PT ;  /* 0x0000000e0f0f1212 */ /* 0x000fca00078e3cff */
[----:B------:R-:W2:Y:S04]  /*195e0*/  @P1 LDG.E.U8 R46, desc[UR24][R14.64] ;  /* 0x000000180e2e1981 */ /* 0x000ea8000c1e1100 */
[----:B--2---:R0:W-:Y:S04]  /*195f0*/  STL [R1+0x288], R46 ;  /* 0x0002882e01007387 */ /* 0x0041e80000100800 */
[----:B0-----:R-:W2:Y:S04]  /*19600*/  LDL.LU R46, [R1+0xe4c] ;  /* 0x000e4c00012e7983 */ /* 0x001ea80000300800 */
[----:B------:R-:W4:Y:S04]  /*19610*/  LDL R14, [R1+0x2d4] ;  /* 0x0002d400010e7983 */ /* 0x000f280000100800 */
[----:B------:R-:W4:Y:S01]  /*19620*/  LDL R15, [R1+0x2d8] ;  /* 0x0002d800010f7983 */ /* 0x000f220000100800 */
[----:B---3--:R-:W-:-:S02]  /*19630*/  PRMT R47, RZ, 0x7610, R47 ;  /* 0x00007610ff2f7816 */ /* 0x008fc4000000002f */
[----:B----4-:R-:W-:-:S04]  /*19640*/  @P1 LOP3.LUT R15, R15, R14, RZ, 0x3c, !PT ;  /* 0x0000000e0f0f1212 */ /* 0x010fc800078e3cff */
        /* <DEDUP_REMOVED lines=11> */
[----:B------:R-:W2:Y:S01]  /*19700*/  @P1 LDG.E.U8 R46, desc[UR24][R14.64] ;  /* 0x000000180e2e1981 */ /* 0x000ea2000c1e1100 */
[----:B------:R-:W-:-:S03]  /*19710*/  ISETP.GT.AND P2, PT, R12, 0x2, PT ;  /* 0x000000020c00780c */ /* 0x000fc60003f44270 */
        /* <DEDUP_REMOVED lines=309> */
[----:B------:R-:W-:-:S02]  /*1aa70*/  PRMT R45, RZ, 0x7610, R45 ;  /* 0x00007610ff2d7816 */ /* 0x000fc4000000002d */
[----:B----4-:R-:W-:-:S04]  /*1aa80*/  @P2 LOP3.LUT R15, R15, R14, RZ, 0x3c, !PT ;  /* 0x0000000e0f0f2212 */ /* 0x010fc800078e3cff */
[----:B------:R-:W-:-:S04]  /*1aa90*/  @P2 LOP3.LUT R14, R15, R14, RZ, 0x3c, !PT ;  /* 0x0000000e0f0e2212 */ /* 0x000fc800078e3cff */
[----:B------:R-:W-:-:S05]  /*1aaa0*/  @P2 LOP3.LUT R15, R15, R14, RZ, 0x3c, !PT ;  /* 0x0000000e0f0f2212 */ /* 0x000fca00078e3cff */
[----:B------:R-:W4:Y:S04]  /*1aab0*/  @P2 LDG.E.U8 R45, desc[UR24][R14.64] ;  /* 0x000000180e2d2981 */ /* 0x000f28000c1e1100 */
[----:B----4-:R0:W-:Y:S04]  /*1aac0*/  STL [R1+0x1d8], R45 ;  /* 0x0001d82d01007387 */ /* 0x0101e80000100800 */
[----:B0-----:R-:W4:Y:S04]  /*1aad0*/  LDL.LU R45, [R1+0xdbc] ;  /* 0x000dbc00012d7983 */ /* 0x001f280000300800 */
[----:B------:R-:W2:Y:S04]  /*1aae0*/  LDL R14, [R1+0x678] ;  /* 0x00067800010e7983 */ /* 0x000ea80000100800 */
[----:B------:R-:W2:Y:S01]  /*1aaf0*/  LDL R15, [R1+0x67c] ;  /* 0x00067c00010f7983 */ /* 0x000ea20000100800 */
[----:B------:R-:W-:-:S02]  /*1ab00*/  PRMT R44, RZ, 0x7610, R44 ;  /* 0x00007610ff2c7816 */ /* 0x000fc4000000002c */
[----:B--2---:R-:W-:-:S04]  /*1ab10*/  @P2 LOP3.LUT R15, R15, R14, RZ, 0x3c, !PT ;  /* 0x0000000e0f0f2212 */ /* 0x004fc800078e3cff */
[----:B------:R-:W-:-:S04]  /*1ab20*/  @P2 LOP3.LUT R14, R15, R14, RZ, 0x3c, !PT ;  /* 0x0000000e0f0e2212 */ /* 0x000fc800078e3cff */
[----:B------:R-:W-:-:S05]  /*1ab30*/  @P2 LOP3.LUT R15, R15, R14, RZ, 0x3c, !PT ;  /* 0x0000000e0f0f2212 */ /* 0x000fca00078e3cff */
[----:B------:R-:W2:Y:S04]  /*1ab40*/  @P2 LDG.E.U8 R44, desc[UR24][R14.64] ;  /* 0x000000180e2c2981 */ /* 0x000ea8000c1e1100 */
[----:B--2---:R0:W-:Y:S04]  /*1ab50*/  STL [R1+0x1d0], R44 ;  /* 0x0001d02c01007387 */ /* 0x0041e80000100800 */
[----:B0-----:R-:W2:Y:S04]  /*1ab60*/  LDL.LU R44, [R1+0xdb8] ;  /* 0x000db800012c7983 */ /* 0x001ea80000300800 */
[----:B------:R-:W2:Y:S04]  /*1ab70*/  LDL R14, [R1+0x680] ;  /* 0x00068000010e7983 */ /* 0x000ea80000100800 */
[----:B------:R-:W2:Y:S01]  /*1ab80*/  LDL R15, [R1+0x684] ;  /* 0x00068400010f7983 */ /* 0x000ea20000100800 */
[----:B------:R-:W-:-:S02]  /*1ab90*/  PRMT R43, RZ, 0x7610, R43 ;  /* 0x00007610ff2b7816 */ /* 0x000fc4000000002b */
[----:B--2---:R-:W-:-:S04]  /*1aba0*/  @P2 LOP3.LUT R15, R15, R14, RZ, 0x3c, !PT ;  /* 0x0000000e0f0f2212 */ /* 0x004fc800078e3cff */
[----:B------:R-:W-:-:S04]  /*1abb0*/  @P2 LOP3.LUT R14, R15, R14, RZ, 0x3c, !PT ;  /* 0x0000000e0f0e2212 */ /* 0x000fc800078e3cff */
[----:B------:R-:W-:-:S05]  /*1abc0*/  @P2 LOP3.LUT R15, R15, R14, RZ, 0x3c, !PT ;  /* 0x0000000e0f0f2212 */ /* 0x000fca00078e3cff */
[----:B------:R-:W2:Y:S01]  /*1abd0*/  @P2 LDG.E.U8 R43, desc[UR24][R14.64] ;  /* 0x000000180e2b2981 */ /* 0x000ea2000c1e1100 */
[----:B------:R-:W-:-:S03]  /*1abe0*/  ISETP.GT.AND P1, PT, R12, 0xb, PT ;  /* 0x0000000b0c00780c */ /* 0x000fc60003f24270 */
        /* <DEDUP_REMOVED lines=627> */
[----:B------:R0:W2:Y:S04]  /*1d320*/  @P1 LDG.E.U8 R46, desc[UR24][R14.64] ;  /* 0x000000180e2e1981 */ /* 0x0000a8000c1e1100 */
[----:B------:R-:W0:Y:S04]  /*1d330*/  LDL R14, [R1+0x86c] ;  /* 0x00086c00010e7983 */ /* 0x000e280000100800 */
[----:B------:R-:W0:Y:S01]  /*1d340*/  LDL R15, [R1+0x870] ;  /* 0x00087000010f7983 */ /* 0x000e220000100800 */
[----:B------:R-:W-:Y:S02]  /*1d350*/  ISETP.GT.AND P2, PT, R12, 0x1c, PT ;  /* 0x0000001c0c00780c */ /* 0x000fe40003f44270 */
[----:B------:R-:W-:-:S11]  /*1d360*/  PRMT R75, RZ, 0x7610, R75 ;  /* 0x00007610ff4b7816 */ /* 0x000fd6000000004b */
[----:B0-----:R-:W-:-:S04]  /*1d370*/  @P2 LOP3.LUT R15, R15, R14, RZ, 0x3c, !PT ;  /* 0x0000000e0f0f2212 */ /* 0x001fc800078e3cff */
[----:B------:R-:W-:-:S04]  /*1d380*/  @P2 LOP3.LUT R14, R15, R14, RZ, 0x3c, !PT ;  /* 0x0000000e0f0e2212 */ /* 0x000fc800078e3cff */
[----:B------:R-:W-:-:S05]  /*1d390*/  @P2 LOP3.LUT R15, R15, R14, RZ, 0x3c, !PT ;  /* 0x0000000e0f0f2212 */ /* 0x000fca00078e3cff */
[----:B------:R-:W3:Y:S04]  /*1d3a0*/  @P2 LDG.E.U8 R75, desc[UR24][R14.64] ;  /* 0x000000180e4b2981 */ /* 0x000ee8000c1e1100 */
[----:B--2---:R0:W-:Y:S04]  /*1d3b0*/  STL [R1+0xc4], R46 ;  /* 0x0000c42e01007387 */ /* 0x0041e80000100800 */
[----:B0-----:R-:W2:Y:S04]  /*1d3c0*/  LDL R46, [R1+0x898] ;  /* 0x00089800012e7983 */ /* 0x001ea80000100800 */
[----:B---3--:R0:W-:Y:S04]  /*1d3d0*/  STL [R1+0xc0], R75 ;  /* 0x0000c04b01007387 */ /* 0x0081e80000100800 */
[----:B0-----:R-:W3:Y:S04]  /*1d3e0*/  LDL.LU R75, [R1+0xca4] ;  /* 0x000ca400014b7983 */ /* 0x001ee80000300800 */
        /* <DEDUP_REMOVED lines=35> */
[----:B------:R-:W-:-:S03]  /*1d620*/  PRMT R85, RZ, 0x7610, R85 ;  /* 0x00007610ff557816 */ /* 0x000fc60000000055 */
[----:B--2---:R0:W-:Y:S04]  /*1d630*/  STL [R1+0xb0], R83 ;  /* 0x0000b05301007387 */ /* 0x0041e80000100800 */
[----:B0-----:R-:W2:Y:S04]  /*1d640*/  LDL.LU R83, [R1+0xc94] ;  /* 0x000c940001537983 */ /* 0x001ea80000300800 */
[----:B------:R-:W2:Y:S01]  /*1d650*/  LDL R15, [R1+0x894] ;  /* 0x00089400010f7983 */ /* 0x000ea20000100800 */
[----:B------:R-:W-:-:S03]  /*1d660*/  @P1 IMAD.MOV.U32 R14, RZ, RZ, R46 ;  /* 0x000000ffff0e1224 */ /* 0x000fc600078e002e */
[----:B------:R-:W3:Y:S04]  /*1d670*/  LDL R46, [R1+0x5dc] ;  /* 0x0005dc00012e7983 */ /* 0x000ee80000100800 */
[----:B--2---:R-:W2:Y:S04]  /*1d680*/  @P1 LDG.E.U8 R85, desc[UR24][R14.64] ;  /* 0x000000180e551981 */ /* 0x004ea8000c1e1100 */
        /* <DEDUP_REMOVED lines=30> */
[----:B------:R-:W-:Y:S02]  /*1d870*/  PRMT R91, RZ, 0x7610, R91 ;  /* 0x00007610ff5b7816 */ /* 0x000fe4000000005b */
        /* <DEDUP_REMOVED lines=8> */
[----:B------:R-:W2:Y:S01]  /*1d900*/  LDL R15, [R1+0x5d8] ;  /* 0x0005d800010f7983 */ /* 0x000ea20000100800 */
[----:B------:R-:W-:Y:S01]  /*1d910*/  PRMT R93, RZ, 0x7610, R93 ;  /* 0x00007610ff5d7816 */ /* 0x000fe2000000005d */
[----:B------:R-:W-:-:S02]  /*1d920*/  @P2 IMAD.MOV.U32 R14, RZ, RZ, R46 ;  /* 0x000000ffff0e2224 */ /* 0x000fc400078e002e */
[----:B------:R-:W3:Y:S04]  /*1d930*/  LDL R46, [R1+0x5fc] ;  /* 0x0005fc00012e7983 */ /* 0x000ee80000100800 */
[----:B--2---:R-:W2:Y:S04]  /*1d940*/  @P2 LDG.E.U8 R93, desc[UR24][R14.64] ;  /* 0x000000180e5d2981 */ /* 0x004ea8000c1e1100 */
[----:B--2---:R0:W-:Y:S04]  /*1d950*/  STL [R1+0x1e0], R93 ;  /* 0x0001e05d01007387 */ /* 0x0041e80000100800 */
[----:B0-----:R-:W2:Y:S04]  /*1d960*/  LDL.LU R93, [R1+0xc80] ;  /* 0x000c8000015d7983 */ /* 0x001ea80000300800 */
[----:B------:R-:W2:Y:S04]  /*1d970*/  LDL R14, [R1+0x5e0] ;  /* 0x0005e000010e7983 */ /* 0x000ea80000100800 */
[----:B------:R-:W2:Y:S01]  /*1d980*/  LDL R15, [R1+0x5e4] ;  /* 0x0005e400010f7983 */ /* 0x000ea20000100800 */
[----:B----4-:R-:W-:-:S02]  /*1d990*/  PRMT R45, RZ, 0x7610, R45 ;  /* 0x00007610ff2d7816 */ /* 0x010fc4000000002d */
[----:B--2---:R-:W-:-:S04]  /*1d9a0*/  @P2 LOP3.LUT R15, R15, R14, RZ, 0x3c, !PT ;  /* 0x0000000e0f0f2212 */ /* 0x004fc800078e3cff */
[----:B------:R-:W-:-:S04]  /*1d9b0*/  @P2 LOP3.LUT R14, R15, R14, RZ, 0x3c, !PT ;  /* 0x0000000e0f0e2212 */ /* 0x000fc800078e3cff */
[----:B------:R-:W-:-:S05]  /*1d9c0*/  @P2 LOP3.LUT R15, R15, R14, RZ, 0x3c, !PT ;  /* 0x0000000e0f0f2212 */ /* 0x000fca00078e3cff */
[----:B------:R-:W2:Y:S04]  /*1d9d0*/  @P2 LDG.E.U8 R45, desc[UR24][R14.64] ;  /* 0x000000180e2d2981 */ /* 0x000ea8000c1e1100 */
[----:B------:R-:W4:Y:S04]  /*1d9e0*/  LDL R14, [R1+0x5e8] ;  /* 0x0005e800010e7983 */ /* 0x000f280000100800 */
[----:B------:R-:W4:Y:S01]  /*1d9f0*/  LDL R15, [R1+0x5ec] ;  /* 0x0005ec00010f7983 */ /* 0x000f220000100800 */
[----:B------:R-:W-:Y:S02]  /*1da00*/  ISETP.GT.AND P1, PT, R12, 0x1f, PT ;  /* 0x0000001f0c00780c */ /* 0x000fe40003f24270 */
[----:B------:R-:W-:Y:S01]  /*1da10*/  PRMT R7, RZ, 0x7610, R7 ;  /* 0x00007610ff077816 */ /* 0x000fe20000000007 */
[----:B--2---:R0:W-:Y:S01]  /*1da20*/  STL [R1+0x1d4], R45 ;  /* 0x0001d42d01007387 */ /* 0x0041e20000100800 */
[----:B------:R-:W-:-:S03]  /*1da30*/  PRMT R8, RZ, 0x7610, R8 ;  /* 0x00007610ff087816 */ /* 0x000fc60000000008 */
[----:B0-----:R-:W2:Y:S06]  /*1da40*/  LDL R45, [R1+0x604] ;  /* 0x00060400012d7983 */ /* 0x001eac0000100800 */
[----:B----4-:R-:W-:-:S04]  /*1da50*/  @P1 LOP3.LUT R15, R15, R14, RZ, 0x3c, !PT ;  /* 0x0000000e0f0f1212 */ /* 0x010fc800078e3cff */
[----:B------:R-:W-:-:S04]  /*1da60*/  @P1 LOP3.LUT R14, R15, R14, RZ, 0x3c, !PT ;  /* 0x0000000e0f0e1212 */ /* 0x000fc800078e3cff */
[----:B------:R-:W-:-:S05]  /*1da70*/  @P1 LOP3.LUT R15, R15, R14, RZ, 0x3c, !PT ;  /* 0x0000000e0f0f1212 */ /* 0x000fca00078e3cff */
[----:B------:R0:W4:Y:S04]  /*1da80*/  @P1 LDG.E.U8 R7, desc[UR24][R14.64] ;  /* 0x000000180e071981 */ /* 0x000128000c1e1100 */
[----:B------:R-:W2:Y:S01]  /*1da90*/  LDL R15, [R1+0x5f0] ;  /* 0x0005f000010f7983 */ /* 0x000ea20000100800 */
[----:B0-----:R-:W-:-:S03]  /*1daa0*/  @P1 IMAD.MOV.U32 R14, RZ, RZ, R47 ;  /* 0x000000ffff0e1224 */ /* 0x001fc600078e002f */
[----:B----4-:R-:W-:Y:S01]  /*1dab0*/  STL [R1+0xbf8], R7 ;  /* 0x000bf80701007387 */ /* 0x010fe20000100800 */
[----:B------:R-:W-:-:S03]  /*1dac0*/  PRMT R5, RZ, 0x7610, R5 ;  /* 0x00007610ff057816 */ /* 0x000fc60000000005 */
[----:B------:R-:W4:Y:S04]  /*1dad0*/  LDL R47, [R1+0xbb4] ;  /* 0x000bb400012f7983 */ /* 0x000f280000100800 */
[----:B--2---:R3:W2:Y:S04]  /*1dae0*/  @P1 LDG.E.U8 R8, desc[UR24][R14.64] ;  /* 0x000000180e081981 */ /* 0x0046a8000c1e1100 */
[----:B------:R-:W4:Y:S01]  /*1daf0*/  LDL R15, [R1+0x5f8] ;  /* 0x0005f800010f7983 */ /* 0x000f220000100800 */
[----:B---3--:R-:W-:-:S03]  /*1db00*/  @P1 IMAD.MOV.U32 R14, RZ, RZ, R46 ;  /* 0x000000ffff0e1224 */ /* 0x008fc600078e002e */
[----:B--2---:R-:W-:Y:S01]  /*1db10*/  STL [R1+0xbfc], R8 ;  /* 0x000bfc0801007387 */ /* 0x004fe20000100800 */
[----:B------:R-:W-:-:S03]  /*1db20*/  PRMT R6, RZ, 0x7610, R6 ;  /* 0x00007610ff067816 */ /* 0x000fc60000000006 */
[----:B------:R-:W2:Y:S04]  /*1db30*/  LDL R46, [R1+0xbb0] ;  /* 0x000bb000012e7983 */ /* 0x000ea80000100800 */
[----:B----4-:R0:W3:Y:S04]  /*1db40*/  @P1 LDG.E.U8 R5, desc[UR24][R14.64] ;  /* 0x000000180e051981 */ /* 0x0100e8000c1e1100 */
[----:B------:R-:W4:Y:S01]  /*1db50*/  LDL R15, [R1+0x600] ;  /* 0x00060000010f7983 */ /* 0x000f220000100800 */
[----:B0-----:R-:W-:Y:S01]  /*1db60*/  @P1 IMAD.MOV.U32 R14, RZ, RZ, R45 ;  /* 0x000000ffff0e1224 */ /* 0x001fe200078e002d */
[----:B------:R-:W-:-:S02]  /*1db70*/  ISETP.GT.AND P2, PT, R12, 0x20, PT ;  /* 0x000000200c00780c */ /* 0x000fc40003f44270 */
[----:B---3--:R-:W-:Y:S01]  /*1db80*/  STL [R1+0xc00], R5 ;  /* 0x000c000501007387 */ /* 0x008fe20000100800 */
[----:B------:R-:W-:-:S03]  /*1db90*/  PRMT R44, RZ, 0x7610, R44 ;  /* 0x00007610ff2c7816 */ /* 0x000fc6000000002c */
[----:B------:R-:W3:Y:S04]  /*1dba0*/  LDL R45, [R1+0xbac] ;  /* 0x000bac00012d7983 */ /* 0x000ee80000100800 */
[----:B----4-:R-:W4:Y:S04]  /*1dbb0*/  @P1 LDG.E.U8 R6, desc[UR24][R14.64] ;  /* 0x000000180e061981 */ /* 0x010f28000c1e1100 */
[----:B------:R-:W2:Y:S04]  /*1dbc0*/  LDL R14, [R1+0x8ac] ;  /* 0x0008ac00010e7983 */ /* 0x000ea80000100800 */
[----:B------:R-:W2:Y:S04]  /*1dbd0*/  LDL R15, [R1+0x8b0] ;  /* 0x0008b000010f7983 */ /* 0x000ea80000100800 */
[----:B----4-:R-:W-:Y:S01]  /*1dbe0*/  STL [R1+0xc04], R6 ;  /* 0x000c040601007387 */ /* 0x010fe20000100800 */
[----:B--2---:R-:W-:-:S04]  /*1dbf0*/  @P2 LOP3.LUT R15, R15, R14, RZ, 0x3c, !PT ;  /* 0x0000000e0f0f2212 */ /* 0x004fc800078e3cff */
[----:B------:R-:W-:-:S04]  /*1dc00*/  @P2 LOP3.LUT R14, R15, R14, RZ, 0x3c, !PT ;  /* 0x0000000e0f0e2212 */ /* 0x000fc800078e3cff */
[----:B------:R-:W-:-:S05]  /*1dc10*/  @P2 LOP3.LUT R15, R15, R14, RZ, 0x3c, !PT ;  /* 0x0000000e0f0f2212 */ /* 0x000fca00078e3cff */
[----:B------:R0:W2:Y:S04]  /*1dc20*/  @P2 LDG.E.U8 R44, desc[UR24][R14.64] ;  /* 0x000000180e2c2981 */ /* 0x0000a8000c1e1100 */
[----:B------:R-:W4:Y:S01]  /*1dc30*/  LDL R15, [R1+0x8b4] ;  /* 0x0008b400010f7983 */ /* 0x000f220000100800 */
[----:B------:R-:W-:Y:S01]  /*1dc40*/  PRMT R43, RZ, 0x7610, R43 ;  /* 0x00007610ff2b7816 */ /* 0x000fe2000000002b */
[----:B0-----:R-:W-:Y:S02]  /*1dc50*/  @P2 IMAD.MOV.U32 R14, RZ, RZ, R47 ;  /* 0x000000ffff0e2224 */ /* 0x001fe400078e002f */
[----:B--2---:R0:W-:Y:S01]  /*1dc60*/  STL [R1+0xa0], R44 ;  /* 0x0000a02c01007387 */ /* 0x0041e20000100800 */
[----:B------:R-:W-:-:S03]  /*1dc70*/  PRMT R42, RZ, 0x7610, R42 ;  /* 0x00007610ff2a7816 */ /* 0x000fc6000000002a */
[----:B------:R-:W2:Y:S04]  /*1dc80*/  LDL R47, [R1+0x8c0] ;  /* 0x0008c000012f7983 */ /* 0x000ea80000100800 */
[----:B----4-:R1:W4:Y:S04]  /*1dc90*/  @P2 LDG.E.U8 R43, desc[UR24][R14.64] ;  /* 0x000000180e2b2981 */ /* 0x010328000c1e1100 */
[----:B0-----:R-:W2:Y:S04]  /*1dca0*/  LDL R44, [R1+0x8bc] ;  /* 0x0008bc00012c7983 */ /* 0x001ea80000100800 */
[----:B------:R-:W2:Y:S01]  /*1dcb0*/  LDL R15, [R1+0xba4] ;  /* 0x000ba400010f7983 */ /* 0x000ea20000100800 */
[----:B-1----:R-:W-:-:S03]  /*1dcc0*/  @P2 IMAD.MOV.U32 R14, RZ, RZ, R46 ;  /* 0x000000ffff0e2224 */ /* 0x002fc600078e002e */
[----:B----4-:R0:W-:Y:S01]  /*1dcd0*/  STL [R1+0x9c], R43 ;  /* 0x00009c2b01007387 */ /* 0x0101e20000100800 */
[----:B------:R-:W-:-:S03]  /*1dce0*/  PRMT R20, RZ, 0x7610, R20 ;  /* 0x00007610ff147816 */ /* 0x000fc60000000014 */
[----:B------:R-:W4:Y:S04]  /*1dcf0*/  LDL R46, [R1+0x8c8] ;  /* 0x0008c800012e7983 */ /* 0x000f280000100800 */
[----:B--2---:R3:W2:Y:S04]  /*1dd00*/  @P2 LDG.E.U8 R42, desc[UR24][R14.64] ;  /* 0x000000180e2a2981 */ /* 0x0046a8000c1e1100 */
[----:B0-----:R-:W4:Y:S04]  /*1dd10*/  LDL R43, [R1+0x8c4] ;  /* 0x0008c400012b7983 */ /* 0x001f280000100800 */
[----:B------:R-:W4:Y:S01]  /*1dd20*/  LDL R15, [R1+0xba8] ;  /* 0x000ba800010f7983 */ /* 0x000f220000100800 */
[----:B---3--:R-:W-:Y:S01]  /*1dd30*/  @P2 IMAD.MOV.U32 R14, RZ, RZ, R45 ;  /* 0x000000ffff0e2224 */ /* 0x008fe200078e002d */
[----:B------:R-:W-:-:S02]  /*1dd40*/  ISETP.GT.AND P1, PT, R12, 0x21, PT ;  /* 0x000000210c00780c */ /* 0x000fc40003f24270 */
[----:B--2---:R0:W-:Y:S01]  /*1dd50*/  STL [R1+0x98], R42 ;  /* 0x0000982a01007387 */ /* 0x0041e20000100800 */
[----:B------:R-:W-:Y:S02]  /*1dd60*/  PRMT R32, RZ, 0x7610, R32 ;  /* 0x00007610ff207816 */ /* 0x000fe40000000020 */
[----:B------:R-:W-:Y:S01]  /*1dd70*/  PRMT R21, RZ, 0x7610, R21 ;  /* 0x00007610ff157816 */ /* 0x000fe20000000015 */
[----:B------:R-:W2:Y:S04]  /*1dd80*/  LDL R45, [R1+0x8d0] ;  /* 0x0008d000012d7983 */ /* 0x000ea80000100800 */
[----:B----4-:R1:W3:Y:S04]  /*1dd90*/  @P2 LDG.E.U8 R20, desc[UR24][R14.64] ;  /* 0x000000180e142981 */ /* 0x0102e8000c1e1100 */
[----:B0-----:R-:W4:Y:S04]  /*1dda0*/  LDL R42, [R1+0x8cc] ;  /* 0x0008cc00012a7983 */ /* 0x001f280000100800 */
[----:B------:R-:W2:Y:S01]  /*1ddb0*/  LDL R15, [R1+0x8b8] ;  /* 0x0008b800010f7983 */ /* 0x000ea20000100800 */
[----:B-1----:R-:W-:Y:S01]  /*1ddc0*/  @P1 IMAD.MOV.U32 R14, RZ, RZ, R44 ;  /* 0x000000ffff0e1224 */ /* 0x002fe200078e002c */
[----:B------:R-:W-:-:S04]  /*1ddd0*/  PRMT R22, RZ, 0x7610, R22 ;  /* 0x00007610ff167816 */ /* 0x000fc80000000016 */
[----:B--2---:R0:W2:Y:S02]  /*1dde0*/  @P1 LDG.E.U8 R32, desc[UR24][R14.64] ;  /* 0x000000180e201981 */ /* 0x0040a4000c1e1100 */
[----:B0-----:R-:W-:Y:S02]  /*1ddf0*/  @P1 IMAD.MOV.U32 R14, RZ, RZ, R43 ;  /* 0x000000ffff0e1224 */ /* 0x001fe400078e002b */
[----:B------:R-:W-:-:S05]  /*1de00*/  @P1 IMAD.MOV.U32 R15, RZ, RZ, R47 ;  /* 0x000000ffff0f1224 */ /* 0x000fca00078e002f */
[----:B------:R4:W2:Y:S02]  /*1de10*/  @P1 LDG.E.U8 R21, desc[UR24][R14.64] ;  /* 0x000000180e151981 */ /* 0x0008a4000c1e1100 */
[----:B----4-:R-:W-:Y:S02]  /*1de20*/  @P1 IMAD.MOV.U32 R14, RZ, RZ, R42 ;  /* 0x000000ffff0e1224 */ /* 0x010fe400078e002a */
[----:B------:R-:W-:-:S05]  /*1de30*/  @P1 IMAD.MOV.U32 R15, RZ, RZ, R46 ;  /* 0x000000ffff0f1224 */ /* 0x000fca00078e002e */
[----:B------:R-:W4:Y:S04]  /*1de40*/  @P1 LDG.E.U8 R22, desc[UR24][R14.64] ;  /* 0x000000180e161981 */ /* 0x000f28000c1e1100 */
[----:B---3--:R0:W-:Y:S04]  /*1de50*/  STL [R1+0x94], R20 ;  /* 0x0000941401007387 */ /* 0x0081e80000100800 */
[----:B------:R-:W3:Y:S04]  /*1de60*/  LDL R44, [R1+0x8d8] ;  /* 0x0008d800012c7983 */ /* 0x000ee80000100800 */
[----:B0-----:R-:W3:Y:S04]  /*1de70*/  LDL R20, [R1+0x8d4] ;  /* 0x0008d40001147983 */ /* 0x001ee80000100800 */
[----:B--2---:R0:W-:Y:S04]  /*1de80*/  STL [R1+0x90], R32 ;  /* 0x0000902001007387 */ /* 0x0041e80000100800 */
[----:B------:R-:W2:Y:S04]  /*1de90*/  LDL R43, [R1+0x8e0] ;  /* 0x0008e000012b7983 */ /* 0x000ea80000100800 */
[----:B0-----:R-:W2:Y:S01]  /*1dea0*/  LDL R32, [R1+0x8dc] ;  /* 0x0008dc0001207983 */ /* 0x001ea20000100800 */
[----:B------:R-:W-:-:S03]  /*1deb0*/  ISETP.GT.AND P2, PT, R12, 0x22, PT ;  /* 0x000000220c00780c */ /* 0x000fc60003f44270 */
[----:B------:R0:W-:Y:S04]  /*1dec0*/  STL [R1+0x8c], R21 ;  /* 0x00008c1501007387 */ /* 0x0001e80000100800 */
[----:B------:R-:W2:Y:S04]  /*1ded0*/  LDL R42, [R1+0x8e8] ;  /* 0x0008e800012a7983 */ /* 0x000ea80000100800 */
[----:B0-----:R-:W2:Y:S01]  /*1dee0*/  LDL R21, [R1+0x8e4] ;  /* 0x0008e40001157983 */ /* 0x001ea20000100800 */
[----:B------:R-:W-:-:S03]  /*1def0*/  PRMT R19, RZ, 0x7610, R19 ;  /* 0x00007610ff137816 */ /* 0x000fc60000000013 */
[----:B----4-:R0:W-:Y:S01]  /*1df00*/  STL [R1+0x88], R22 ;  /* 0x0000881601007387 */ /* 0x0101e20000100800 */
[----:B------:R-:W-:-:S03]  /*1df10*/  @P1 IMAD.MOV.U32 R15, RZ, RZ, R45 ;  /* 0x000000ffff0f1224 */ /* 0x000fc600078e002d */
[----:B0-----:R-:W4:Y:S01]  /*1df20*/  LDL R22, [R1+0x8ec] ;  /* 0x0008ec0001167983 */ /* 0x001f220000100800 */
[----:B---3--:R-:W-:Y:S01]  /*1df30*/  @P1 IMAD.MOV.U32 R14, RZ, RZ, R20 ;  /* 0x000000ffff0e1224 */ /* 0x008fe200078e0014 */
[----:B------:R-:W-:Y:S02]  /*1df40*/  PRMT R17, RZ, 0x7610, R17 ;  /* 0x00007610ff117816 */ /* 0x000fe40000000011 */
[----:B------:R-:W3:Y:S04]  /*1df50*/  LDL R20, [R1+0x8f0] ;  /* 0x0008f00001147983 */ /* 0x000ee80000100800 */
[----:B------:R0:W3:Y:S02]  /*1df60*/  @P1 LDG.E.U8 R19, desc[UR24][R14.64] ;  /* 0x000000180e131981 */ /* 0x0000e4000c1e1100 */
[----:B0-----:R-:W-:-:S02]  /*1df70*/  @P2 IMAD.MOV.U32 R15, RZ, RZ, R44 ;  /* 0x000000ffff0f2224 */ /* 0x001fc400078e002c */
[----:B--2---:R-:W-:-:S05]  /*1df80*/  @P2 IMAD.MOV.U32 R14, RZ, RZ, R32 ;  /* 0x000000ffff0e2224 */ /* 0x004fca00078e0020 */
[----:B------:R0:W2:Y:S01]  /*1df90*/  @P2 LDG.E.U8 R17, desc[UR24][R14.64] ;  /* 0x000000180e112981 */ /* 0x0000a2000c1e1100 */
[----:B------:R-:W-:Y:S02]  /*1dfa0*/  PRMT R18, RZ, 0x7610, R18 ;  /* 0x00007610ff127816 */ /* 0x000fe40000000012 */
[----:B------:R-:W-:Y:S01]  /*1dfb0*/  PRMT R24, RZ, 0x7610, R24 ;  /* 0x00007610ff187816 */ /* 0x000fe20000000018 */
[----:B0-----:R-:W-:Y:S02]  /*1dfc0*/  @P2 IMAD.MOV.U32 R15, RZ, RZ, R43 ;  /* 0x000000ffff0f2224 */ /* 0x001fe400078e002b */
[----:B------:R-:W-:-:S05]  /*1dfd0*/  @P2 IMAD.MOV.U32 R14, RZ, RZ, R21 ;  /* 0x000000ffff0e2224 */ /* 0x000fca00078e0015 */
[----:B------:R0:W2:Y:S02]  /*1dfe0*/  @P2 LDG.E.U8 R18, desc[UR24][R14.64] ;  /* 0x000000180e122981 */ /* 0x0000a4000c1e1100 */
[----:B0-----:R-:W-:Y:S02]  /*1dff0*/  @P2 IMAD.MOV.U32 R15, RZ, RZ, R42 ;  /* 0x000000ffff0f2224 */ /* 0x001fe400078e002a */
[----:B----4-:R-:W-:-:S05]  /*1e000*/  @P2 IMAD.MOV.U32 R14, RZ, RZ, R22 ;  /* 0x000000ffff0e2224 */ /* 0x010fca00078e0016 */
        /* <DEDUP_REMOVED lines=14> */
[----:B------:R-:W4:Y:S04]  /*1e0f0*/  LDL R20, [R1+0x910] ;  /* 0x0009100001147983 */ /* 0x000f280000100800 */
[----:B0-----:R-:W4:Y:S01]  /*1e100*/  LDL R24, [R1+0x908] ;  /* 0x0009080001187983 */ /* 0x001f220000100800 */
[----:B---3--:R-:W-:-:S03]  /*1e110*/  @P2 IMAD.MOV.U32 R14, RZ, RZ, R19 ;  /* 0x000000ffff0e2224 */ /* 0x008fc600078e0013 */
[----:B------:R-:W3:Y:S04]  /*1e120*/  LDL R19, [R1+0x914] ;  /* 0x0009140001137983 */ /* 0x000ee80000100800 */
[----:B------:R0:W3:Y:S02]  /*1e130*/  @P2 LDG.E.U8 R41, desc[UR24][R14.64] ;  /* 0x000000180e292981 */ /* 0x0000e4000c1e1100 */
[----:B0-----:R-:W-:Y:S02]  /*1e140*/  @P1 IMAD.MOV.U32 R15, RZ, RZ, R32 ;  /* 0x000000ffff0f1224 */ /* 0x001fe400078e0020 */
[----:B------:R-:W3:Y:S01]  /*1e150*/  LDL R32, [R1+0x918] ;  /* 0x0009180001207983 */ /* 0x000ee20000100800 */
[----:B--2---:R-:W-:-:S03]  /*1e160*/  @P1 IMAD.MOV.U32 R14, RZ, RZ, R17 ;  /* 0x000000ffff0e1224 */ /* 0x004fc600078e0011 */
[----:B------:R-:W2:Y:S01]  /*1e170*/  LDL R17, [R1+0x91c] ;  /* 0x00091c0001117983 */ /* 0x000ea20000100800 */
[----:B------:R-:W-:Y:S02]  /*1e180*/  PRMT R40, RZ, 0x7610, R40 ;  /* 0x00007610ff287816 */ /* 0x000fe40000000028 */
[----:B------:R-:W-:-:S04]  /*1e190*/  PRMT R39, RZ, 0x7610, R39 ;  /* 0x00007610ff277816 */ /* 0x000fc80000000027 */
[----:B------:R0:W2:Y:S01]  /*1e1a0*/  @P1 LDG.E.U8 R40, desc[UR24][R14.64] ;  /* 0x000000180e281981 */ /* 0x0000a2000c1e1100 */
[----:B------:R-:W-:Y:S02]  /*1e1b0*/  ISETP.GT.AND P2, PT, R12, 0x24, PT ;  /* 0x000000240c00780c */ /* 0x000fe40003f44270 */
[----:B------:R-:W-:Y:S01]  /*1e1c0*/  PRMT R38, RZ, 0x7610, R38 ;  /* 0x00007610ff267816 */ /* 0x000fe20000000026 */
[----:B0-----:R-:W-:Y:S02]  /*1e1d0*/  @P1 IMAD.MOV.U32 R14, RZ, RZ, R18 ;  /* 0x000000ffff0e1224 */ /* 0x001fe400078e0012 */
[----:B------:R-:W-:Y:S01]  /*1e1e0*/  @P1 IMAD.MOV.U32 R15, RZ, RZ, R21 ;  /* 0x000000ffff0f1224 */ /* 0x000fe200078e0015 */
[----:B------:R-:W2:Y:S04]  /*1e1f0*/  LDL R18, [R1+0x924] ;  /* 0x0009240001127983 */ /* 0x000ea80000100800 */
[----:B------:R-:W2:Y:S04]  /*1e200*/  LDL R21, [R1+0x920] ;  /* 0x0009200001157983 */ /* 0x000ea80000100800 */
[----:B------:R0:W2:Y:S01]  /*1e210*/  @P1 LDG.E.U8 R39, desc[UR24][R14.64] ;  /* 0x000000180e271981 */ /* 0x0000a2000c1e1100 */
[----:B------:R-:W-:Y:S01]  /*1e220*/  PRMT R37, RZ, 0x7610, R37 ;  /* 0x00007610ff257816 */ /* 0x000fe20000000025 */
[----:B0-----:R-:W-:-:S02]  /*1e230*/  @P1 IMAD.MOV.U32 R14, RZ, RZ, R22 ;  /* 0x000000ffff0e1224 */ /* 0x001fc400078e0016 */
[----:B----4-:R-:W-:Y:S01]  /*1e240*/  @P1 IMAD.MOV.U32 R15, RZ, RZ, R24 ;  /* 0x000000ffff0f1224 */ /* 0x010fe200078e0018 */
[----:B------:R-:W4:Y:S04]  /*1e250*/  LDL R22, [R1+0x92c] ;  /* 0x00092c0001167983 */ /* 0x000f280000100800 */
[----:B------:R-:W4:Y:S04]  /*1e260*/  LDL R24, [R1+0x928] ;  /* 0x0009280001187983 */ /* 0x000f280000100800 */
[----:B------:R3:W4:Y:S02]  /*1e270*/  @P1 LDG.E.U8 R38, desc[UR24][R14.64] ;  /* 0x000000180e261981 */ /* 0x000724000c1e1100 */
[----:B---3--:R-:W-:-:S02]  /*1e280*/  @P1 IMAD.MOV.U32 R14, RZ, RZ, R19 ;  /* 0x000000ffff0e1224 */ /* 0x008fc400078e0013 */
[----:B------:R-:W-:Y:S01]  /*1e290*/  @P1 IMAD.MOV.U32 R15, RZ, RZ, R20 ;  /* 0x000000ffff0f1224 */ /* 0x000fe200078e0014 */
[----:B------:R-:W3:Y:S04]  /*1e2a0*/  LDL R19, [R1+0x934] ;  /* 0x0009340001137983 */ /* 0x000ee80000100800 */
[----:B------:R-:W3:Y:S04]  /*1e2b0*/  LDL R20, [R1+0x930] ;  /* 0x0009300001147983 */ /* 0x000ee80000100800 */
[----:B------:R0:W3:Y:S02]  /*1e2c0*/  @P1 LDG.E.U8 R37, desc[UR24][R14.64] ;  /* 0x000000180e251981 */ /* 0x0000e4000c1e1100 */
[----:B0-----:R-:W-:-:S02]  /*1e2d0*/  @P2 IMAD.MOV.U32 R15, RZ, RZ, R32 ;  /* 0x000000ffff0f2224 */ /* 0x001fc400078e0020 */
        /* <DEDUP_REMOVED lines=8> */
[----:B0-----:R-:W-:Y:S01]  /*1e360*/  @P2 IMAD.MOV.U32 R14, RZ, RZ, R18 ;  /* 0x000000ffff0e2224 */ /* 0x001fe200078e0012 */
[----:B------:R-:W-:Y:S01]  /*1e370*/  PRMT R33, RZ, 0x7610, R33 ;  /* 0x00007610ff217816 */ /* 0x000fe20000000021 */
[----:B------:R-:W2:Y:S01]  /*1e380*/  LDL R18, [R1+0x944] ;  /* 0x0009440001127983 */ /* 0x000ea20000100800 */
[----:B------:R-:W-:Y:S01]  /*1e390*/  @P2 IMAD.MOV.U32 R15, RZ, RZ, R21 ;  /* 0x000000ffff0f2224 */ /* 0x000fe200078e0015 */
[----:B------:R-:W-:Y:S02]  /*1e3a0*/  PRMT R28, RZ, 0x7610, R28 ;  /* 0x00007610ff1c7816 */ /* 0x000fe4000000001c */
[----:B------:R-:W2:Y:S04]  /*1e3b0*/  LDL R21, [R1+0x940] ;  /* 0x0009400001157983 */ /* 0x000ea80000100800 */
[----:B------:R4:W2:Y:S02]  /*1e3c0*/  @P2 LDG.E.U8 R35, desc[UR24][R14.64] ;  /* 0x000000180e232981 */ /* 0x0008a4000c1e1100 */
[----:B----4-:R-:W-:-:S02]  /*1e3d0*/  @P2 IMAD.MOV.U32 R14, RZ, RZ, R22 ;  /* 0x000000ffff0e2224 */ /* 0x010fc400078e0016 */
[----:B------:R-:W-:-:S05]  /*1e3e0*/  @P2 IMAD.MOV.U32 R15, RZ, RZ, R24 ;  /* 0x000000ffff0f2224 */ /* 0x000fca00078e0018 */
[----:B------:R3:W4:Y:S02]  /*1e3f0*/  @P2 LDG.E.U8 R34, desc[UR24][R14.64] ;  /* 0x000000180e222981 */ /* 0x000724000c1e1100 */
[----:B---3--:R-:W-:Y:S02]  /*1e400*/  @P2 IMAD.MOV.U32 R14, RZ, RZ, R19 ;  /* 0x000000ffff0e2224 */ /* 0x008fe400078e0013 */
[----:B------:R-:W-:-:S05]  /*1e410*/  @P2 IMAD.MOV.U32 R15, RZ, RZ, R20 ;  /* 0x000000ffff0f2224 */ /* 0x000fca00078e0014 */
[----:B------:R0:W3:Y:S02]  /*1e420*/  @P2 LDG.E.U8 R33, desc[UR24][R14.64] ;  /* 0x000000180e212981 */ /* 0x0000e4000c1e1100 */
[----:B0-----:R-:W-:Y:S02]  /*1e430*/  @P1 IMAD.MOV.U32 R15, RZ, RZ, R32 ;  /* 0x000000ffff0f1224 */ /* 0x001fe400078e0020 */
[----:B--2---:R-:W-:-:S05]  /*1e440*/  @P1 IMAD.MOV.U32 R14, RZ, RZ, R17 ;  /* 0x000000ffff0e1224 */ /* 0x004fca00078e0011 */
[----:B------:R-:W2:Y:S04]  /*1e450*/  @P1 LDG.E.U8 R28, desc[UR24][R14.64] ;  /* 0x000000180e1c1981 */ /* 0x000ea8000c1e1100 */
[----:B------:R-:W-:Y:S04]  /*1e460*/  STL [R1+0x74], R41 ;  /* 0x0000742901007387 */ /* 0x000fe80000100800 */
[----:B------:R-:W3:Y:S04]  /*1e470*/  LDL R24, [R1+0x948] ;  /* 0x0009480001187983 */ /* 0x000ee80000100800 */
[----:B------:R-:W3:Y:S04]  /*1e480*/  LDL R22, [R1+0x94c] ;  /* 0x00094c0001167983 */ /* 0x000ee80000100800 */
[----:B------:R-:W-:Y:S04]  /*1e490*/  STL [R1+0x70], R40 ;  /* 0x0000702801007387 */ /* 0x000fe80000100800 */
[----:B------:R-:W3:Y:S04]  /*1e4a0*/  LDL R20, [R1+0x950] ;  /* 0x0009500001147983 */ /* 0x000ee80000100800 */
[----:B------:R-:W3:Y:S04]  /*1e4b0*/  LDL R19, [R1+0x954] ;  /* 0x0009540001137983 */ /* 0x000ee80000100800 */
[----:B------:R-:W-:Y:S04]  /*1e4c0*/  STL [R1+0x6c], R39 ;  /* 0x00006c2701007387 */ /* 0x000fe80000100800 */
[----:B------:R-:W4:Y:S04]  /*1e4d0*/  LDL R17, [R1+0x60c] ;  /* 0x00060c0001117983 */ /* 0x000f280000100800 */
[----:B------:R-:W-:Y:S04]  /*1e4e0*/  STL [R1+0x68], R38 ;  /* 0x0000682601007387 */ /* 0x000fe80000100800 */
[----:B--2---:R0:W-:Y:S04]  /*1e4f0*/  STL [R1+0x50], R28 ;  /* 0x0000501c01007387 */ /* 0x0041e80000100800 */
[----:B0-----:R-:W2:Y:S01]  /*1e500*/  LDL R28, [R1+0x608] ;  /* 0x00060800011c7983 */ /* 0x001ea20000100800 */
[----:B------:R-:W-:Y:S01]  /*1e510*/  PRMT R31, RZ, 0x7610, R31 ;  /* 0x00007610ff1f7816 */ /* 0x000fe2000000001f */
[----:B------:R-:W-:-:S02]  /*1e520*/  @P1 IMAD.MOV.U32 R14, RZ, RZ, R18 ;  /* 0x000000ffff0e1224 */ /* 0x000fc400078e0012 */
[----:B------:R-:W-:Y:S01]  /*1e530*/  @P1 IMAD.MOV.U32 R15, RZ, RZ, R21 ;  /* 0x000000ffff0f1224 */ /* 0x000fe200078e0015 */
[----:B------:R-:W-:Y:S01]  /*1e540*/  PRMT R26, RZ, 0x7610, R26 ;  /* 0x00007610ff1a7816 */ /* 0x000fe2000000001a */
[----:B------:R-:W2:Y:S04]  /*1e550*/  LDL R21, [R1+0x610] ;  /* 0x0006100001157983 */ /* 0x000ea80000100800 */
[----:B------:R3:W2:Y:S01]  /*1e560*/  @P1 LDG.E.U8 R31, desc[UR24][R14.64] ;  /* 0x000000180e1f1981 */ /* 0x0006a2000c1e1100 */
[----:B------:R-:W-:Y:S01]  /*1e570*/  ISETP.GT.AND P2, PT, R12, 0x26, PT ;  /* 0x000000260c00780c */ /* 0x000fe20003f44270 */
[----:B---3--:R-:W-:Y:S02]  /*1e580*/  @P1 IMAD.MOV.U32 R14, RZ, RZ, R22 ;  /* 0x000000ffff0e1224 */ /* 0x008fe400078e0016 */
[----:B------:R-:W-:Y:S01]  /*1e590*/  @P1 IMAD.MOV.U32 R15, RZ, RZ, R24 ;  /* 0x000000ffff0f1224 */ /* 0x000fe200078e0018 */
[----:B------:R-:W-:-:S04]  /*1e5a0*/  PRMT R30, RZ, 0x7610, R30 ;  /* 0x00007610ff1e7816 */ /* 0x000fc8000000001e */
[----:B------:R0:W3:Y:S01]  /*1e5b0*/  @P1 LDG.E.U8 R26, desc[UR24][R14.64] ;  /* 0x000000180e1a1981 */ /* 0x0000e2000c1e1100 */
[----:B------:R-:W-:Y:S01]  /*1e5c0*/  PRMT R6, RZ, 0x7610, R6 ;  /* 0x00007610ff067816 */ /* 0x000fe20000000006 */
[----:B0-----:R-:W-:Y:S02]  /*1e5d0*/  @P1 IMAD.MOV.U32 R14, RZ, RZ, R19 ;  /* 0x000000ffff0e1224 */ /* 0x001fe400078e0013 */
[----:B------:R-:W-:-:S05]  /*1e5e0*/  @P1 IMAD.MOV.U32 R15, RZ, RZ, R20 ;  /* 0x000000ffff0f1224 */ /* 0x000fca00078e0014 */
[----:B------:R4:W3:Y:S04]  /*1e5f0*/  @P1 LDG.E.U8 R30, desc[UR24][R14.64] ;  /* 0x000000180e1e1981 */ /* 0x0008e8000c1e1100 */
[----:B------:R-:W-:Y:S04]  /*1e600*/  STL [R1+0x64], R37 ;  /* 0x0000642501007387 */ /* 0x000fe80000100800 */
[----:B------:R-:W3:Y:S01]  /*1e610*/  LDL R18, [R1+0x614] ;  /* 0x0006140001127983 */ /* 0x000ee20000100800 */
[----:B----4-:R-:W-:-:S03]  /*1e620*/  @P2 IMAD.MOV.U32 R14, RZ, RZ, R17 ;  /* 0x000000ffff0e2224 */ /* 0x010fc600078e0011 */
[----:B------:R-:W4:Y:S04]  /*1e630*/  LDL R24, [R1+0x618] ;  /* 0x0006180001187983 */ /* 0x000f280000100800 */
[----:B------:R-:W4:Y:S01]  /*1e640*/  LDL R22, [R1+0x61c] ;  /* 0x00061c0001167983 */ /* 0x000f220000100800 */
[----:B--2---:R-:W-:-:S05]  /*1e650*/  @P2 IMAD.MOV.U32 R15, RZ, RZ, R28 ;  /* 0x000000ffff0f2224 */ /* 0x004fca00078e001c */
[----:B------:R0:W2:Y:S04]  /*1e660*/  @P2 LDG.E.U8 R6, desc[UR24][R14.64] ;  /* 0x000000180e062981 */ /* 0x0000a8000c1e1100 */
[----:B------:R-:W-:Y:S04]  /*1e670*/  STL [R1+0x60], R36 ;  /* 0x0000602401007387 */ /* 0x000fe80000100800 */
[----:B------:R1:W-:Y:S04]  /*1e680*/  STL [R1+0x4c], R31 ;  /* 0x00004c1f01007387 */ /* 0x0003e80000100800 */
[----:B-1----:R-:W4:Y:S04]  /*1e690*/  LDL R31, [R1+0x620] ;  /* 0x00062000011f7983 */ /* 0x002f280000100800 */
[----:B------:R-:W-:Y:S04]  /*1e6a0*/  STL [R1+0x5c], R35 ;  /* 0x00005c2301007387 */ /* 0x000fe80000100800 */
[----:B---3--:R1:W-:Y:S04]  /*1e6b0*/  STL [R1+0x48], R26 ;  /* 0x0000481a01007387 */ /* 0x0083e80000100800 */
[----:B------:R-:W3:Y:S04]  /*1e6c0*/  LDL R20, [R1+0x628] ;  /* 0x0006280001147983 */ /* 0x000ee80000100800 */
[----:B------:R-:W3:Y:S04]  /*1e6d0*/  LDL R19, [R1+0x62c] ;  /* 0x00062c0001137983 */ /* 0x000ee80000100800 */
[----:B-1----:R-:W3:Y:S04]  /*1e6e0*/  LDL R26, [R1+0x624] ;  /* 0x00062400011a7983 */ /* 0x002ee80000100800 */
[----:B------:R-:W-:Y:S04]  /*1e6f0*/  STL [R1+0x58], R34 ;  /* 0x0000582201007387 */ /* 0x000fe80000100800 */
[----:B------:R1:W-:Y:S01]  /*1e700*/  STL [R1+0x44], R30 ;  /* 0x0000441e01007387 */ /* 0x0003e20000100800 */
[----:B------:R-:W-:Y:S01]  /*1e710*/  PRMT R5, RZ, 0x7610, R5 ;  /* 0x00007610ff057816 */ /* 0x000fe20000000005 */
[----:B0-----:R-:W-:-:S02]  /*1e720*/  @P2 IMAD.MOV.U32 R14, RZ, RZ, R18 ;  /* 0x000000ffff0e2224 */ /* 0x001fc400078e0012 */
[----:B-1----:R-:W3:Y:S04]  /*1e730*/  LDL R30, [R1+0x630] ;  /* 0x00063000011e7983 */ /* 0x002ee80000100800 */
[----:B------:R-:W-:Y:S04]  /*1e740*/  STL [R1+0x54], R33 ;  /* 0x0000542101007387 */ /* 0x000fe80000100800 */
[----:B------:R-:W3:Y:S01]  /*1e750*/  LDL R17, [R1+0x634] ;  /* 0x0006340001117983 */ /* 0x000ee20000100800 */
[----:B------:R-:W-:-:S05]  /*1e760*/  @P2 IMAD.MOV.U32 R15, RZ, RZ, R21 ;  /* 0x000000ffff0f2224 */ /* 0x000fca00078e0015 */
[----:B------:R4:W3:Y:S04]  /*1e770*/  @P2 LDG.E.U8 R5, desc[UR24][R14.64] ;  /* 0x000000180e052981 */ /* 0x0008e8000c1e1100 */
[----:B--2---:R-:W-:Y:S04]  /*1e780*/  STL [R1+0xc08], R6 ;  /* 0x000c080601007387 */ /* 0x004fe80000100800 */
[----:B------:R-:W2:Y:S04]  /*1e790*/  LDL R28, [R1+0x638] ;  /* 0x00063800011c7983 */ /* 0x000ea80000100800 */
[----:B------:R-:W2:Y:S01]  /*1e7a0*/  LDL R18, [R1+0x63c] ;  /* 0x00063c0001127983 */ /* 0x000ea20000100800 */
[----:B------:R-:W-:Y:S01]  /*1e7b0*/  PRMT R8, RZ, 0x7610, R8 ;  /* 0x00007610ff087816 */ /* 0x000fe20000000008 */
[----:B----4-:R-:W-:-:S02]  /*1e7c0*/  @P2 IMAD.MOV.U32 R14, RZ, RZ, R22 ;  /* 0x000000ffff0e2224 */ /* 0x010fc400078e0016 */
[----:B------:R-:W-:Y:S01]  /*1e7d0*/  @P2 IMAD.MOV.U32 R15, RZ, RZ, R24 ;  /* 0x000000ffff0f2224 */ /* 0x000fe200078e0018 */
[----:B------:R-:W-:Y:S01]  /*1e7e0*/  ISETP.GT.AND P1, PT, R12, 0x27, PT ;  /* 0x000000270c00780c */ /* 0x000fe20003f24270 */
[----:B------:R-:W4:Y:S04]  /*1e7f0*/  LDL R21, [R1+0x644] ;  /* 0x0006440001157983 */ /* 0x000f280000100800 */
[----:B------:R0:W4:Y:S01]  /*1e800*/  @P2 LDG.E.U8 R8, desc[UR24][R14.64] ;  /* 0x000000180e082981 */ /* 0x000122000c1e1100 */
[----:B------:R-:W-:Y:S02]  /*1e810*/  PRMT R7, RZ, 0x7610, R7 ;  /* 0x00007610ff077816 */ /* 0x000fe40000000007 */
[----:B------:R-:W-:Y:S01]  /*1e820*/  PRMT R3, RZ, 0x7610, R3 ;  /* 0x00007610ff037816 */ /* 0x000fe20000000003 */
[----:B0-----:R-:W-:-:S02]  /*1e830*/  @P2 IMAD.MOV.U32 R15, RZ, RZ, R31 ;  /* 0x000000ffff0f2224 */ /* 0x001fc400078e001f */
[----:B---3--:R-:W-:-:S05]  /*1e840*/  @P2 IMAD.MOV.U32 R14, RZ, RZ, R26 ;  /* 0x000000ffff0e2224 */ /* 0x008fca00078e001a */
[----:B------:R0:W3:Y:S01]  /*1e850*/  @P2 LDG.E.U8 R7, desc[UR24][R14.64] ;  /* 0x000000180e072981 */ /* 0x0000e2000c1e1100 */
[----:B------:R-:W-:Y:S01]  /*1e860*/  PRMT R4, RZ, 0x7610, R4 ;  /* 0x00007610ff047816 */ /* 0x000fe20000000004 */
[----:B0-----:R-:W-:Y:S02]  /*1e870*/  @P1 IMAD.MOV.U32 R14, RZ, RZ, R19 ;  /* 0x000000ffff0e1224 */ /* 0x001fe400078e0013 */
[----:B------:R-:W-:-:S05]  /*1e880*/  @P1 IMAD.MOV.U32 R15, RZ, RZ, R20 ;  /* 0x000000ffff0f1224 */ /* 0x000fca00078e0014 */
[----:B------:R0:W3:Y:S01]  /*1e890*/  @P1 LDG.E.U8 R3, desc[UR24][R14.64] ;  /* 0x000000180e031981 */ /* 0x0000e2000c1e1100 */
[----:B------:R-:W-:Y:S01]  /*1e8a0*/  PRMT R0, RZ, 0x7610, R0 ;  /* 0x00007610ff007816 */ /* 0x000fe20000000000 */
[----:B0-----:R-:W-:Y:S02]  /*1e8b0*/  @P1 IMAD.MOV.U32 R14, RZ, RZ, R17 ;  /* 0x000000ffff0e1224 */ /* 0x001fe400078e0011 */
[----:B------:R-:W-:-:S05]  /*1e8c0*/  @P1 IMAD.MOV.U32 R15, RZ, RZ, R30 ;  /* 0x000000ffff0f1224 */ /* 0x000fca00078e001e */
[----:B------:R2:W3:Y:S04]  /*1e8d0*/  @P1 LDG.E.U8 R4, desc[UR24][R14.64] ;  /* 0x000000180e041981 */ /* 0x0004e8000c1e1100 */
[----:B------:R-:W-:Y:S04]  /*1e8e0*/  STL [R1+0xc0c], R5 ;  /* 0x000c0c0501007387 */ /* 0x000fe80000100800 */
[----:B------:R-:W3:Y:S04]  /*1e8f0*/  LDL R22, [R1+0x640] ;  /* 0x0006400001167983 */ /* 0x000ee80000100800 */
[----:B------:R-:W3:Y:S01]  /*1e900*/  LDL R24, [R1+0xba0] ;  /* 0x000ba00001187983 */ /* 0x000ee20000100800 */
[----:B--2---:R-:W-:-:S02]  /*1e910*/  @P1 IMAD.MOV.U32 R15, RZ, RZ, R28 ;  /* 0x000000ffff0f1224 */ /* 0x004fc400078e001c */
[----:B------:R-:W-:-:S05]  /*1e920*/  @P1 IMAD.MOV.U32 R14, RZ, RZ, R18 ;  /* 0x000000ffff0e1224 */ /* 0x000fca00078e0012 */
[----:B------:R0:W2:Y:S04]  /*1e930*/  @P1 LDG.E.U8 R0, desc[UR24][R14.64] ;  /* 0x000000180e001981 */ /* 0x0000a8000c1e1100 */
[----:B----4-:R-:W-:Y:S04]  /*1e940*/  STL [R1+0xc10], R8 ;  /* 0x000c100801007387 */ /* 0x010fe80000100800 */
[----:B------:R-:W4:Y:S01]  /*1e950*/  LDL R26, [R1+0xb90] ;  /* 0x000b9000011a7983 */ /* 0x000f220000100800 */
[----:B------:R-:W-:Y:S01]  /*1e960*/  PRMT R2, RZ, 0x7610, R2 ;  /* 0x00007610ff027816 */ /* 0x000fe20000000002 */
[----:B0-----:R-:W-:-:S02]  /*1e970*/  @P1 IMAD.MOV.U32 R14, RZ, RZ, R21 ;  /* 0x000000ffff0e1224 */ /* 0x001fc400078e0015 */
[----:B---3--:R-:W-:Y:S04]  /*1e980*/  STL [R1+0xc14], R7 ;  /* 0x000c140701007387 */ /* 0x008fe80000100800 */
[----:B------:R-:W3:Y:S04]  /*1e990*/  LDL R20, [R1+0xb94] ;  /* 0x000b940001147983 */ /* 0x000ee80000100800 */
[----:B------:R-:W3:Y:S04]  /*1e9a0*/  LDL R19, [R1+0xb98] ;  /* 0x000b980001137983 */ /* 0x000ee80000100800 */
[----:B------:R-:W-:Y:S04]  /*1e9b0*/  STL [R1+0xc18], R3 ;  /* 0x000c180301007387 */ /* 0x000fe80000100800 */
[----:B------:R-:W3:Y:S04]  /*1e9c0*/  LDL R17, [R1+0xb9c] ;  /* 0x000b9c0001117983 */ /* 0x000ee80000100800 */
[----:B------:R-:W-:Y:S04]  /*1e9d0*/  STL [R1+0xc1c], R4 ;  /* 0x000c1c0401007387 */ /* 0x000fe80000100800 */
[----:B------:R-:W3:Y:S01]  /*1e9e0*/  LDL R18, [R1+0x958] ;  /* 0x0009580001127983 */ /* 0x000ee20000100800 */
[----:B------:R-:W-:-:S05]  /*1e9f0*/  @P1 IMAD.MOV.U32 R15, RZ, RZ, R22 ;  /* 0x000000ffff0f1224 */ /* 0x000fca00078e0016 */
[----:B------:R0:W3:Y:S04]  /*1ea00*/  @P1 LDG.E.U8 R2, desc[UR24][R14.64] ;  /* 0x000000180e021981 */ /* 0x0000e8000c1e1100 */
[----:B--2---:R-:W-:Y:S04]  /*1ea10*/  STL [R1+0xc20], R0 ;  /* 0x000c200001007387 */ /* 0x004fe80000100800 */
[----:B------:R-:W2:Y:S04]  /*1ea20*/  LDL R22, [R1+0x95c] ;  /* 0x00095c0001167983 */ /* 0x000ea80000100800 */
[----:B------:R-:W2:Y:S01]  /*1ea30*/  LDL R21, [R1+0x960] ;  /* 0x0009600001157983 */ /* 0x000ea20000100800 */
[----:B------:R-:W-:-:S02]  /*1ea40*/  ISETP.GT.AND P2, PT, R12, 0x28, PT ;  /* 0x000000280c00780c */ /* 0x000fc40003f44270 */
[----:B------:R-:W-:-:S11]  /*1ea50*/  PRMT R23, RZ, 0x7610, R23 ;  /* 0x00007610ff177816 */ /* 0x000fd60000000017 */
[----:B0-----:R-:W-:Y:S02]  /*1ea60*/  @P2 IMAD.MOV.U32 R14, RZ, RZ, R24 ;  /* 0x000000ffff0e2224 */ /* 0x001fe400078e0018 */
[----:B----4-:R-:W-:-:S05]  /*1ea70*/  @P2 IMAD.MOV.U32 R15, RZ, RZ, R26 ;  /* 0x000000ffff0f2224 */ /* 0x010fca00078e001a */
[----:B------:R3:W4:Y:S01]  /*1ea80*/  @P2 LDG.E.U8 R23, desc[UR24][R14.64] ;  /* 0x000000180e172981 */ /* 0x000722000c1e1100 */
[----:B------:R-:W-:Y:S02]  /*1ea90*/  PRMT R29, RZ, 0x7610, R29 ;  /* 0x00007610ff1d7816 */ /* 0x000fe4000000001d */
[----:B------:R-:W-:Y:S01]  /*1eaa0*/  PRMT R27, RZ, 0x7610, R27 ;  /* 0x00007610ff1b7816 */ /* 0x000fe2000000001b */
[----:B---3--:R-:W-:Y:S02]  /*1eab0*/  @P2 IMAD.MOV.U32 R14, RZ, RZ, R19 ;  /* 0x000000ffff0e2224 */ /* 0x008fe400078e0013 */
        /* <DEDUP_REMOVED lines=8> */
[----:B------:R-:W3:Y:S04]  /*1eb40*/  LDL R28, [R1+0x964] ;  /* 0x00096400011c7983 */ /* 0x000ee80000100800 */
[----:B------:R-:W3:Y:S01]  /*1eb50*/  LDL R24, [R1+0x96c] ;  /* 0x00096c0001187983 */ /* 0x000ee20000100800 */
[----:B--2---:R-:W-:-:S02]  /*1eb60*/  @P2 IMAD.MOV.U32 R15, RZ, RZ, R22 ;  /* 0x000000ffff0f2224 */ /* 0x004fc400078e0016 */
[----:B------:R-:W-:-:S05]  /*1eb70*/  @P2 IMAD.MOV.U32 R14, RZ, RZ, R21 ;  /* 0x000000ffff0e2224 */ /* 0x000fca00078e0015 */
[----:B------:R0:W2:Y:S04]  /*1eb80*/  @P2 LDG.E.U8 R9, desc[UR24][R14.64] ;  /* 0x000000180e092981 */ /* 0x0000a8000c1e1100 */
[----:B----4-:R1:W-:Y:S04]  /*1eb90*/  STL [R1+0x40], R23 ;  /* 0x0000401701007387 */ /* 0x0103e80000100800 */
[----:B------:R-:W4:Y:S04]  /*1eba0*/  LDL R20, [R1+0x974] ;  /* 0x0009740001147983 */ /* 0x000f280000100800 */
[----:B------:R-:W4:Y:S04]  /*1ebb0*/  LDL R19, [R1+0x978] ;  /* 0x0009780001137983 */ /* 0x000f280000100800 */
[----:B-1----:R-:W4:Y:S01]  /*1ebc0*/  LDL R23, [R1+0x970] ;  /* 0x0009700001177983 */ /* 0x002f220000100800 */
[----:B------:R-:W-:-:S03]  /*1ebd0*/  ISETP.GT.AND P1, PT, R12, 0x29, PT ;  /* 0x000000290c00780c */ /* 0x000fc60003f24270 */
[----:B------:R-:W4:Y:S04]  /*1ebe0*/  LDL R18, [R1+0x97c] ;  /* 0x00097c0001127983 */ /* 0x000f280000100800 */
[----:B------:R-:W4:Y:S04]  /*1ebf0*/  LDL R17, [R1+0x980] ;  /* 0x0009800001117983 */ /* 0x000f280000100800 */
[----:B---3--:R1:W-:Y:S04]  /*1ec00*/  STL [R1+0x38], R27 ;  /* 0x0000381b01007387 */ /* 0x0083e80000100800 */
[----:B------:R-:W3:Y:S04]  /*1ec10*/  LDL R22, [R1+0x988] ;  /* 0x0009880001167983 */ /* 0x000ee80000100800 */
[----:B------:R-:W3:Y:S04]  /*1ec20*/  LDL R21, [R1+0x990] ;  /* 0x0009900001157983 */ /* 0x000ee80000100800 */
[----:B-1----:R-:W3:Y:S01]  /*1ec30*/  LDL R27, [R1+0x984] ;  /* 0x00098400011b7983 */ /* 0x002ee20000100800 */
[----:B0-----:R-:W-:-:S03]  /*1ec40*/  @P1 IMAD.MOV.U32 R14, RZ, RZ, R26 ;  /* 0x000000ffff0e1224 */ /* 0x001fc600078e001a */
[----:B--2---:R0:W-:Y:S04]  /*1ec50*/  STL [R1+0xc68], R9 ;  /* 0x000c680901007387 */ /* 0x0041e80000100800 */
[----:B------:R-:W2:Y:S01]  /*1ec60*/  LDL R26, [R1+0x98c] ;  /* 0x00098c00011a7983 */ /* 0x000ea20000100800 */
[----:B------:R-:W-:Y:S01]  /*1ec70*/  PRMT R25, RZ, 0x7610, R25 ;  /* 0x00007610ff197816 */ /* 0x000fe20000000019 */
[----:B------:R-:W-:Y:S01]  /*1ec80*/  @P1 IMAD.MOV.U32 R15, RZ, RZ, R28 ;  /* 0x000000ffff0f1224 */ /* 0x000fe200078e001c */
[----:B------:R-:W-:-:S04]  /*1ec90*/  PRMT R4, RZ, 0x7610, R4 ;  /* 0x00007610ff047816 */ /* 0x000fc80000000004 */
[----:B------:R1:W2:Y:S02]  /*1eca0*/  @P1 LDG.E.U8 R25, desc[UR24][R14.64] ;  /* 0x000000180e191981 */ /* 0x0002a4000c1e1100 */
[----:B-1----:R-:W-:Y:S02]  /*1ecb0*/  @P1 IMAD.MOV.U32 R15, RZ, RZ, R24 ;  /* 0x000000ffff0f1224 */ /* 0x002fe400078e0018 */
[----:B----4-:R-:W-:-:S05]  /*1ecc0*/  @P1 IMAD.MOV.U32 R14, RZ, RZ, R23 ;  /* 0x000000ffff0e1224 */ /* 0x010fca00078e0017 */
[----:B------:R1:W4:Y:S01]  /*1ecd0*/  @P1 LDG.E.U8 R4, desc[UR24][R14.64] ;  /* 0x000000180e041981 */ /* 0x000322000c1e1100 */
[----:B------:R-:W-:Y:S02]  /*1ece0*/  ISETP.GT.AND P2, PT, R12, 0x2a, PT ;  /* 0x0000002a0c00780c */ /* 0x000fe40003f44270 */
[----:B------:R-:W-:Y:S02]  /*1ecf0*/  PRMT R2, RZ, 0x7610, R2 ;  /* 0x00007610ff027816 */ /* 0x000fe40000000002 */
[----:B------:R-:W-:Y:S01]  /*1ed00*/  PRMT R10, RZ, 0x7610, R10 ;  /* 0x00007610ff0a7816 */ /* 0x000fe2000000000a */
[----:B-1----:R-:W-:Y:S02]  /*1ed10*/  @P1 IMAD.MOV.U32 R14, RZ, RZ, R19 ;  /* 0x000000ffff0e1224 */ /* 0x002fe400078e0013 */
[----:B------:R-:W-:-:S05]  /*1ed20*/  @P1 IMAD.MOV.U32 R15, RZ, RZ, R20 ;  /* 0x000000ffff0f1224 */ /* 0x000fca00078e0014 */
[----:B------:R1:W4:Y:S01]  /*1ed30*/  @P1 LDG.E.U8 R2, desc[UR24][R14.64] ;  /* 0x000000180e021981 */ /* 0x000322000c1e1100 */
[----:B------:R-:W-:Y:S01]  /*1ed40*/  PRMT R0, RZ, 0x7610, R0 ;  /* 0x00007610ff007816 */ /* 0x000fe20000000000 */
[----:B-1----:R-:W-:Y:S02]  /*1ed50*/  @P1 IMAD.MOV.U32 R14, RZ, RZ, R17 ;  /* 0x000000ffff0e1224 */ /* 0x002fe400078e0011 */
[----:B------:R-:W-:-:S05]  /*1ed60*/  @P1 IMAD.MOV.U32 R15, RZ, RZ, R18 ;  /* 0x000000ffff0f1224 */ /* 0x000fca00078e0012 */
[----:B------:R3:W4:Y:S01]  /*1ed70*/  @P1 LDG.E.U8 R10, desc[UR24][R14.64] ;  /* 0x000000180e0a1981 */ /* 0x000722000c1e1100 */
[----:B------:R-:W-:Y:S01]  /*1ed80*/  PRMT R16, RZ, 0x7610, R16 ;  /* 0x00007610ff107816 */ /* 0x000fe20000000010 */
[----:B---3--:R-:W-:Y:S02]  /*1ed90*/  @P2 IMAD.MOV.U32 R14, RZ, RZ, R22 ;  /* 0x000000ffff0e2224 */ /* 0x008fe400078e0016 */
[----:B------:R-:W-:-:S05]  /*1eda0*/  @P2 IMAD.MOV.U32 R15, RZ, RZ, R27 ;  /* 0x000000ffff0f2224 */ /* 0x000fca00078e001b */
[----:B------:R1:W3:Y:S02]  /*1edb0*/  @P2 LDG.E.U8 R0, desc[UR24][R14.64] ;  /* 0x000000180e002981 */ /* 0x0002e4000c1e1100 */
[----:B-1----:R-:W-:Y:S02]  /*1edc0*/  @P2 IMAD.MOV.U32 R14, RZ, RZ, R21 ;  /* 0x000000ffff0e2224 */ /* 0x002fe400078e0015 */
[----:B--2---:R-:W-:-:S05]  /*1edd0*/  @P2 IMAD.MOV.U32 R15, RZ, RZ, R26 ;  /* 0x000000ffff0f2224 */ /* 0x004fca00078e001a */
[----:B------:R-:W2:Y:S04]  /*1ede0*/  @P2 LDG.E.U8 R16, desc[UR24][R14.64] ;  /* 0x000000180e102981 */ /* 0x000ea8000c1e1100 */
[----:B------:R1:W-:Y:S04]  /*1edf0*/  STL [R1+0x30], R25 ;  /* 0x0000301901007387 */ /* 0x0003e80000100800 */
[----:B0-----:R-:W2:Y:S04]  /*1ee00*/  LDL R9, [R1+0x998] ;  /* 0x0009980001097983 */ /* 0x001ea80000100800 */
[----:B------:R-:W2:Y:S04]  /*1ee10*/  LDL R23, [R1+0x9a0] ;  /* 0x0009a00001177983 */ /* 0x000ea80000100800 */
[----:B-1----:R-:W2:Y:S04]  /*1ee20*/  LDL R25, [R1+0x994] ;  /* 0x0009940001197983 */ /* 0x002ea80000100800 */
[----:B----4-:R0:W-:Y:S04]  /*1ee30*/  STL [R1+0xc48], R4 ;  /* 0x000c480401007387 */ /* 0x0101e80000100800 */
[----:B------:R-:W4:Y:S04]  /*1ee40*/  LDL R24, [R1+0x99c] ;  /* 0x00099c0001187983 */ /* 0x000f280000100800 */
[----:B------:R-:W4:Y:S04]  /*1ee50*/  LDL R20, [R1+0x9a4] ;  /* 0x0009a40001147983 */ /* 0x000f280000100800 */
[----:B------:R-:W4:Y:S04]  /*1ee60*/  LDL R19, [R1+0x9a8] ;  /* 0x0009a80001137983 */ /* 0x000f280000100800 */
[----:B------:R-:W-:Y:S04]  /*1ee70*/  STL [R1+0x3c], R29 ;  /* 0x00003c1d01007387 */ /* 0x000fe80000100800 */
[----:B------:R1:W-:Y:S04]  /*1ee80*/  STL [R1+0xc4c], R2 ;  /* 0x000c4c0201007387 */ /* 0x0003e80000100800 */
[----:B------:R-:W4:Y:S04]  /*1ee90*/  LDL R18, [R1+0x9ac] ;  /* 0x0009ac0001127983 */ /* 0x000f280000100800 */
[----:B------:R-:W4:Y:S04]  /*1eea0*/  LDL R17, [R1+0x9b0] ;  /* 0x0009b00001117983 */ /* 0x000f280000100800 */
[----:B------:R1:W-:Y:S04]  /*1eeb0*/  STL [R1+0xc50], R10 ;  /* 0x000c500a01007387 */ /* 0x0003e80000100800 */
[----:B------:R-:W4:Y:S04]  /*1eec0*/  LDL R22, [R1+0x9b4] ;  /* 0x0009b40001167983 */ /* 0x000f280000100800 */
[----:B0-----:R-:W4:Y:S04]  /*1eed0*/  LDL R4, [R1+0x9b8] ;  /* 0x0009b80001047983 */ /* 0x001f280000100800 */
[----:B---3--:R-:W-:Y:S04]  /*1eee0*/  STL [R1+0xc3c], R0 ;  /* 0x000c3c0001007387 */ /* 0x008fe80000100800 */
[----:B------:R-:W3:Y:S04]  /*1eef0*/  LDL R21, [R1+0x9bc] ;  /* 0x0009bc0001157983 */ /* 0x000ee80000100800 */
[----:B--2---:R0:W-:Y:S01]  /*1ef00*/  STL [R1+0x1c], R16 ;  /* 0x00001c1001007387 */ /* 0x0041e20000100800 */
[----:B-1----:R-:W-:-:S02]  /*1ef10*/  PRMT R2, RZ, 0x7610, R2 ;  /* 0x00007610ff027816 */ /* 0x002fc40000000002 */
[----:B------:R-:W-:Y:S01]  /*1ef20*/  ISETP.GT.AND P1, PT, R12, 0x2b, PT ;  /* 0x0000002b0c00780c */ /* 0x000fe20003f24270 */
[----:B------:R-:W2:Y:S04]  /*1ef30*/  LDL R10, [R1+0x9c4] ;  /* 0x0009c400010a7983 */ /* 0x000ea80000100800 */
[----:B0-----:R-:W2:Y:S01]  /*1ef40*/  LDL R16, [R1+0x9c0] ;  /* 0x0009c00001107983 */ /* 0x001ea20000100800 */
[----:B------:R-:W-:Y:S01]  /*1ef50*/  @P2 IMAD.MOV.U32 R14, RZ, RZ, R9 ;  /* 0x000000ffff0e2224 */ /* 0x000fe200078e0009 */
[----:B------:R-:W-:Y:S02]  /*1ef60*/  PRMT R11, RZ, 0x7610, R11 ;  /* 0x00007610ff0b7816 */ /* 0x000fe4000000000b */
[----:B------:R-:W-:Y:S01]  /*1ef70*/  PRMT R8, RZ, 0x7610, R8 ;  /* 0x00007610ff087816 */ /* 0x000fe20000000008 */
[----:B------:R-:W2:Y:S01]  /*1ef80*/  LDL R9, [R1+0x9c8] ;  /* 0x0009c80001097983 */ /* 0x000ea20000100800 */
[----:B------:R-:W-:-:S05]  /*1ef90*/  @P2 IMAD.MOV.U32 R15, RZ, RZ, R25 ;  /* 0x000000ffff0f2224 */ /* 0x000fca00078e0019 */
[----:B------:R0:W2:Y:S02]  /*1efa0*/  @P2 LDG.E.U8 R2, desc[UR24][R14.64] ;  /* 0x000000180e022981 */ /* 0x0000a4000c1e1100 */
[----:B0-----:R-:W-:Y:S02]  /*1efb0*/  @P2 IMAD.MOV.U32 R14, RZ, RZ, R23 ;  /* 0x000000ffff0e2224 */ /* 0x001fe400078e0017 */
[----:B----4-:R-:W-:-:S05]  /*1efc0*/  @P2 IMAD.MOV.U32 R15, RZ, RZ, R24 ;  /* 0x000000ffff0f2224 */ /* 0x010fca00078e0018 */
[----:B------:R0:W4:Y:S02]  /*1efd0*/  @P2 LDG.E.U8 R11, desc[UR24][R14.64] ;  /* 0x000000180e0b2981 */ /* 0x000124000c1e1100 */
[----:B0-----:R-:W-:Y:S02]  /*1efe0*/  @P1 IMAD.MOV.U32 R14, RZ, RZ, R19 ;  /* 0x000000ffff0e1224 */ /* 0x001fe400078e0013 */
[----:B------:R-:W-:-:S05]  /*1eff0*/  @P1 IMAD.MOV.U32 R15, RZ, RZ, R20 ;  /* 0x000000ffff0f1224 */ /* 0x000fca00078e0014 */
[----:B------:R0:W4:Y:S01]  /*1f000*/  @P1 LDG.E.U8 R8, desc[UR24][R14.64] ;  /* 0x000000180e081981 */ /* 0x000122000c1e1100 */
[----:B------:R-:W-:Y:S02]  /*1f010*/  PRMT R5, RZ, 0x7610, R5 ;  /* 0x00007610ff057816 */ /* 0x000fe40000000005 */
[----:B------:R-:W-:Y:S01]  /*1f020*/  PRMT R3, RZ, 0x7610, R3 ;  /* 0x00007610ff037816 */ /* 0x000fe20000000003 */
[----:B0-----:R-:W-:Y:S02]  /*1f030*/  @P1 IMAD.MOV.U32 R14, RZ, RZ, R17 ;  /* 0x000000ffff0e1224 */ /* 0x001fe400078e0011 */
[----:B------:R-:W-:-:S05]  /*1f040*/  @P1 IMAD.MOV.U32 R15, RZ, RZ, R18 ;  /* 0x000000ffff0f1224 */ /* 0x000fca00078e0012 */
[----:B------:R0:W4:Y:S01]  /*1f050*/  @P1 LDG.E.U8 R5, desc[UR24][R14.64] ;  /* 0x000000180e051981 */ /* 0x000122000c1e1100 */
[----:B------:R-:W-:Y:S01]  /*1f060*/  PRMT R7, RZ, 0x7610, R7 ;  /* 0x00007610ff077816 */ /* 0x000fe20000000007 */
[----:B0-----:R-:W-:Y:S02]  /*1f070*/  @P1 IMAD.MOV.U32 R14, RZ, RZ, R4 ;  /* 0x000000ffff0e1224 */ /* 0x001fe400078e0004 */
[----:B------:R-:W-:-:S05]  /*1f080*/  @P1 IMAD.MOV.U32 R15, RZ, RZ, R22 ;  /* 0x000000ffff0f1224 */ /* 0x000fca00078e0016 */
[----:B------:R3:W4:Y:S02]  /*1f090*/  @P1 LDG.E.U8 R3, desc[UR24][R14.64] ;  /* 0x000000180e031981 */ /* 0x000724000c1e1100 */
[----:B---3--:R-:W-:Y:S02]  /*1f0a0*/  @P1 IMAD.MOV.U32 R15, RZ, RZ, R21 ;  /* 0x000000ffff0f1224 */ /* 0x008fe400078e0015 */
[----:B--2---:R-:W-:-:S05]  /*1f0b0*/  @P1 IMAD.MOV.U32 R14, RZ, RZ, R16 ;  /* 0x000000ffff0e1224 */ /* 0x004fca00078e0010 */
[----:B------:R-:W2:Y:S04]  /*1f0c0*/  @P1 LDG.E.U8 R7, desc[UR24][R14.64] ;  /* 0x000000180e071981 */ /* 0x000ea8000c1e1100 */
[----:B----4-:R-:W-:Y:S04]  /*1f0d0*/  STL [R1+0xc34], R11 ;  /* 0x000c340b01007387 */ /* 0x010fe80000100800 */
[----:B------:R0:W-:Y:S04]  /*1f0e0*/  STL [R1+0x18], R2 ;  /* 0x0000180201007387 */ /* 0x0001e80000100800 */
[----:B------:R-:W3:Y:S04]  /*1f0f0*/  LDL R0, [R1+0x9d0] ;  /* 0x0009d00001007983 */ /* 0x000ee80000100800 */
[----:B0-----:R-:W4:Y:S04]  /*1f100*/  LDL R2, [R1+0x9cc] ;  /* 0x0009cc0001027983 */ /* 0x001f280000100800 */
[----:B------:R0:W-:Y:S04]  /*1f110*/  STL [R1+0xc28], R8 ;  /* 0x000c280801007387 */ /* 0x0001e80000100800 */
[----:B------:R-:W4:Y:S04]  /*1f120*/  LDL R20, [R1+0x9d4] ;  /* 0x0009d40001147983 */ /* 0x000f280000100800 */
[----:B------:R-:W4:Y:S04]  /*1f130*/  LDL R19, [R1+0x9d8] ;  /* 0x0009d80001137983 */ /* 0x000f280000100800 */
[----:B------:R-:W4:Y:S04]  /*1f140*/  LDL R18, [R1+0x9dc] ;  /* 0x0009dc0001127983 */ /* 0x000f280000100800 */
[----:B------:R-:W4:Y:S04]  /*1f150*/  LDL R17, [R1+0x9e0] ;  /* 0x0009e00001117983 */ /* 0x000f280000100800 */
[----:B------:R-:W-:Y:S04]  /*1f160*/  STL [R1+0xc2c], R5 ;  /* 0x000c2c0501007387 */ /* 0x000fe80000100800 */
[----:B0-----:R-:W4:Y:S04]  /*1f170*/  LDL R8, [R1+0x9e4] ;  /* 0x0009e40001087983 */ /* 0x001f280000100800 */
[----:B------:R-:W4:Y:S04]  /*1f180*/  LDL R4, [R1+0x9e8] ;  /* 0x0009e80001047983 */ /* 0x000f280000100800 */
[----:B------:R-:W-:Y:S04]  /*1f190*/  STL [R1+0xc30], R3 ;  /* 0x000c300301007387 */ /* 0x000fe80000100800 */
[----:B--2---:R-:W-:Y:S04]  /*1f1a0*/  STL [R1+0xc38], R7 ;  /* 0x000c380701007387 */ /* 0x004fe80000100800 */
[----:B------:R-:W2:Y:S04]  /*1f1b0*/  LDL R16, [R1+0x9ec] ;  /* 0x0009ec0001107983 */ /* 0x000ea80000100800 */
[----:B------:R-:W2:Y:S01]  /*1f1c0*/  LDL R11, [R1+0x9f0] ;  /* 0x0009f000010b7983 */ /* 0x000ea20000100800 */
[----:B------:R-:W-:-:S02]  /*1f1d0*/  ISETP.GT.AND P2, PT, R12, 0x2c, PT ;  /* 0x0000002c0c00780c */ /* 0x000fc40003f44270 */
[----:B------:R-:W-:Y:S02]  /*1f1e0*/  PRMT R6, RZ, 0x7610, R6 ;  /* 0x00007610ff067816 */ /* 0x000fe40000000006 */
[----:B------:R-:W-:-:S09]  /*1f1f0*/  PRMT R92, RZ, 0x7610, R92 ;  /* 0x00007610ff5c7816 */ /* 0x000fd2000000005c */
[----:B------:R-:W-:Y:S02]  /*1f200*/  @P2 IMAD.MOV.U32 R14, RZ, RZ, R9 ;  /* 0x000000ffff0e2224 */ /* 0x000fe400078e0009 */
[----:B------:R-:W-:Y:S01]  /*1f210*/  @P2 IMAD.MOV.U32 R15, RZ, RZ, R10 ;  /* 0x000000ffff0f2224 */ /* 0x000fe200078e000a */
[----:B------:R-:W-:Y:S01]  /*1f220*/  PRMT R90, RZ, 0x7610, R90 ;  /* 0x00007610ff5a7816 */ /* 0x000fe2000000005a */
[----:B------:R-:W2:Y:S04]  /*1f230*/  LDL R10, [R1+0x9f4] ;  /* 0x0009f400010a7983 */ /* 0x000ea80000100800 */
[----:B------:R3:W2:Y:S01]  /*1f240*/  @P2 LDG.E.U8 R6, desc[UR24][R14.64] ;  /* 0x000000180e062981 */ /* 0x0006a2000c1e1100 */
[----:B------:R-:W-:Y:S02]  /*1f250*/  PRMT R88, RZ, 0x7610, R88 ;  /* 0x00007610ff587816 */ /* 0x000fe40000000058 */
[----:B------:R-:W-:Y:S01]  /*1f260*/  ISETP.GT.AND P1, PT, R12, 0x2d, PT ;  /* 0x0000002d0c00780c */ /* 0x000fe20003f24270 */
[----:B------:R-:W2:Y:S01]  /*1f270*/  LDL R9, [R1+0x9f8] ;  /* 0x0009f80001097983 */ /* 0x000ea20000100800 */
[----:B---3--:R-:W-:-:S02]  /*1f280*/  @P2 IMAD.MOV.U32 R14, RZ, RZ, R0 ;  /* 0x000000ffff0e2224 */ /* 0x008fc400078e0000 */
[----:B----4-:R-:W-:-:S05]  /*1f290*/  @P2 IMAD.MOV.U32 R15, RZ, RZ, R2 ;  /* 0x000000ffff0f2224 */ /* 0x010fca00078e0002 */
[----:B------:R0:W3:Y:S02]  /*1f2a0*/  @P2 LDG.E.U8 R92, desc[UR24][R14.64] ;  /* 0x000000180e5c2981 */ /* 0x0000e4000c1e1100 */
[----:B0-----:R-:W-:Y:S02]  /*1f2b0*/  @P2 IMAD.MOV.U32 R14, RZ, RZ, R19 ;  /* 0x000000ffff0e2224 */ /* 0x001fe400078e0013 */
[----:B------:R-:W-:-:S05]  /*1f2c0*/  @P2 IMAD.MOV.U32 R15, RZ, RZ, R20 ;  /* 0x000000ffff0f2224 */ /* 0x000fca00078e0014 */
        /* <DEDUP_REMOVED lines=8> */
[----:B------:R2:W4:Y:S02]  /*1f350*/  @P1 LDG.E.U8 R86, desc[UR24][R14.64] ;  /* 0x000000180e561981 */ /* 0x000524000c1e1100 */
[----:B--2---:R-:W-:Y:S02]  /*1f360*/  @P1 IMAD.MOV.U32 R15, RZ, RZ, R16 ;  /* 0x000000ffff0f1224 */ /* 0x004fe400078e0010 */
[----:B------:R-:W-:-:S05]  /*1f370*/  @P1 IMAD.MOV.U32 R14, RZ, RZ, R11 ;  /* 0x000000ffff0e1224 */ /* 0x000fca00078e000b */
[----:B------:R0:W2:Y:S04]  /*1f380*/  @P1 LDG.E.U8 R84, desc[UR24][R14.64] ;  /* 0x000000180e541981 */ /* 0x0000a8000c1e1100 */
[----:B------:R1:W-:Y:S04]  /*1f390*/  STL [R1+0xc40], R6 ;  /* 0x000c400601007387 */ /* 0x0003e80000100800 */
[----:B------:R-:W2:Y:S04]  /*1f3a0*/  LDL R2, [R1+0x9fc] ;  /* 0x0009fc0001027983 */ /* 0x000ea80000100800 */
[----:B------:R-:W2:Y:S04]  /*1f3b0*/  LDL R0, [R1+0xa00] ;  /* 0x000a000001007983 */ /* 0x000ea80000100800 */
[----:B---3--:R-:W-:Y:S04]  /*1f3c0*/  STL [R1+0xc44], R92 ;  /* 0x000c445c01007387 */ /* 0x008fe80000100800 */
[----:B----4-:R-:W-:Y:S04]  /*1f3d0*/  STL [R1+0xc54], R90 ;  /* 0x000c545a01007387 */ /* 0x010fe80000100800 */
[----:B-1----:R-:W3:Y:S04]  /*1f3e0*/  LDL R6, [R1+0x648] ;  /* 0x0006480001067983 */ /* 0x002ee80000100800 */
[----:B------:R-:W4:Y:S04]  /*1f3f0*/  LDL R5, [R1+0x64c] ;  /* 0x00064c0001057983 */ /* 0x000f280000100800 */
[----:B------:R-:W-:Y:S04]  /*1f400*/  STL [R1+0xc58], R88 ;  /* 0x000c585801007387 */ /* 0x000fe80000100800 */
[----:B------:R-:W4:Y:S04]  /*1f410*/  LDL R8, [R1+0x650] ;  /* 0x0006500001087983 */ /* 0x000f280000100800 */
[----:B------:R-:W4:Y:S04]  /*1f420*/  LDL R7, [R1+0x654] ;  /* 0x0006540001077983 */ /* 0x000f280000100800 */
[----:B------:R-:W4:Y:S04]  /*1f430*/  LDL R4, [R1+0x658] ;  /* 0x0006580001047983 */ /* 0x000f280000100800 */
[----:B------:R-:W4:Y:S01]  /*1f440*/  LDL R3, [R1+0x65c] ;  /* 0x00065c0001037983 */ /* 0x000f220000100800 */
[----:B------:R-:W-:Y:S01]  /*1f450*/  PRMT R82, RZ, 0x7610, R82 ;  /* 0x00007610ff527816 */ /* 0x000fe20000000052 */
[----:B0-----:R-:W-:-:S02]  /*1f460*/  @P1 IMAD.MOV.U32 R14, RZ, RZ, R9 ;  /* 0x000000ffff0e1224 */ /* 0x001fc400078e0009 */
[----:B------:R-:W-:Y:S01]  /*1f470*/  STL [R1+0xc5c], R86 ;  /* 0x000c5c5601007387 */ /* 0x000fe20000100800 */
[----:B------:R-:W-:-:S05]  /*1f480*/  @P1 IMAD.MOV.U32 R15, RZ, RZ, R10 ;  /* 0x000000ffff0f1224 */ /* 0x000fca00078e000a */
[----:B------:R0:W4:Y:S04]  /*1f490*/  @P1 LDG.E.U8 R82, desc[UR24][R14.64] ;  /* 0x000000180e521981 */ /* 0x000128000c1e1100 */
[----:B--2---:R-:W-:Y:S04]  /*1f4a0*/  STL [R1+0xc60], R84 ;  /* 0x000c605401007387 */ /* 0x004fe80000100800 */
[----:B------:R-:W2:Y:S04]  /*1f4b0*/  LDL R16, [R1+0x660] ;  /* 0x0006600001107983 */ /* 0x000ea80000100800 */
[----:B------:R-:W2:Y:S01]  /*1f4c0*/  LDL R11, [R1+0x664] ;  /* 0x00066400010b7983 */ /* 0x000ea20000100800 */
[----:B------:R-:W-:-:S02]  /*1f4d0*/  ISETP.GT.AND P2, PT, R12, 0x2e, PT ;  /* 0x0000002e0c00780c */ /* 0x000fc40003f44270 */
[----:B------:R-:W-:Y:S02]  /*1f4e0*/  PRMT R80, RZ, 0x7610, R80 ;  /* 0x00007610ff507816 */ /* 0x000fe40000000050 */
[----:B------:R-:W-:Y:S01]  /*1f4f0*/  PRMT R78, RZ, 0x7610, R78 ;  /* 0x00007610ff4e7816 */ /* 0x000fe2000000004e */
[----:B0-----:R-:W-:Y:S02]  /*1f500*/  @P1 IMAD.MOV.U32 R15, RZ, RZ, R2 ;  /* 0x000000ffff0f1224 */ /* 0x001fe400078e0002 */
[----:B------:R-:W-:-:S05]  /*1f510*/  @P1 IMAD.MOV.U32 R14, RZ, RZ, R0 ;  /* 0x000000ffff0e1224 */ /* 0x000fca00078e0000 */
[----:B------:R3:W2:Y:S01]  /*1f520*/  @P1 LDG.E.U8 R80, desc[UR24][R14.64] ;  /* 0x000000180e501981 */ /* 0x0006a2000c1e1100 */
[----:B------:R-:W-:Y:S01]  /*1f530*/  PRMT R76, RZ, 0x7610, R76 ;  /* 0x00007610ff4c7816 */ /* 0x000fe2000000004c */
[----:B---3--:R-:W-:Y:S02]  /*1f540*/  @P2 IMAD.MOV.U32 R15, RZ, RZ, R6 ;  /* 0x000000ffff0f2224 */ /* 0x008fe400078e0006 */
[----:B----4-:R-:W-:-:S05]  /*1f550*/  @P2 IMAD.MOV.U32 R14, RZ, RZ, R5 ;  /* 0x000000ffff0e2224 */ /* 0x010fca00078e0005 */
[----:B------:R0:W3:Y:S02]  /*1f560*/  @P2 LDG.E.U8 R78, desc[UR24][R14.64] ;  /* 0x000000180e4e2981 */ /* 0x0000e4000c1e1100 */
[----:B0-----:R-:W-:Y:S02]  /*1f570*/  @P2 IMAD.MOV.U32 R15, RZ, RZ, R8 ;  /* 0x000000ffff0f2224 */ /* 0x001fe400078e0008 */
[----:B------:R-:W-:-:S05]  /*1f580*/  @P2 IMAD.MOV.U32 R14, RZ, RZ, R7 ;  /* 0x000000ffff0e2224 */ /* 0x000fca00078e0007 */
[----:B------:R0:W4:Y:S01]  /*1f590*/  @P2 LDG.E.U8 R76, desc[UR24][R14.64] ;  /* 0x000000180e4c2981 */ /* 0x000122000c1e1100 */
[----:B------:R-:W-:Y:S02]  /*1f5a0*/  PRMT R74, RZ, 0x7610, R74 ;  /* 0x00007610ff4a7816 */ /* 0x000fe4000000004a */
[----:B------:R-:W-:Y:S01]  /*1f5b0*/  PRMT R72, RZ, 0x7610, R72 ;  /* 0x00007610ff487816 */ /* 0x000fe20000000048 */
[----:B0-----:R-:W-:Y:S02]  /*1f5c0*/  @P2 IMAD.MOV.U32 R14, RZ, RZ, R3 ;  /* 0x000000ffff0e2224 */ /* 0x001fe400078e0003 */
[----:B------:R-:W-:-:S05]  /*1f5d0*/  @P2 IMAD.MOV.U32 R15, RZ, RZ, R4 ;  /* 0x000000ffff0f2224 */ /* 0x000fca00078e0004 */
[----:B------:R2:W4:Y:S04]  /*1f5e0*/  @P2 LDG.E.U8 R74, desc[UR24][R14.64] ;  /* 0x000000180e4a2981 */ /* 0x000528000c1e1100 */
[----:B------:R-:W-:Y:S04]  /*1f5f0*/  STL [R1+0xc64], R82 ;  /* 0x000c645201007387 */ /* 0x000fe80000100800 */
[----:B------:R-:W4:Y:S04]  /*1f600*/  LDL R2, [R1+0x3f0] ;  /* 0x0003f00001027983 */ /* 0x000f280000100800 */
[----:B------:R-:W4:Y:S04]  /*1f610*/  LDL R0, [R1+0x54c] ;  /* 0x00054c0001007983 */ /* 0x000f280000100800 */
[----:B------:R-:W4:Y:S04]  /*1f620*/  LDL R10, [R1+0x550] ;  /* 0x00055000010a7983 */ /* 0x000f280000100800 */
[----:B------:R-:W4:Y:S01]  /*1f630*/  LDL R9, [R1+0x554] ;  /* 0x0005540001097983 */ /* 0x000f220000100800 */
[----:B--2---:R-:W-:-:S02]  /*1f640*/  @P2 IMAD.MOV.U32 R15, RZ, RZ, R16 ;  /* 0x000000ffff0f2224 */ /* 0x004fc400078e0010 */
[----:B------:R-:W-:-:S05]  /*1f650*/  @P2 IMAD.MOV.U32 R14, RZ, RZ, R11 ;  /* 0x000000ffff0e2224 */ /* 0x000fca00078e000b */
[----:B------:R0:W2:Y:S04]  /*1f660*/  @P2 LDG.E.U8 R72, desc[UR24][R14.64] ;  /* 0x000000180e482981 */ /* 0x0000a8000c1e1100 */
[----:B------:R-:W-:Y:S04]  /*1f670*/  STL [R1+0xc6c], R80 ;  /* 0x000c6c5001007387 */ /* 0x000fe80000100800 */
[----:B------:R-:W2:Y:S04]  /*1f680*/  LDL R6, [R1+0x558] ;  /* 0x0005580001067983 */ /* 0x000ea80000100800 */
[----:B------:R-:W2:Y:S01]  /*1f690*/  LDL R5, [R1+0x55c] ;  /* 0x00055c0001057983 */ /* 0x000ea20000100800 */
[----:B------:R-:W-:-:S03]  /*1f6a0*/  ISETP.GT.AND P1, PT, R12, 0x2f, PT ;  /* 0x0000002f0c00780c */ /* 0x000fc60003f24270 */
[----:B---3--:R-:W-:Y:S04]  /*1f6b0*/  STL [R1+0xc70], R78 ;  /* 0x000c704e01007387 */ /* 0x008fe80000100800 */
[----:B----4-:R-:W-:Y:S04]  /*1f6c0*/  STL [R1+0xc74], R76 ;  /* 0x000c744c01007387 */ /* 0x010fe80000100800 */
[----:B------:R-:W3:Y:S04]  /*1f6d0*/  LDL R8, [R1+0xa04] ;  /* 0x000a040001087983 */ /* 0x000ee80000100800 */
[----:B------:R-:W4:Y:S04]  /*1f6e0*/  LDL R7, [R1+0xa08] ;  /* 0x000a080001077983 */ /* 0x000f280000100800 */
[----:B------:R-:W4:Y:S04]  /*1f6f0*/  LDL R4, [R1+0xa0c] ;  /* 0x000a0c0001047983 */ /* 0x000f280000100800 */
[----:B------:R-:W4:Y:S04]  /*1f700*/  LDL R3, [R1+0xa10] ;  /* 0x000a100001037983 */ /* 0x000f280000100800 */
[----:B------:R-:W-:Y:S04]  /*1f710*/  STL [R1+0xc78], R74 ;  /* 0x000c784a01007387 */ /* 0x000fe80000100800 */
[----:B------:R-:W4:Y:S04]  /*1f720*/  LDL R16, [R1+0xa14] ;  /* 0x000a140001107983 */ /* 0x000f280000100800 */
[----:B------:R-:W4:Y:S01]  /*1f730*/  LDL R11, [R1+0xa18] ;  /* 0x000a1800010b7983 */ /* 0x000f220000100800 */
[----:B0-----:R-:W-:-:S02]  /*1f740*/  @P1 IMAD.MOV.U32 R14, RZ, RZ, R0 ;  /* 0x000000ffff0e1224 */ /* 0x001fc400078e0000 */
[----:B------:R-:W-:Y:S01]  /*1f750*/  @P1 IMAD.MOV.U32 R15, RZ, RZ, R2 ;  /* 0x000000ffff0f1224 */ /* 0x000fe200078e0002 */
[----:B--2---:R0:W-:Y:S04]  /*1f760*/  STL [R1+0xc7c], R72 ;  /* 0x000c7c4801007387 */ /* 0x0041e80000100800 */
[----:B------:R-:W2:Y:S04]  /*1f770*/  LDL R2, [R1+0xa1c] ;  /* 0x000a1c0001027983 */ /* 0x000ea80000100800 */
[----:B------:R-:W2:Y:S01]  /*1f780*/  LDL R0, [R1+0xa20] ;  /* 0x000a200001007983 */ /* 0x000ea20000100800 */
[----:B------:R-:W-:-:S02]  /*1f790*/  PRMT R70, RZ, 0x7610, R70 ;  /* 0x00007610ff467816 */ /* 0x000fc40000000046 */
[----:B------:R-:W-:Y:S01]  /*1f7a0*/  ISETP.GT.AND P4, PT, R12, 0x30, PT ;  /* 0x000000300c00780c */ /* 0x000fe20003f84270 */
[----:B------:R-:W2:Y:S04]  /*1f7b0*/  LDL R18, [R1+0xa2c] ;  /* 0x000a2c0001127983 */ /* 0x000ea80000100800 */
[----:B------:R1:W2:Y:S01]  /*1f7c0*/  @P1 LDG.E.U8 R70, desc[UR24][R14.64] ;  /* 0x000000180e461981 */ /* 0x0002a2000c1e1100 */
[----:B------:R-:W-:-:S03]  /*1f7d0*/  PRMT R68, RZ, 0x7610, R68 ;  /* 0x00007610ff447816 */ /* 0x000fc60000000044 */
[----:B------:R-:W2:Y:S01]  /*1f7e0*/  LDL R17, [R1+0xa30] ;  /* 0x000a300001117983 */ /* 0x000ea20000100800 */
[----:B------:R-:W-:Y:S02]  /*1f7f0*/  PRMT R66, RZ, 0x7610, R66 ;  /* 0x00007610ff427816 */ /* 0x000fe40000000042 */
[----:B------:R-:W-:Y:S01]  /*1f800*/  PRMT R64, RZ, 0x7610, R64 ;  /* 0x00007610ff407816 */ /* 0x000fe20000000040 */
[----:B------:R-:W2:Y:S01]  /*1f810*/  LDL R22, [R1+0xa7c] ;  /* 0x000a7c0001167983 */ /* 0x000ea20000100800 */
[----:B-1----:R-:W-:Y:S02]  /*1f820*/  @P1 IMAD.MOV.U32 R14, RZ, RZ, R9 ;  /* 0x000000ffff0e1224 */ /* 0x002fe400078e0009 */
[----:B------:R-:W-:Y:S01]  /*1f830*/  @P1 IMAD.MOV.U32 R15, RZ, RZ, R10 ;  /* 0x000000ffff0f1224 */ /* 0x000fe200078e000a */
[----:B------:R-:W2:Y:S04]  /*1f840*/  LDL R9, [R1+0xa28] ;  /* 0x000a280001097983 */ /* 0x000ea80000100800 */
[----:B------:R-:W2:Y:S04]  /*1f850*/  LDL R10, [R1+0xa24] ;  /* 0x000a2400010a7983 */ /* 0x000ea80000100800 */
[----:B------:R1:W2:Y:S01]  /*1f860*/  @P1 LDG.E.U8 R68, desc[UR24][R14.64] ;  /* 0x000000180e441981 */ /* 0x0002a2000c1e1100 */
[----:B------:R-:W-:-:S02]  /*1f870*/  PRMT R62, RZ, 0x7610, R62 ;  /* 0x00007610ff3e7816 */ /* 0x000fc4000000003e */
[----:B------:R-:W-:Y:S01]  /*1f880*/  PRMT R60, RZ, 0x7610, R60 ;  /* 0x00007610ff3c7816 */ /* 0x000fe2000000003c */
[----:B------:R-:W2:Y:S01]  /*1f890*/  LDL R25, [R1+0xa8c] ;  /* 0x000a8c0001197983 */ /* 0x000ea20000100800 */
[----:B------:R-:W-:Y:S02]  /*1f8a0*/  ISETP.GT.AND P2, PT, R12, 0x31, PT ;  /* 0x000000310c00780c */ /* 0x000fe40003f44270 */
        /* <DEDUP_REMOVED lines=10> */
[----:B------:R-:W-:Y:S02]  /*1f950*/  PRMT R52, RZ, 0x7610, R52 ;  /* 0x00007610ff347816 */ /* 0x000fe40000000034 */
[----:B------:R-:W-:Y:S01]  /*1f960*/  PRMT R50, RZ, 0x7610, R50 ;  /* 0x00007610ff327816 */ /* 0x000fe20000000032 */
[----:B------:R-:W2:Y:S01]  /*1f970*/  LDL R31, [R1+0xaa4] ;  /* 0x000aa400011f7983 */ /* 0x000ea20000100800 */
[----:B------:R-:W-:Y:S02]  /*1f980*/  PRMT R13, RZ, 0x7610, R13 ;  /* 0x00007610ff0d7816 */ /* 0x000fe4000000000d */
[----:B------:R-:W-:Y:S01]  /*1f990*/  PRMT R48, RZ, 0x7610, R48 ;  /* 0x00007610ff307816 */ /* 0x000fe20000000030 */
[----:B------:R-:W2:Y:S01]  /*1f9a0*/  LDL R30, [R1+0xaa8] ;  /* 0x000aa800011e7983 */ /* 0x000ea20000100800 */
[----:B---3--:R-:W-:-:S03]  /*1f9b0*/  @P4 IMAD.MOV.U32 R15, RZ, RZ, R8 ;  /* 0x000000ffff0f4224 */ /* 0x008fc600078e0008 */
[----:B------:R-:W3:Y:S01]  /*1f9c0*/  LDL R8, [R1+0xa3c] ;  /* 0x000a3c0001087983 */ /* 0x000ee20000100800 */
[----:B----4-:R-:W-:-:S03]  /*1f9d0*/  @P4 IMAD.MOV.U32 R14, RZ, RZ, R7 ;  /* 0x000000ffff0e4224 */ /* 0x010fc600078e0007 */
[----:B------:R-:W4:Y:S04]  /*1f9e0*/  LDL R7, [R1+0xa40] ;  /* 0x000a400001077983 */ /* 0x000f280000100800 */
[----:B------:R1:W3:Y:S01]  /*1f9f0*/  @P4 LDG.E.U8 R64, desc[UR24][R14.64] ;  /* 0x000000180e404981 */ /* 0x0002e2000c1e1100 */
[----:B------:R-:W-:-:S03]  /*1fa00*/  ISETP.GT.AND P5, PT, R12, 0x38, PT ;  /* 0x000000380c00780c */ /* 0x000fc60003fa4270 */
[----:B------:R-:W3:Y:S01]  /*1fa10*/  LDL R36, [R1+0xaac] ;  /* 0x000aac0001247983 */ /* 0x000ee20000100800 */
[----:B------:R-:W-:Y:S02]  /*1fa20*/  PRMT R49, RZ, 0x7610, R49 ;  /* 0x00007610ff317816 */ /* 0x000fe40000000031 */
[----:B------:R-:W-:Y:S01]  /*1fa30*/  PRMT R51, RZ, 0x7610, R51 ;  /* 0x00007610ff337816 */ /* 0x000fe20000000033 */
[----:B0-----:R-:W3:Y:S01]  /*1fa40*/  LDL R72, [R1+0x418] ;  /* 0x0004180001487983 */ /* 0x001ee20000100800 */
[----:B-1----:R-:W-:Y:S02]  /*1fa50*/  @P4 IMAD.MOV.U32 R14, RZ, RZ, R3 ;  /* 0x000000ffff0e4224 */ /* 0x002fe400078e0003 */
[----:B------:R-:W-:Y:S01]  /*1fa60*/  @P4 IMAD.MOV.U32 R15, RZ, RZ, R4 ;  /* 0x000000ffff0f4224 */ /* 0x000fe200078e0004 */
[----:B------:R-:W3:Y:S04]  /*1fa70*/  LDL R3, [R1+0xa48] ;  /* 0x000a480001037983 */ /* 0x000ee80000100800 */
[----:B------:R-:W3:Y:S04]  /*1fa80*/  LDL R4, [R1+0xa44] ;  /* 0x000a440001047983 */ /* 0x000ee80000100800 */
[----:B------:R0:W3:Y:S02]  /*1fa90*/  @P4 LDG.E.U8 R62, desc[UR24][R14.64] ;  /* 0x000000180e3e4981 */ /* 0x0000e4000c1e1100 */
[----:B0-----:R-:W-:-:S02]  /*1faa0*/  @P4 IMAD.MOV.U32 R15, RZ, RZ, R16 ;  /* 0x000000ffff0f4224 */ /* 0x001fc400078e0010 */
[----:B------:R-:W-:Y:S01]  /*1fab0*/  @P4 IMAD.MOV.U32 R14, RZ, RZ, R11 ;  /* 0x000000ffff0e4224 */ /* 0x000fe200078e000b */
[----:B------:R-:W3:Y:S04]  /*1fac0*/  LDL R16, [R1+0xa4c] ;  /* 0x000a4c0001107983 */ /* 0x000ee80000100800 */
[----:B------:R-:W3:Y:S04]  /*1fad0*/  LDL R11, [R1+0xa50] ;  /* 0x000a5000010b7983 */ /* 0x000ee80000100800 */
[----:B------:R2:W3:Y:S02]  /*1fae0*/  @P4 LDG.E.U8 R60, desc[UR24][R14.64] ;  /* 0x000000180e3c4981 */ /* 0x0004e4000c1e1100 */
[----:B--2---:R-:W-:-:S02]  /*1faf0*/  @P4 IMAD.MOV.U32 R15, RZ, RZ, R2 ;  /* 0x000000ffff0f4224 */ /* 0x004fc400078e0002 */
[----:B------:R-:W2:Y:S01]  /*1fb00*/  LDL R2, [R1+0xa54] ;  /* 0x000a540001027983 */ /* 0x000ea20000100800 */
[----:B------:R-:W-:-:S03]  /*1fb10*/  @P4 IMAD.MOV.U32 R14, RZ, RZ, R0 ;  /* 0x000000ffff0e4224 */ /* 0x000fc600078e0000 */
[----:B------:R-:W2:Y:S04]  /*1fb20*/  LDL R0, [R1+0xa58] ;  /* 0x000a580001007983 */ /* 0x000ea80000100800 */
[----:B------:R0:W2:Y:S01]  /*1fb30*/  @P4 LDG.E.U8 R58, desc[UR24][R14.64] ;  /* 0x000000180e3a4981 */ /* 0x0000a2000c1e1100 */
[----:B------:R-:W-:Y:S01]  /*1fb40*/  ISETP.GT.AND P4, PT, R12, 0x32, PT ;  /* 0x000000320c00780c */ /* 0x000fe20003f84270 */
[----:B0-----:R-:W-:Y:S02]  /*1fb50*/  @P2 IMAD.MOV.U32 R14, RZ, RZ, R9 ;  /* 0x000000ffff0e2224 */ /* 0x001fe400078e0009 */
[----:B------:R-:W2:Y:S01]  /*1fb60*/  LDL R9, [R1+0xa60] ;  /* 0x000a600001097983 */ /* 0x000ea20000100800 */
[----:B------:R-:W-:-:S03]  /*1fb70*/  @P2 IMAD.MOV.U32 R15, RZ, RZ, R10 ;  /* 0x000000ffff0f2224 */ /* 0x000fc600078e000a */
[----:B------:R-:W2:Y:S04]  /*1fb80*/  LDL R10, [R1+0xa5c] ;  /* 0x000a5c00010a7983 */ /* 0x000ea80000100800 */
[----:B------:R0:W2:Y:S02]  /*1fb90*/  @P2 LDG.E.U8 R56, desc[UR24][R14.64] ;  /* 0x000000180e382981 */ /* 0x0000a4000c1e1100 */
[----:B0-----:R-:W-:Y:S02]  /*1fba0*/  @P2 IMAD.MOV.U32 R14, RZ, RZ, R17 ;  /* 0x000000ffff0e2224 */ /* 0x001fe400078e0011 */
[----:B------:R-:W-:-:S05]  /*1fbb0*/  @P2 IMAD.MOV.U32 R15, RZ, RZ, R18 ;  /* 0x000000ffff0f2224 */ /* 0x000fca00078e0012 */
[----:B------:R0:W2:Y:S02]  /*1fbc0*/  @P2 LDG.E.U8 R54, desc[UR24][R14.64] ;  /* 0x000000180e362981 */ /* 0x0000a4000c1e1100 */
[----:B0-----:R-:W-:Y:S02]  /*1fbd0*/  @P2 IMAD.MOV.U32 R14, RZ, RZ, R5 ;  /* 0x000000ffff0e2224 */ /* 0x001fe400078e0005 */
[----:B------:R-:W-:Y:S01]  /*1fbe0*/  @P2 IMAD.MOV.U32 R15, RZ, RZ, R6 ;  /* 0x000000ffff0f2224 */ /* 0x000fe200078e0006 */
[----:B------:R-:W2:Y:S04]  /*1fbf0*/  LDL R5, [R1+0xa68] ;  /* 0x000a680001057983 */ /* 0x000ea80000100800 */
[----:B------:R-:W2:Y:S04]  /*1fc00*/  LDL R6, [R1+0xa64] ;  /* 0x000a640001067983 */ /* 0x000ea80000100800 */
[----:B------:R4:W2:Y:S02]  /*1fc10*/  @P2 LDG.E.U8 R52, desc[UR24][R14.64] ;  /* 0x000000180e342981 */ /* 0x0008a4000c1e1100 */
[----:B----4-:R-:W-:-:S02]  /*1fc20*/  @P2 IMAD.MOV.U32 R14, RZ, RZ, R7 ;  /* 0x000000ffff0e2224 */ /* 0x010fc400078e0007 */
[----:B---3--:R-:W-:Y:S01]  /*1fc30*/  @P2 IMAD.MOV.U32 R15, RZ, RZ, R8 ;  /* 0x000000ffff0f2224 */ /* 0x008fe200078e0008 */
[----:B------:R-:W3:Y:S04]  /*1fc40*/  LDL R7, [R1+0xa70] ;  /* 0x000a700001077983 */ /* 0x000ee80000100800 */
[----:B------:R-:W4:Y:S04]  /*1fc50*/  LDL R8, [R1+0xa6c] ;  /* 0x000a6c0001087983 */ /* 0x000f280000100800 */
[----:B------:R0:W4:Y:S02]  /*1fc60*/  @P2 LDG.E.U8 R50, desc[UR24][R14.64] ;  /* 0x000000180e322981 */ /* 0x000124000c1e1100 */
[----:B0-----:R-:W-:-:S02]  /*1fc70*/  @P4 IMAD.MOV.U32 R14, RZ, RZ, R3 ;  /* 0x000000ffff0e4224 */ /* 0x001fc400078e0003 */
[----:B------:R-:W-:Y:S01]  /*1fc80*/  @P4 IMAD.MOV.U32 R15, RZ, RZ, R4 ;  /* 0x000000ffff0f4224 */ /* 0x000fe200078e0004 */
[----:B------:R-:W4:Y:S04]  /*1fc90*/  LDL R3, [R1+0xa78] ;  /* 0x000a780001037983 */ /* 0x000f280000100800 */
[----:B------:R-:W4:Y:S01]  /*1fca0*/  LDL R4, [R1+0xa74] ;  /* 0x000a740001047983 */ /* 0x000f220000100800 */
[----:B------:R-:W-:Y:S01]  /*1fcb0*/  @P4 IMAD.MOV.U32 R17, RZ, RZ, R16 ;  /* 0x000000ffff114224 */ /* 0x000fe200078e0010 */
[----:B------:R-:W-:Y:S02]  /*1fcc0*/  ISETP.GT.AND P2, PT, R12, 0x33, PT ;  /* 0x000000330c00780c */ /* 0x000fe40003f44270 */
[----:B------:R-:W4:Y:S01]  /*1fcd0*/  @P4 LDG.E.U8 R48, desc[UR24][R14.64] ;  /* 0x000000180e304981 */ /* 0x000f22000c1e1100 */
[----:B------:R-:W-:-:S03]  /*1fce0*/  @P4 IMAD.MOV.U32 R16, RZ, RZ, R11 ;  /* 0x000000ffff104224 */ /* 0x000fc600078e000b */
[----:B------:R-:W4:Y:S04]  /*1fcf0*/  LDL R11, [R1+0xa80] ;  /* 0x000a8000010b7983 */ /* 0x000f280000100800 */
[----:B------:R2:W4:Y:S02]  /*1fd00*/  @P4 LDG.E.U8 R13, desc[UR24][R16.64] ;  /* 0x00000018100d4981 */ /* 0x000524000c1e1100 */
[----:B--2---:R-:W-:Y:S02]  /*1fd10*/  @P4 IMAD.MOV.U32 R17, RZ, RZ, R2 ;  /* 0x000000ffff114224 */ /* 0x004fe400078e0002 */
[----:B------:R-:W2:Y:S01]  /*1fd20*/  LDL R2, [R1+0xa84] ;  /* 0x000a840001027983 */ /* 0x000ea20000100800 */
[----:B------:R-:W-:-:S03]  /*1fd30*/  @P4 IMAD.MOV.U32 R16, RZ, RZ, R0 ;  /* 0x000000ffff104224 */ /* 0x000fc600078e0000 */
[----:B------:R-:W2:Y:S01]  /*1fd40*/  LDL R0, [R1+0xa88] ;  /* 0x000a880001007983 */ /* 0x000ea20000100800 */
[----:B------:R-:W-:Y:S02]  /*1fd50*/  PRMT R15, RZ, 0x7610, R15 ;  /* 0x00007610ff0f7816 */ /* 0x000fe4000000000f */
[----:B------:R-:W-:-:S06]  /*1fd60*/  PRMT R14, RZ, 0x7610, R14 ;  /* 0x00007610ff0e7816 */ /* 0x000fcc000000000e */
[----:B------:R0:W2:Y:S01]  /*1fd70*/  @P4 LDG.E.U8 R14, desc[UR24][R16.64] ;  /* 0x00000018100e4981 */ /* 0x0000a2000c1e1100 */
[----:B------:R-:W-:-:S03]  /*1fd80*/  @P4 IMAD.MOV.U32 R18, RZ, RZ, R9 ;  /* 0x000000ffff124224 */ /* 0x000fc600078e0009 */
[----:B------:R-:W2:Y:S01]  /*1fd90*/  LDL R9, [R1+0xa98] ;  /* 0x000a980001097983 */ /* 0x000ea20000100800 */
[----:B------:R-:W-:-:S03]  /*1fda0*/  @P4 IMAD.MOV.U32 R19, RZ, RZ, R10 ;  /* 0x000000ffff134224 */ /* 0x000fc600078e000a */
[----:B------:R-:W2:Y:S04]  /*1fdb0*/  LDL R10, [R1+0xa94] ;  /* 0x000a9400010a7983 */ /* 0x000ea80000100800 */
[----:B------:R1:W2:Y:S01]  /*1fdc0*/  @P4 LDG.E.U8 R15, desc[UR24][R18.64] ;  /* 0x00000018120f4981 */ /* 0x0002a2000c1e1100 */
[----:B0-----:R-:W-:Y:S02]  /*1fdd0*/  PRMT R17, RZ, 0x7610, R17 ;  /* 0x00007610ff117816 */ /* 0x001fe40000000011 */
[----:B------:R-:W-:Y:S02]  /*1fde0*/  PRMT R16, RZ, 0x7610, R16 ;  /* 0x00007610ff107816 */ /* 0x000fe40000000010 */
[----:B------:R-:W-:Y:S01]  /*1fdf0*/  ISETP.GT.AND P4, PT, R12, 0x34, PT ;  /* 0x000000340c00780c */ /* 0x000fe20003f84270 */
[----:B-1----:R-:W-:-:S02]  /*1fe00*/  @P2 IMAD.MOV.U32 R18, RZ, RZ, R5 ;  /* 0x000000ffff122224 */ /* 0x002fc400078e0005 */
[----:B------:R-:W2:Y:S01]  /*1fe10*/  LDL R5, [R1+0xaa0] ;  /* 0x000aa00001057983 */ /* 0x000ea20000100800 */
[----:B------:R-:W-:-:S03]  /*1fe20*/  @P2 IMAD.MOV.U32 R19, RZ, RZ, R6 ;  /* 0x000000ffff132224 */ /* 0x000fc600078e0006 */
[----:B------:R-:W2:Y:S01]  /*1fe30*/  LDL R6, [R1+0xa9c] ;  /* 0x000a9c0001067983 */ /* 0x000ea20000100800 */
[----:B------:R-:W-:-:S03]  /*1fe40*/  @P2 IMAD.MOV.U32 R23, RZ, RZ, R22 ;  /* 0x000000ffff172224 */ /* 0x000fc600078e0016 */
[----:B------:R-:W2:Y:S01]  /*1fe50*/  @P2 LDG.E.U8 R16, desc[UR24][R18.64] ;  /* 0x0000001812102981 */ /* 0x000ea2000c1e1100 */
[----:B---3--:R-:W-:-:S03]  /*1fe60*/  @P2 IMAD.MOV.U32 R20, RZ, RZ, R7 ;  /* 0x000000ffff142224 */ /* 0x008fc600078e0007 */
[----:B------:R-:W3:Y:S01]  /*1fe70*/  LDL R7, [R1+0xac8] ;  /* 0x000ac80001077983 */ /* 0x000ee20000100800 */
[----:B----4-:R-:W-:-:S03]  /*1fe80*/  @P2 IMAD.MOV.U32 R21, RZ, RZ, R8 ;  /* 0x000000ffff152224 */ /* 0x010fc600078e0008 */
[----:B------:R-:W4:Y:S04]  /*1fe90*/  LDL R8, [R1+0xac4] ;  /* 0x000ac40001087983 */ /* 0x000f280000100800 */
[----:B------:R0:W4:Y:S02]  /*1fea0*/  @P2 LDG.E.U8 R17, desc[UR24][R20.64] ;  /* 0x0000001814112981 */ /* 0x000124000c1e1100 */
[----:B0-----:R-:W-:Y:S02]  /*1feb0*/  @P2 IMAD.MOV.U32 R20, RZ, RZ, R3 ;  /* 0x000000ffff142224 */ /* 0x001fe400078e0003 */
[----:B------:R-:W4:Y:S01]  /*1fec0*/  LDL R3, [R1+0xad0] ;  /* 0x000ad00001037983 */ /* 0x000f220000100800 */
[----:B------:R-:W-:-:S03]  /*1fed0*/  @P2 IMAD.MOV.U32 R21, RZ, RZ, R4 ;  /* 0x000000ffff152224 */ /* 0x000fc600078e0004 */
[----:B------:R-:W4:Y:S01]  /*1fee0*/  LDL R4, [R1+0xacc] ;  /* 0x000acc0001047983 */ /* 0x000f220000100800 */
[----:B------:R-:W-:Y:S01]  /*1fef0*/  PRMT R19, RZ, 0x7610, R19 ;  /* 0x00007610ff137816 */ /* 0x000fe20000000013 */
[----:B------:R-:W-:Y:S02]  /*1ff00*/  @P2 IMAD.MOV.U32 R22, RZ, RZ, R11 ;  /* 0x000000ffff162224 */ /* 0x000fe400078e000b */
[----:B------:R-:W4:Y:S04]  /*1ff10*/  LDL R11, [R1+0xad8] ;  /* 0x000ad800010b7983 */ /* 0x000f280000100800 */
[----:B------:R2:W4:Y:S02]  /*1ff20*/  @P2 LDG.E.U8 R19, desc[UR24][R22.64] ;  /* 0x0000001816132981 */ /* 0x000524000c1e1100 */
[----:B--2---:R-:W-:-:S02]  /*1ff30*/  @P4 IMAD.MOV.U32 R23, RZ, RZ, R2 ;  /* 0x000000ffff174224 */ /* 0x004fc400078e0002 */
[----:B------:R-:W2:Y:S01]  /*1ff40*/  LDL R2, [R1+0xadc] ;  /* 0x000adc0001027983 */ /* 0x000ea20000100800 */
[----:B------:R-:W-:-:S03]  /*1ff50*/  @P4 IMAD.MOV.U32 R22, RZ, RZ, R0 ;  /* 0x000000ffff164224 */ /* 0x000fc600078e0000 */
[----:B------:R-:W2:Y:S01]  /*1ff60*/  LDL R0, [R1+0xae0] ;  /* 0x000ae00001007983 */ /* 0x000ea20000100800 */
[----:B------:R-:W-:-:S06]  /*1ff70*/  PRMT R18, RZ, 0x7610, R18 ;  /* 0x00007610ff127816 */ /* 0x000fcc0000000012 */
[----:B------:R0:W2:Y:S02]  /*1ff80*/  @P2 LDG.E.U8 R18, desc[UR24][R20.64] ;  /* 0x0000001814122981 */ /* 0x0000a4000c1e1100 */
[----:B0-----:R-:W-:Y:S02]  /*1ff90*/  PRMT R20, RZ, 0x7610, R20 ;  /* 0x00007610ff147816 */ /* 0x001fe40000000014 */
[----:B------:R-:W-:-:S04]  /*1ffa0*/  PRMT R21, RZ, 0x7610, R21 ;  /* 0x00007610ff157816 */ /* 0x000fc80000000015 */
[----:B------:R0:W2:Y:S04]  /*1ffb0*/  @P4 LDG.E.U8 R20, desc[UR24][R22.64] ;  /* 0x0000001816144981 */ /* 0x0000a8000c1e1100 */
[----:B------:R1:W2:Y:S01]  /*1ffc0*/  @P4 LDG.E.U8 R21, desc[UR24][R24.64] ;  /* 0x0000001818154981 */ /* 0x0002a2000c1e1100 */
[----:B0-----:R-:W-:Y:S01]  /*1ffd0*/  PRMT R22, RZ, 0x7610, R22 ;  /* 0x00007610ff167816 */ /* 0x001fe20000000016 */
[----:B-1----:R-:W-:Y:S02]  /*1ffe0*/  @P4 IMAD.MOV.U32 R24, RZ, RZ, R9 ;  /* 0x000000ffff184224 */ /* 0x002fe400078e0009 */
[----:B------:R-:W-:Y:S01]  /*1fff0*/  @P4 IMAD.MOV.U32 R25, RZ, RZ, R10 ;  /* 0x000000ffff194224 */ /* 0x000fe200078e000a */
[----:B------:R-:W2:Y:S04]  /*20000*/  LDL R9, [R1+0xae8] ;  /* 0x000ae80001097983 */ /* 0x000ea80000100800 */
[----:B------:R-:W2:Y:S01]  /*20010*/  LDL R10, [R1+0xae4] ;  /* 0x000ae400010a7983 */ /* 0x000ea20000100800 */
[----:B------:R-:W-:-:S03]  /*20020*/  PRMT R23, RZ, 0x7610, R23 ;  /* 0x00007610ff177816 */ /* 0x000fc60000000017 */
[----:B------:R0:W2:Y:S02]  /*20030*/  @P4 LDG.E.U8 R22, desc[UR24][R24.64] ;  /* 0x0000001818164981 */ /* 0x0000a4000c1e1100 */
[----:B0-----:R-:W-:Y:S02]  /*20040*/  @P4 IMAD.MOV.U32 R24, RZ, RZ, R5 ;  /* 0x000000ffff184224 */ /* 0x001fe400078e0005 */
[----:B------:R-:W2:Y:S01]  /*20050*/  LDL R5, [R1+0xaf0] ;  /* 0x000af00001057983 */ /* 0x000ea20000100800 */
[----:B------:R-:W-:-:S03]  /*20060*/  @P4 IMAD.MOV.U32 R25, RZ, RZ, R6 ;  /* 0x000000ffff194224 */ /* 0x000fc600078e0006 */
[----:B------:R-:W2:Y:S04]  /*20070*/  LDL R6, [R1+0xaec] ;  /* 0x000aec0001067983 */ /* 0x000ea80000100800 */
[----:B------:R0:W2:Y:S02]  /*20080*/  @P4 LDG.E.U8 R23, desc[UR24][R24.64] ;  /* 0x0000001818174981 */ /* 0x0000a4000c1e1100 */
[----:B0-----:R-:W-:Y:S01]  /*20090*/  PRMT R24, RZ, 0x7610, R24 ;  /* 0x00007610ff187816 */ /* 0x001fe20000000018 */
[----:B---3--:R-:W-:Y:S02]  /*200a0*/  @P5 IMAD.MOV.U32 R26, RZ, RZ, R7 ;  /* 0x000000ffff1a5224 */ /* 0x008fe400078e0007 */
[----:B------:R-:W3:Y:S01]  /*200b0*/  LDL R7, [R1+0xaf8] ;  /* 0x000af80001077983 */ /* 0x000ee20000100800 */
[----:B----4-:R-:W-:-:S03]  /*200c0*/  @P5 IMAD.MOV.U32 R27, RZ, RZ, R8 ;  /* 0x000000ffff1b5224 */ /* 0x010fc600078e0008 */
[----:B------:R-:W4:Y:S04]  /*200d0*/  LDL R8, [R1+0xaf4] ;  /* 0x000af40001087983 */ /* 0x000f280000100800 */
[----:B------:R0:W4:Y:S01]  /*200e0*/  @P5 LDG.E.U8 R24, desc[UR24][R26.64] ;  /* 0x000000181a185981 */ /* 0x000122000c1e1100 */
[----:B------:R-:W-:Y:S01]  /*200f0*/  PRMT R25, RZ, 0x7610, R25 ;  /* 0x00007610ff197816 */ /* 0x000fe20000000019 */
[----:B0-----:R-:W-:Y:S02]  /*20100*/  @P5 IMAD.MOV.U32 R26, RZ, RZ, R3 ;  /* 0x000000ffff1a5224 */ /* 0x001fe400078e0003 */
[----:B------:R-:W4:Y:S01]  /*20110*/  LDL R3, [R1+0xb00] ;  /* 0x000b000001037983 */ /* 0x000f220000100800 */
[----:B------:R-:W-:-:S03]  /*20120*/  @P5 IMAD.MOV.U32 R27, RZ, RZ, R4 ;  /* 0x000000ffff1b5224 */ /* 0x000fc600078e0004 */
[----:B------:R-:W4:Y:S01]  /*20130*/  LDL R4, [R1+0xafc] ;  /* 0x000afc0001047983 */ /* 0x000f220000100800 */
[----:B------:R-:W-:-:S03]  /*20140*/  @P5 IMAD.MOV.U32 R29, RZ, RZ, R28 ;  /* 0x000000ffff1d5224 */ /* 0x000fc600078e001c */
[----:B------:R0:W4:Y:S01]  /*20150*/  @P5 LDG.E.U8 R25, desc[UR24][R26.64] ;  /* 0x000000181a195981 */ /* 0x000122000c1e1100 */
[----:B------:R-:W-:Y:S01]  /*20160*/  @P5 IMAD.MOV.U32 R28, RZ, RZ, R11 ;  /* 0x000000ffff1c5224 */ /* 0x000fe200078e000b */
[----:B------:R-:W-:Y:S02]  /*20170*/  ISETP.GT.AND P2, PT, R12, 0x35, PT ;  /* 0x000000350c00780c */ /* 0x000fe40003f44270 */
[----:B------:R-:W4:Y:S01]  /*20180*/  LDL R11, [R1+0xab0] ;  /* 0x000ab000010b7983 */ /* 0x000f220000100800 */
[----:B0-----:R-:W-:-:S06]  /*20190*/  PRMT R26, RZ, 0x7610, R26 ;  /* 0x00007610ff1a7816 */ /* 0x001fcc000000001a */
[----:B------:R2:W4:Y:S02]  /*201a0*/  @P5 LDG.E.U8 R26, desc[UR24][R28.64] ;  /* 0x000000181c1a5981 */ /* 0x000524000c1e1100 */
[----:B--2---:R-:W-:Y:S02]  /*201b0*/  @P5 IMAD.MOV.U32 R29, RZ, RZ, R2 ;  /* 0x000000ffff1d5224 */ /* 0x004fe400078e0002 */
[----:B------:R-:W2:Y:S01]  /*201c0*/  LDL R2, [R1+0xb04] ;  /* 0x000b040001027983 */ /* 0x000ea20000100800 */
[----:B------:R-:W-:-:S03]  /*201d0*/  @P5 IMAD.MOV.U32 R28, RZ, RZ, R0 ;  /* 0x000000ffff1c5224 */ /* 0x000fc600078e0000 */
[----:B------:R-:W2:Y:S01]  /*201e0*/  LDL R0, [R1+0xb08] ;  /* 0x000b080001007983 */ /* 0x000ea20000100800 */
[----:B------:R-:W-:Y:S02]  /*201f0*/  PRMT R27, RZ, 0x7610, R27 ;  /* 0x00007610ff1b7816 */ /* 0x000fe4000000001b */
[----:B------:R-:W-:-:S04]  /*20200*/  ISETP.GT.AND P4, PT, R12, 0x39, PT ;  /* 0x000000390c00780c */ /* 0x000fc80003f84270 */
[----:B------:R0:W2:Y:S02]  /*20210*/  @P5 LDG.E.U8 R27, desc[UR24][R28.64] ;  /* 0x000000181c1b5981 */ /* 0x0000a4000c1e1100 */
[----:B0-----:R-:W-:Y:S02]  /*20220*/  PRMT R28, RZ, 0x7610, R28 ;  /* 0x00007610ff1c7816 */ /* 0x001fe4000000001c */
[----:B------:R-:W-:-:S04]  /*20230*/  PRMT R29, RZ, 0x7610, R29 ;  /* 0x00007610ff1d7816 */ /* 0x000fc8000000001d */
[----:B------:R0:W2:Y:S02]  /*20240*/  @P2 LDG.E.U8 R28, desc[UR24][R30.64] ;  /* 0x000000181e1c2981 */ /* 0x0000a4000c1e1100 */
[----:B0-----:R-:W-:Y:S02]  /*20250*/  @P4 IMAD.MOV.U32 R30, RZ, RZ, R9 ;  /* 0x000000ffff1e4224 */ /* 0x001fe400078e0009 */
[----:B------:R-:W2:Y:S01]  /*20260*/  LDL R9, [R1+0xb10] ;  /* 0x000b100001097983 */ /* 0x000ea20000100800 */
[----:B------:R-:W-:-:S03]  /*20270*/  @P4 IMAD.MOV.U32 R31, RZ, RZ, R10 ;  /* 0x000000ffff1f4224 */ /* 0x000fc600078e000a */
[----:B------:R-:W2:Y:S04]  /*20280*/  LDL R10, [R1+0xb0c] ;  /* 0x000b0c00010a7983 */ /* 0x000ea80000100800 */
[----:B------:R0:W2:Y:S02]  /*20290*/  @P4 LDG.E.U8 R29, desc[UR24][R30.64] ;  /* 0x000000181e1d4981 */ /* 0x0000a4000c1e1100 */
[----:B0-----:R-:W-:Y:S01]  /*202a0*/  PRMT R30, RZ, 0x7610, R30 ;  /* 0x00007610ff1e7816 */ /* 0x001fe2000000001e */
[----:B------:R-:W-:Y:S02]  /*202b0*/  @P4 IMAD.MOV.U32 R32, RZ, RZ, R5 ;  /* 0x000000ffff204224 */ /* 0x000fe400078e0005 */
[----:B------:R-:W-:Y:S01]  /*202c0*/  @P4 IMAD.MOV.U32 R33, RZ, RZ, R6 ;  /* 0x000000ffff214224 */ /* 0x000fe200078e0006 */
[----:B------:R-:W-:Y:S01]  /*202d0*/  PRMT R31, RZ, 0x7610, R31 ;  /* 0x00007610ff1f7816 */ /* 0x000fe2000000001f */
[----:B------:R-:W2:Y:S04]  /*202e0*/  LDL R6, [R1+0xb14] ;  /* 0x000b140001067983 */ /* 0x000ea80000100800 */
[----:B------:R3:W2:Y:S04]  /*202f0*/  @P4 LDG.E.U8 R30, desc[UR24][R32.64] ;  /* 0x00000018201e4981 */ /* 0x0006a8000c1e1100 */
[----:B------:R-:W2:Y:S01]  /*20300*/  LDL R5, [R1+0xb18] ;  /* 0x000b180001057983 */ /* 0x000ea20000100800 */
[----:B---3--:R-:W-:-:S03]  /*20310*/  @P4 IMAD.MOV.U32 R32, RZ, RZ, R7 ;  /* 0x000000ffff204224 */ /* 0x008fc600078e0007 */
[----:B------:R-:W3:Y:S01]  /*20320*/  LDL R7, [R1+0xb20] ;  /* 0x000b200001077983 */ /* 0x000ee20000100800 */
[----:B----4-:R-:W-:-:S03]  /*20330*/  @P4 IMAD.MOV.U32 R33, RZ, RZ, R8 ;  /* 0x000000ffff214224 */ /* 0x010fc600078e0008 */
[----:B------:R-:W4:Y:S04]  /*20340*/  LDL R8, [R1+0xb1c] ;  /* 0x000b1c0001087983 */ /* 0x000f280000100800 */
[----:B------:R0:W4:Y:S02]  /*20350*/  @P4 LDG.E.U8 R31, desc[UR24][R32.64] ;  /* 0x00000018201f4981 */ /* 0x000124000c1e1100 */
[----:B0-----:R-:W-:Y:S01]  /*20360*/  PRMT R32, RZ, 0x7610, R32 ;  /* 0x00007610ff207816 */ /* 0x001fe20000000020 */
[----:B------:R-:W-:Y:S02]  /*20370*/  @P4 IMAD.MOV.U32 R34, RZ, RZ, R3 ;  /* 0x000000ffff224224 */ /* 0x000fe400078e0003 */
[----:B------:R-:W4:Y:S01]  /*20380*/  LDL R3, [R1+0xab8] ;  /* 0x000ab80001037983 */ /* 0x000f220000100800 */
[----:B------:R-:W-:-:S03]  /*20390*/  @P4 IMAD.MOV.U32 R35, RZ, RZ, R4 ;  /* 0x000000ffff234224 */ /* 0x000fc600078e0004 */
[----:B------:R-:W4:Y:S04]  /*203a0*/  LDL R4, [R1+0xab4] ;  /* 0x000ab40001047983 */ /* 0x000f280000100800 */
[----:B------:R0:W4:Y:S01]  /*203b0*/  @P4 LDG.E.U8 R32, desc[UR24][R34.64] ;  /* 0x0000001822204981 */ /* 0x000122000c1e1100 */
[----:B------:R-:W-:Y:S01]  /*203c0*/  ISETP.GT.AND P4, PT, R12, 0x3a, PT ;  /* 0x0000003a0c00780c */ /* 0x000fe20003f84270 */
[----:B0-----:R-:W-:-:S12]  /*203d0*/  @P2 IMAD.MOV.U32 R35, RZ, RZ, R36 ;  /* 0x000000ffff232224 */ /* 0x001fd800078e0024 */
[----:B--2---:R-:W-:Y:S02]  /*203e0*/  @P4 IMAD.MOV.U32 R37, RZ, RZ, R2 ;  /* 0x000000ffff254224 */ /* 0x004fe400078e0002 */
[----:B------:R-:W2:Y:S01]  /*203f0*/  LDL R2, [R1+0xb24] ;  /* 0x000b240001027983 */ /* 0x000ea20000100800 */
[----:B------:R-:W-:-:S03]  /*20400*/  @P4 IMAD.MOV.U32 R36, RZ, RZ, R0 ;  /* 0x000000ffff244224 */ /* 0x000fc600078e0000 */
[----:B------:R-:W2:Y:S01]  /*20410*/  LDL R0, [R1+0xb28] ;  /* 0x000b280001007983 */ /* 0x000ea20000100800 */
[----:B------:R-:W-:Y:S01]  /*20420*/  PRMT R33, RZ, 0x7610, R33 ;  /* 0x00007610ff217816 */ /* 0x000fe20000000021 */
[----:B------:R-:W-:Y:S01]  /*20430*/  @P2 IMAD.MOV.U32 R34, RZ, RZ, R11 ;  /* 0x000000ffff222224 */ /* 0x000fe200078e000b */
[----:B------:R-:W-:Y:S01]  /*20440*/  PRMT R53, RZ, 0x7610, R53 ;  /* 0x00007610ff357816 */ /* 0x000fe20000000035 */
[----:B------:R-:W2:Y:S04]  /*20450*/  LDL R11, [R1+0x41c] ;  /* 0x00041c00010b7983 */ /* 0x000ea80000100800 */
[----:B------:R0:W2:Y:S02]  /*20460*/  @P2 LDG.E.U8 R33, desc[UR24][R34.64] ;  /* 0x0000001822212981 */ /* 0x0000a4000c1e1100 */
[----:B0-----:R-:W-:-:S02]  /*20470*/  PRMT R34, RZ, 0x7610, R34 ;  /* 0x00007610ff227816 */ /* 0x001fc40000000022 */
        /* <DEDUP_REMOVED lines=9> */
[----:B------:R-:W2:Y:S01]  /*20510*/  LDL R6, [R1+0xb38] ;  /* 0x000b380001067983 */ /* 0x000ea20000100800 */
[----:B------:R-:W-:-:S03]  /*20520*/  @P4 IMAD.MOV.U32 R38, RZ, RZ, R5 ;  /* 0x000000ffff264224 */ /* 0x000fc600078e0005 */
[----:B------:R-:W2:Y:S01]  /*20530*/  LDL R5, [R1+0xb3c] ;  /* 0x000b3c0001057983 */ /* 0x000ea20000100800 */
[----:B------:R-:W-:-:S03]  /*20540*/  PRMT R37, RZ, 0x7610, R37 ;  /* 0x00007610ff257816 */ /* 0x000fc60000000025 */
[----:B------:R3:W2:Y:S02]  /*20550*/  @P4 LDG.E.U8 R36, desc[UR24][R38.64] ;  /* 0x0000001826244981 */ /* 0x0006a4000c1e1100 */
[----:B---3--:R-:W-:Y:S02]  /*20560*/  @P4 IMAD.MOV.U32 R38, RZ, RZ, R7 ;  /* 0x000000ffff264224 */ /* 0x008fe400078e0007 */
[----:B----4-:R-:W-:Y:S01]  /*20570*/  @P4 IMAD.MOV.U32 R39, RZ, RZ, R8 ;  /* 0x000000ffff274224 */ /* 0x010fe200078e0008 */
[----:B------:R-:W3:Y:S04]  /*20580*/  LDL R7, [R1+0xb44] ;  /* 0x000b440001077983 */ /* 0x000ee80000100800 */
[----:B------:R-:W4:Y:S04]  /*20590*/  LDL R8, [R1+0xb40] ;  /* 0x000b400001087983 */ /* 0x000f280000100800 */
[----:B------:R0:W4:Y:S01]  /*205a0*/  @P4 LDG.E.U8 R37, desc[UR24][R38.64] ;  /* 0x0000001826254981 */ /* 0x000122000c1e1100 */
[----:B------:R-:W-:Y:S01]  /*205b0*/  ISETP.GT.AND P4, PT, R12, 0x3b, PT ;  /* 0x0000003b0c00780c */ /* 0x000fe20003f84270 */
[----:B------:R-:W-:-:S02]  /*205c0*/  @P2 IMAD.MOV.U32 R40, RZ, RZ, R3 ;  /* 0x000000ffff282224 */ /* 0x000fc400078e0003 */
[----:B------:R-:W4:Y:S01]  /*205d0*/  LDL R3, [R1+0xac0] ;  /* 0x000ac00001037983 */ /* 0x000f220000100800 */
[----:B------:R-:W-:-:S03]  /*205e0*/  @P2 IMAD.MOV.U32 R41, RZ, RZ, R4 ;  /* 0x000000ffff292224 */ /* 0x000fc600078e0004 */
[----:B------:R-:W4:Y:S01]  /*205f0*/  LDL R4, [R1+0xabc] ;  /* 0x000abc0001047983 */ /* 0x000f220000100800 */
[----:B0-----:R-:W-:-:S06]  /*20600*/  PRMT R38, RZ, 0x7610, R38 ;  /* 0x00007610ff267816 */ /* 0x001fcc0000000026 */
[----:B------:R2:W4:Y:S02]  /*20610*/  @P2 LDG.E.U8 R38, desc[UR24][R40.64] ;  /* 0x0000001828262981 */ /* 0x000524000c1e1100 */
[----:B--2---:R-:W-:Y:S02]  /*20620*/  @P4 IMAD.MOV.U32 R41, RZ, RZ, R2 ;  /* 0x000000ffff294224 */ /* 0x004fe400078e0002 */
[----:B------:R-:W2:Y:S01]  /*20630*/  LDL R2, [R1+0xb48] ;  /* 0x000b480001027983 */ /* 0x000ea20000100800 */
[----:B------:R-:W-:-:S03]  /*20640*/  @P4 IMAD.MOV.U32 R40, RZ, RZ, R0 ;  /* 0x000000ffff284224 */ /* 0x000fc600078e0000 */
[----:B------:R-:W2:Y:S01]  /*20650*/  LDL R0, [R1+0xb4c] ;  /* 0x000b4c0001007983 */ /* 0x000ea20000100800 */
[----:B------:R-:W-:-:S06]  /*20660*/  PRMT R39, RZ, 0x7610, R39 ;  /* 0x00007610ff277816 */ /* 0x000fcc0000000027 */
[----:B------:R0:W2:Y:S02]  /*20670*/  @P4 LDG.E.U8 R39, desc[UR24][R40.64] ;  /* 0x0000001828274981 */ /* 0x0000a4000c1e1100 */
[----:B0-----:R-:W-:Y:S02]  /*20680*/  PRMT R40, RZ, 0x7610, R40 ;  /* 0x00007610ff287816 */ /* 0x001fe40000000028 */
[----:B------:R-:W-:Y:S01]  /*20690*/  PRMT R41, RZ, 0x7610, R41 ;  /* 0x00007610ff297816 */ /* 0x000fe20000000029 */
[----:B------:R-:W-:Y:S01]  /*206a0*/  @P4 IMAD.MOV.U32 R42, RZ, RZ, R9 ;  /* 0x000000ffff2a4224 */ /* 0x000fe200078e0009 */
[----:B------:R-:W-:Y:S01]  /*206b0*/  PRMT R55, RZ, 0x7610, R55 ;  /* 0x00007610ff377816 */ /* 0x000fe20000000037 */
[----:B------:R-:W2:Y:S01]  /*206c0*/  LDL R9, [R1+0x574] ;  /* 0x0005740001097983 */ /* 0x000ea20000100800 */
[----:B------:R-:W-:Y:S01]  /*206d0*/  @P4 IMAD.MOV.U32 R43, RZ, RZ, R10 ;  /* 0x000000ffff2b4224 */ /* 0x000fe200078e000a */
[----:B------:R-:W-:Y:S02]  /*206e0*/  PRMT R57, RZ, 0x7610, R57 ;  /* 0x00007610ff397816 */ /* 0x000fe40000000039 */
[----:B------:R-:W2:Y:S04]  /*206f0*/  LDL R10, [R1+0x570] ;  /* 0x00057000010a7983 */ /* 0x000ea80000100800 */
[----:B------:R0:W2:Y:S02]  /*20700*/  @P4 LDG.E.U8 R40, desc[UR24][R42.64] ;  /* 0x000000182a284981 */ /* 0x0000a4000c1e1100 */
[----:B0-----:R-:W-:-:S02]  /*20710*/  @P4 IMAD.MOV.U32 R43, RZ, RZ, R6 ;  /* 0x000000ffff2b4224 */ /* 0x001fc400078e0006 */
        /* <DEDUP_REMOVED lines=10> */
[----:B------:R-:W-:Y:S01]  /*207c0*/  ISETP.GT.AND P4, PT, R12, 0x3c, PT ;  /* 0x0000003c0c00780c */ /* 0x000fe20003f84270 */
[----:B0-----:R-:W-:Y:S02]  /*207d0*/  @P2 IMAD.MOV.U32 R44, RZ, RZ, R3 ;  /* 0x000000ffff2c2224 */ /* 0x001fe400078e0003 */
[----:B------:R-:W-:Y:S01]  /*207e0*/  @P2 IMAD.MOV.U32 R45, RZ, RZ, R4 ;  /* 0x000000ffff2d2224 */ /* 0x000fe200078e0004 */
[----:B------:R-:W4:Y:S04]  /*207f0*/  LDL R3, [R1+0xb68] ;  /* 0x000b680001037983 */ /* 0x000f280000100800 */
[----:B------:R-:W4:Y:S05]  /*20800*/  LDL R4, [R1+0xb60] ;  /* 0x000b600001047983 */ /* 0x000f2a0000100800 */
        /* <DEDUP_REMOVED lines=8> */
[----:B------:R0:W2:Y:S01]  /*20890*/  @P4 LDG.E.U8 R44, desc[UR24][R46.64] ;  /* 0x000000182e2c4981 */ /* 0x0000a2000c1e1100 */
[----:B------:R-:W-:Y:S01]  /*208a0*/  ISETP.GT.AND P2, PT, R12, 0x3d, PT ;  /* 0x0000003d0c00780c */ /* 0x000fe20003f44270 */
[----:B0-----:R-:W-:Y:S02]  /*208b0*/  @P4 IMAD.MOV.U32 R47, RZ, RZ, R6 ;  /* 0x000000ffff2f4224 */ /* 0x001fe400078e0006 */
[----:B------:R-:W2:Y:S01]  /*208c0*/  LDL R6, [R1+0xb74] ;  /* 0x000b740001067983 */ /* 0x000ea20000100800 */
[----:B------:R-:W-:-:S03]  /*208d0*/  @P4 IMAD.MOV.U32 R46, RZ, RZ, R5 ;  /* 0x000000ffff2e4224 */ /* 0x000fc600078e0005 */
[----:B------:R-:W2:Y:S04]  /*208e0*/  LDL R5, [R1+0xb78] ;  /* 0x000b780001057983 */ /* 0x000ea80000100800 */
[----:B------:R3:W2:Y:S02]  /*208f0*/  @P4 LDG.E.U8 R45, desc[UR24][R46.64] ;  /* 0x000000182e2d4981 */ /* 0x0006a4000c1e1100 */
[----:B---3--:R-:W-:Y:S02]  /*20900*/  @P4 IMAD.MOV.U32 R46, RZ, RZ, R7 ;  /* 0x000000ffff2e4224 */ /* 0x008fe400078e0007 */
[----:B------:R-:W3:Y:S01]  /*20910*/  LDL R7, [R1+0xb80] ;  /* 0x000b800001077983 */ /* 0x000ee20000100800 */
[----:B----4-:R-:W-:-:S03]  /*20920*/  @P4 IMAD.MOV.U32 R47, RZ, RZ, R8 ;  /* 0x000000ffff2f4224 */ /* 0x010fc600078e0008 */
[----:B------:R-:W4:Y:S04]  /*20930*/  LDL R8, [R1+0xb7c] ;  /* 0x000b7c0001087983 */ /* 0x000f280000100800 */
[----:B------:R0:W4:Y:S02]  /*20940*/  @P4 LDG.E.U8 R49, desc[UR24][R46.64] ;  /* 0x000000182e314981 */ /* 0x000124000c1e1100 */
[----:B0-----:R-:W-:Y:S02]  /*20950*/  @P4 IMAD.MOV.U32 R46, RZ, RZ, R3 ;  /* 0x000000ffff2e4224 */ /* 0x001fe400078e0003 */
[----:B------:R-:W4:Y:S01]  /*20960*/  LDL R3, [R1+0xb88] ;  /* 0x000b880001037983 */ /* 0x000f220000100800 */
[----:B------:R-:W-:-:S03]  /*20970*/  @P4 IMAD.MOV.U32 R47, RZ, RZ, R4 ;  /* 0x000000ffff2f4224 */ /* 0x000fc600078e0004 */
[----:B------:R-:W4:Y:S04]  /*20980*/  LDL R4, [R1+0xb84] ;  /* 0x000b840001047983 */ /* 0x000f280000100800 */
[----:B------:R2:W4:Y:S02]  /*20990*/  @P4 LDG.E.U8 R51, desc[UR24][R46.64] ;  /* 0x000000182e334981 */ /* 0x000524000c1e1100 */
[----:B--2---:R-:W-:Y:S02]  /*209a0*/  @P2 IMAD.MOV.U32 R47, RZ, RZ, R2 ;  /* 0x000000ffff2f2224 */ /* 0x004fe400078e0002 */
[----:B------:R-:W2:Y:S01]  /*209b0*/  LDL R2, [R1+0x560] ;  /* 0x0005600001027983 */ /* 0x000ea20000100800 */
[----:B------:R-:W-:-:S03]  /*209c0*/  @P2 IMAD.MOV.U32 R46, RZ, RZ, R0 ;  /* 0x000000ffff2e2224 */ /* 0x000fc600078e0000 */
[----:B------:R-:W2:Y:S04]  /*209d0*/  LDL R0, [R1+0x564] ;  /* 0x0005640001007983 */ /* 0x000ea80000100800 */
[----:B------:R0:W2:Y:S01]  /*209e0*/  @P2 LDG.E.U8 R53, desc[UR24][R46.64] ;  /* 0x000000182e352981 */ /* 0x0000a2000c1e1100 */
[----:B------:R-:W-:Y:S01]  /*209f0*/  PRMT R59, RZ, 0x7610, R59 ;  /* 0x00007610ff3b7816 */ /* 0x000fe2000000003b */
[----:B0-----:R-:W-:Y:S02]  /*20a00*/  @P2 IMAD.MOV.U32 R47, RZ, RZ, R6 ;  /* 0x000000ffff2f2224 */ /* 0x001fe400078e0006 */
[----:B------:R-:W2:Y:S01]  /*20a10*/  LDL R6, [R1+0x568] ;  /* 0x0005680001067983 */ /* 0x000ea20000100800 */
[----:B------:R-:W-:-:S03]  /*20a20*/  @P2 IMAD.MOV.U32 R46, RZ, RZ, R5 ;  /* 0x000000ffff2e2224 */ /* 0x000fc600078e0005 */
[----:B------:R-:W2:Y:S04]  /*20a30*/  LDL R5, [R1+0x56c] ;  /* 0x00056c0001057983 */ /* 0x000ea80000100800 */
[----:B------:R3:W2:Y:S02]  /*20a40*/  @P2 LDG.E.U8 R55, desc[UR24][R46.64] ;  /* 0x000000182e372981 */ /* 0x0006a4000c1e1100 */
[----:B---3--:R-:W-:Y:S01]  /*20a50*/  @P2 IMAD.MOV.U32 R46, RZ, RZ, R7 ;  /* 0x000000ffff2e2224 */ /* 0x008fe200078e0007 */
[----:B------:R-:W-:Y:S01]  /*20a60*/  PRMT R61, RZ, 0x7610, R61 ;  /* 0x00007610ff3d7816 */ /* 0x000fe2000000003d */
[----:B------:R-:W3:Y:S01]  /*20a70*/  LDL R7, [R1+0x58c] ;  /* 0x00058c0001077983 */ /* 0x000ee20000100800 */
[----:B----4-:R-:W-:Y:S01]  /*20a80*/  @P2 IMAD.MOV.U32 R47, RZ, RZ, R8 ;  /* 0x000000ffff2f2224 */ /* 0x010fe200078e0008 */
[----:B------:R-:W-:-:S02]  /*20a90*/  PRMT R63, RZ, 0x7610, R63 ;  /* 0x00007610ff3f7816 */ /* 0x000fc4000000003f */
[----:B------:R-:W4:Y:S04]  /*20aa0*/  LDL R8, [R1+0x588] ;  /* 0x0005880001087983 */ /* 0x000f280000100800 */
[----:B------:R0:W3:Y:S02]  /*20ab0*/  @P2 LDG.E.U8 R57, desc[UR24][R46.64] ;  /* 0x000000182e392981 */ /* 0x0000e4000c1e1100 */
[----:B0-----:R-:W-:Y:S02]  /*20ac0*/  @P2 IMAD.MOV.U32 R46, RZ, RZ, R3 ;  /* 0x000000ffff2e2224 */ /* 0x001fe400078e0003 */
[----:B------:R-:W3:Y:S01]  /*20ad0*/  LDL R3, [R1+0x57c] ;  /* 0x00057c0001037983 */ /* 0x000ee20000100800 */
[----:B------:R-:W-:-:S03]  /*20ae0*/  @P2 IMAD.MOV.U32 R47, RZ, RZ, R4 ;  /* 0x000000ffff2f2224 */ /* 0x000fc600078e0004 */
[----:B------:R-:W4:Y:S04]  /*20af0*/  LDL R4, [R1+0x578] ;  /* 0x0005780001047983 */ /* 0x000f280000100800 */
[----:B------:R2:W4:Y:S02]  /*20b00*/  @P2 LDG.E.U8 R59, desc[UR24][R46.64] ;  /* 0x000000182e3b2981 */ /* 0x000524000c1e1100 */
[----:B--2---:R-:W-:Y:S02]  /*20b10*/  @P1 IMAD.MOV.U32 R47, RZ, RZ, R2 ;  /* 0x000000ffff2f1224 */ /* 0x004fe400078e0002 */
[----:B------:R-:W2:Y:S01]  /*20b20*/  LDL R2, [R1+0x580] ;  /* 0x0005800001027983 */ /* 0x000ea20000100800 */
[----:B------:R-:W-:-:S03]  /*20b30*/  @P1 IMAD.MOV.U32 R46, RZ, RZ, R0 ;  /* 0x000000ffff2e1224 */ /* 0x000fc600078e0000 */
[----:B------:R-:W2:Y:S01]  /*20b40*/  LDL R0, [R1+0x584] ;  /* 0x0005840001007983 */ /* 0x000ea20000100800 */
[----:B------:R-:W-:-:S03]  /*20b50*/  ISETP.GT.AND P2, PT, R12, 0x36, PT ;  /* 0x000000360c00780c */ /* 0x000fc60003f44270 */
[----:B------:R0:W2:Y:S01]  /*20b60*/  @P1 LDG.E.U8 R61, desc[UR24][R46.64] ;  /* 0x000000182e3d1981 */ /* 0x0000a2000c1e1100 */
[----:B------:R-:W-:Y:S02]  /*20b70*/  PRMT R65, RZ, 0x7610, R65 ;  /* 0x00007610ff417816 */ /* 0x000fe40000000041 */
[----:B------:R-:W-:-:S07]  /*20b80*/  PRMT R67, RZ, 0x7610, R67 ;  /* 0x00007610ff437816 */ /* 0x000fce0000000043 */
[----:B0-----:R-:W-:Y:S02]  /*20b90*/  @P2 IMAD.MOV.U32 R47, RZ, RZ, R6 ;  /* 0x000000ffff2f2224 */ /* 0x001fe400078e0006 */
[----:B------:R-:W2:Y:S01]  /*20ba0*/  LDL R6, [R1+0x410] ;  /* 0x0004100001067983 */ /* 0x000ea20000100800 */
[----:B------:R-:W-:-:S03]  /*20bb0*/  @P2 IMAD.MOV.U32 R46, RZ, RZ, R5 ;  /* 0x000000ffff2e2224 */ /* 0x000fc600078e0005 */
[----:B------:R-:W2:Y:S04]  /*20bc0*/  LDL R5, [R1+0x414] ;  /* 0x0004140001057983 */ /* 0x000ea80000100800 */
[----:B------:R0:W2:Y:S02]  /*20bd0*/  @P2 LDG.E.U8 R63, desc[UR24][R46.64] ;  /* 0x000000182e3f2981 */ /* 0x0000a4000c1e1100 */
[----:B0-----:R-:W-:Y:S02]  /*20be0*/  @P2 IMAD.MOV.U32 R46, RZ, RZ, R9 ;  /* 0x000000ffff2e2224 */ /* 0x001fe400078e0009 */
[----:B------:R-:W-:Y:S01]  /*20bf0*/  @P2 IMAD.MOV.U32 R47, RZ, RZ, R10 ;  /* 0x000000ffff2f2224 */ /* 0x000fe200078e000a */
[----:B------:R-:W-:Y:S01]  /*20c00*/  ISETP.GT.AND P1, PT, R12, 0x37, PT ;  /* 0x000000370c00780c */ /* 0x000fe20003f24270 */
[----:B------:R-:W2:Y:S04]  /*20c10*/  LDL R10, [R1+0x420] ;  /* 0x00042000010a7983 */ /* 0x000ea80000100800 */
[----:B------:R3:W2:Y:S01]  /*20c20*/  @P2 LDG.E.U8 R65, desc[UR24][R46.64] ;  /* 0x000000182e412981 */ /* 0x0006a2000c1e1100 */
[----:B------:R-:W-:-:S03]  /*20c30*/  PRMT R69, RZ, 0x7610, R69 ;  /* 0x00007610ff457816 */ /* 0x000fc60000000045 */
[----:B------:R-:W2:Y:S01]  /*20c40*/  LDL R9, [R1+0x424] ;  /* 0x0004240001097983 */ /* 0x000ea20000100800 */
[----:B---3--:R-:W-:-:S03]  /*20c50*/  @P2 IMAD.MOV.U32 R46, RZ, RZ, R3 ;  /* 0x000000ffff2e2224 */ /* 0x008fc600078e0003 */
[----:B------:R-:W3:Y:S01]  /*20c60*/  LDL R3, [R1+0x540] ;  /* 0x0005400001037983 */ /* 0x000ee20000100800 */
[----:B----4-:R-:W-:-:S03]  /*20c70*/  @P2 IMAD.MOV.U32 R47, RZ, RZ, R4 ;  /* 0x000000ffff2f2224 */ /* 0x010fc600078e0004 */
[----:B------:R-:W4:Y:S04]  /*20c80*/  LDL R4, [R1+0x53c] ;  /* 0x00053c0001047983 */ /* 0x000f280000100800 */
[----:B------:R2:W4:Y:S02]  /*20c90*/  @P2 LDG.E.U8 R67, desc[UR24][R46.64] ;  /* 0x000000182e432981 */ /* 0x000524000c1e1100 */
[----:B--2---:R-:W-:Y:S02]  /*20ca0*/  @P2 IMAD.MOV.U32 R47, RZ, RZ, R2 ;  /* 0x000000ffff2f2224 */ /* 0x004fe400078e0002 */
[----:B------:R-:W2:Y:S01]  /*20cb0*/  LDL R2, [R1+0x544] ;  /* 0x0005440001027983 */ /* 0x000ea20000100800 */
[----:B------:R-:W-:-:S03]  /*20cc0*/  @P2 IMAD.MOV.U32 R46, RZ, RZ, R0 ;  /* 0x000000ffff2e2224 */ /* 0x000fc600078e0000 */
[----:B------:R-:W2:Y:S01]  /*20cd0*/  LDL R0, [R1+0x548] ;  /* 0x0005480001007983 */ /* 0x000ea20000100800 */
[----:B------:R-:W-:-:S03]  /*20ce0*/  PRMT R71, RZ, 0x7610, R71 ;  /* 0x00007610ff477816 */ /* 0x000fc60000000047 */
[----:B------:R0:W2:Y:S01]  /*20cf0*/  @P2 LDG.E.U8 R69, desc[UR24][R46.64] ;  /* 0x000000182e452981 */ /* 0x0000a2000c1e1100 */
        /* <DEDUP_REMOVED lines=21> */
[----:B------:R-:W-:Y:S02]  /*20e50*/  ISETP.GT.AND P2, PT, R12, 0x3e, PT ;  /* 0x0000003e0c00780c */ /* 0x000fe40003f44270 */
[----:B------:R-:W-:Y:S02]  /*20e60*/  PRMT R77, RZ, 0x7610, R77 ;  /* 0x00007610ff4d7816 */ /* 0x000fe4000000004d */
[----:B------:R-:W-:-:S04]  /*20e70*/  PRMT R79, RZ, 0x7610, R79 ;  /* 0x00007610ff4f7816 */ /* 0x000fc8000000004f */
[----:B------:R0:W2:Y:S01]  /*20e80*/  @P1 LDG.E.U8 R77, desc[UR24][R46.64] ;  /* 0x000000182e4d1981 */ /* 0x0000a2000c1e1100 */
[----:B------:R-:W-:-:S04]  /*20e90*/  PRMT R81, RZ, 0x7610, R81 ;  /* 0x00007610ff517816 */ /* 0x000fc80000000051 */
[----:B0-----:R-:W-:Y:S02]  /*20ea0*/  @P2 IMAD.MOV.U32 R46, RZ, RZ, R11 ;  /* 0x000000ffff2e2224 */ /* 0x001fe400078e000b */
[----:B------:R-:W-:Y:S01]  /*20eb0*/  @P2 IMAD.MOV.U32 R47, RZ, RZ, R72 ;  /* 0x000000ffff2f2224 */ /* 0x000fe200078e0048 */
[----:B------:R-:W-:Y:S01]  /*20ec0*/  PRMT R83, RZ, 0x7610, R83 ;  /* 0x00007610ff537816 */ /* 0x000fe20000000053 */
[----:B------:R-:W2:Y:S04]  /*20ed0*/  LDL R72, [R1+0x44c] ;  /* 0x00044c0001487983 */ /* 0x000ea80000100800 */
[----:B------:R0:W2:Y:S01]  /*20ee0*/  @P2 LDG.E.U8 R79, desc[UR24][R46.64] ;  /* 0x000000182e4f2981 */ /* 0x0000a2000c1e1100 */
[----:B------:R-:W-:-:S03]  /*20ef0*/  ISETP.GT.AND P1, PT, R12, 0x3f, PT ;  /* 0x0000003f0c00780c */ /* 0x000fc60003f24270 */
[----:B------:R-:W2:Y:S01]  /*20f00*/  LDL.LU R74, [R1+0x2a0] ;  /* 0x0002a000014a7983 */ /* 0x000ea20000300800 */
[----:B------:R-:W-:-:S03]  /*20f10*/  PRMT R85, RZ, 0x7610, R85 ;  /* 0x00007610ff557816 */ /* 0x000fc60000000055 */
[----:B------:R-:W2:Y:S01]  /*20f20*/  LDL.LU R76, [R1+0x29c] ;  /* 0x00029c00014c7983 */ /* 0x000ea20000300800 */
[----:B0-----:R-:W-:Y:S02]  /*20f30*/  @P2 IMAD.MOV.U32 R46, RZ, RZ, R9 ;  /* 0x000000ffff2e2224 */ /* 0x001fe400078e0009 */
[----:B------:R-:W-:Y:S01]  /*20f40*/  @P2 IMAD.MOV.U32 R47, RZ, RZ, R10 ;  /* 0x000000ffff2f2224 */ /* 0x000fe200078e000a */
[----:B------:R-:W2:Y:S04]  /*20f50*/  LDL.LU R78, [R1+0x298] ;  /* 0x00029800014e7983 */ /* 0x000ea80000300800 */
[----:B------:R0:W2:Y:S04]  /*20f60*/  @P2 LDG.E.U8 R81, desc[UR24][R46.64] ;  /* 0x000000182e512981 */ /* 0x0000a8000c1e1100 */
[----:B------:R-:W2:Y:S04]  /*20f70*/  LDL.LU R80, [R1+0x294] ;  /* 0x0002940001507983 */ /* 0x000ea80000300800 */
[----:B------:R-:W2:Y:S01]  /*20f80*/  LDL.LU R82, [R1+0x204] ;  /* 0x0002040001527983 */ /* 0x000ea20000300800 */
[----:B0-----:R-:W-:-:S02]  /*20f90*/  @P2 IMAD.MOV.U32 R46, RZ, RZ, R7 ;  /* 0x000000ffff2e2224 */ /* 0x001fc400078e0007 */
[----:B------:R-:W-:Y:S01]  /*20fa0*/  @P2 IMAD.MOV.U32 R47, RZ, RZ, R8 ;  /* 0x000000ffff2f2224 */ /* 0x000fe200078e0008 */
[----:B------:R-:W2:Y:S04]  /*20fb0*/  LDL.LU R84, [R1+0x200] ;  /* 0x0002000001547983 */ /* 0x000ea80000300800 */
[----:B------:R0:W2:Y:S01]  /*20fc0*/  @P2 LDG.E.U8 R83, desc[UR24][R46.64] ;  /* 0x000000182e532981 */ /* 0x0000a2000c1e1100 */
[----:B------:R-:W-:-:S03]  /*20fd0*/  PRMT R87, RZ, 0x7610, R87 ;  /* 0x00007610ff577816 */ /* 0x000fc60000000057 */
[----:B------:R-:W2:Y:S04]  /*20fe0*/  LDL.LU R86, [R1+0x1fc] ;  /* 0x0001fc0001567983 */ /* 0x000ea80000300800 */
[----:B------:R-:W2:Y:S01]  /*20ff0*/  LDL.LU R9, [R1+0x180] ;  /* 0x0001800001097983 */ /* 0x000ea20000300800 */
[----:B0-----:R-:W-:Y:S02]  /*21000*/  @P2 IMAD.MOV.U32 R46, RZ, RZ, R5 ;  /* 0x000000ffff2e2224 */ /* 0x001fe400078e0005 */
[----:B------:R-:W-:Y:S01]  /*21010*/  @P2 IMAD.MOV.U32 R47, RZ, RZ, R6 ;  /* 0x000000ffff2f2224 */ /* 0x000fe200078e0006 */
[----:B------:R-:W2:Y:S04]  /*21020*/  LDL.LU R88, [R1+0x17c] ;  /* 0x00017c0001587983 */ /* 0x000ea80000300800 */
[----:B------:R3:W2:Y:S04]  /*21030*/  @P2 LDG.E.U8 R85, desc[UR24][R46.64] ;  /* 0x000000182e552981 */ /* 0x0006a8000c1e1100 */
[----:B------:R-:W2:Y:S04]  /*21040*/  LDL.LU R90, [R1+0x178] ;  /* 0x00017800015a7983 */ /* 0x000ea80000300800 */
[----:B------:R-:W2:Y:S01]  /*21050*/  LDL.LU R92, [R1+0x174] ;  /* 0x00017400015c7983 */ /* 0x000ea20000300800 */
[----:B------:R-:W-:-:S03]  /*21060*/  PRMT R89, RZ, 0x7610, R89 ;  /* 0x00007610ff597816 */ /* 0x000fc60000000059 */
[----:B------:R-:W2:Y:S04]  /*21070*/  LDL.LU R6, [R1+0x100] ;  /* 0x0001000001067983 */ /* 0x000ea80000300800 */
[----:B------:R-:W2:Y:S01]  /*21080*/  LDL.LU R7, [R1+0xfc] ;  /* 0x0000fc0001077983 */ /* 0x000ea20000300800 */
[----:B---3--:R-:W-:-:S03]  /*21090*/  @P1 IMAD.MOV.U32 R46, RZ, RZ, R3 ;  /* 0x000000ffff2e1224 */ /* 0x008fc600078e0003 */
[----:B------:R-:W3:Y:S01]  /*210a0*/  LDL.LU R3, [R1+0xf8] ;  /* 0x0000f80001037983 */ /* 0x000ee20000300800 */
[----:B----4-:R-:W-:-:S03]  /*210b0*/  @P1 IMAD.MOV.U32 R47, RZ, RZ, R4 ;  /* 0x000000ffff2f1224 */ /* 0x010fc600078e0004 */
[----:B------:R-:W4:Y:S04]  /*210c0*/  LDL.LU R5, [R1+0xf4] ;  /* 0x0000f40001057983 */ /* 0x000f280000300800 */
[----:B------:R2:W3:Y:S04]  /*210d0*/  @P1 LDG.E.U8 R87, desc[UR24][R46.64] ;  /* 0x000000182e571981 */ /* 0x0004e8000c1e1100 */
[----:B------:R-:W3:Y:S04]  /*210e0*/  LDL.LU R8, [R1+0xa0] ;  /* 0x0000a00001087983 */ /* 0x000ee80000300800 */
[----:B------:R-:W3:Y:S01]  /*210f0*/  LDL.LU R11, [R1+0x9c] ;  /* 0x00009c00010b7983 */ /* 0x000ee20000300800 */
[----:B--2---:R-:W-:-:S02]  /*21100*/  @P1 IMAD.MOV.U32 R47, RZ, RZ, R2 ;  /* 0x000000ffff2f1224 */ /* 0x004fc400078e0002 */
[----:B------:R-:W-:Y:S02]  /*21110*/  @P1 IMAD.MOV.U32 R46, RZ, RZ, R0 ;  /* 0x000000ffff2e1224 */ /* 0x000fe400078e0000 */
[----:B------:R-:W2:Y:S04]  /*21120*/  LDL.LU R0, [R1+0x98] ;  /* 0x0000980001007983 */ /* 0x000ea80000300800 */
[----:B------:R-:W2:Y:S04]  /*21130*/  LDL.LU R10, [R1+0x94] ;  /* 0x00009400010a7983 */ /* 0x000ea80000300800 */
[----:B------:R-:W2:Y:S04]  /*21140*/  LDL.LU R2, [R1+0x40] ;  /* 0x0000400001027983 */ /* 0x000ea80000300800 */
[----:B------:R-:W2:Y:S04]  /*21150*/  LDL.LU R4, [R1+0x3c] ;  /* 0x00003c0001047983 */ /* 0x000ea80000300800 */
[----:B------:R0:W2:Y:S04]  /*21160*/  @P1 LDG.E.U8 R89, desc[UR24][R46.64] ;  /* 0x000000182e591981 */ /* 0x0000a8000c1e1100 */
[----:B------:R-:W2:Y:S01]  /*21170*/  LDL R47, [R1+0x448] ;  /* 0x00044800012f7983 */ /* 0x000ea20000100800 */
[----:B------:R-:W-:Y:S01]  /*21180*/  PRMT R91, RZ, 0x7610, R91 ;  /* 0x00007610ff5b7816 */ /* 0x000fe2000000005b */
[----:B0-----:R-:W-:-:S05]  /*21190*/  @P1 IMAD.MOV.U32 R46, RZ, RZ, R72 ;  /* 0x000000ffff2e1224 */ /* 0x001fca00078e0048 */
[----:B--2---:R0:W2:Y:S04]  /*211a0*/  @P1 LDG.E.U8 R91, desc[UR24][R46.64] ;  /* 0x000000182e5b1981 */ /* 0x0040a8000c1e1100 */
[----:B------:R-:W0:Y:S04]  /*211b0*/  LDL R46, [R1+0x450] ;  /* 0x00045000012e7983 */ /* 0x000e280000100800 */
[----:B------:R-:W0:Y:S01]  /*211c0*/  LDL R47, [R1+0x454] ;  /* 0x00045400012f7983 */ /* 0x000e220000100800 */
[----:B------:R-:W-:Y:S01]  /*211d0*/  PRMT R93, RZ, 0x7610, R93 ;  /* 0x00007610ff5d7816 */ /* 0x000fe2000000005d */
[----:B------:R-:W1:Y:S01]  /*211e0*/  S2R R72, SR_TID.X ;  /* 0x0000000000487919 */ /* 0x000e620000002100 */
[----:B0-----:R-:W-:-:S04]  /*211f0*/  @P1 LOP3.LUT R47, R47, R46, RZ, 0x3c, !PT ;  /* 0x0000002e2f2f1212 */ /* 0x001fc800078e3cff */
[----:B------:R-:W-:-:S04]  /*21200*/  @P1 LOP3.LUT R46, R47, R46, RZ, 0x3c, !PT ;  /* 0x0000002e2f2e1212 */ /* 0x000fc800078e3cff */
[----:B------:R-:W-:-:S05]  /*21210*/  @P1 LOP3.LUT R47, R47, R46, RZ, 0x3c, !PT ;  /* 0x0000002e2f2f1212 */ /* 0x000fca00078e3cff */
[----:B------:R0:W2:Y:S04]  /*21220*/  @P1 LDG.E.U8 R93, desc[UR24][R46.64] ;  /* 0x000000182e5d1981 */ /* 0x0000a8000c1e1100 */
[----:B------:R-:W2:Y:S01]  /*21230*/  LDL.LU R46, [R1+0x208] ;  /* 0x00020800012e7983 */ /* 0x000ea20000300800 */
[----:B0-----:R-:W0:Y:S01]  /*21240*/  S2R R47, SR_TID.X ;  /* 0x00000000002f7919 */ /* 0x001e220000002100 */
[----:B-1----:R-:W-:Y:S01]  /*21250*/  LOP3.LUT R72, R72, 0x3f, RZ, 0xc0, !PT ;  /* 0x0000003f48487812 */ /* 0x002fe200078ec0ff */
[----:B------:R-:W-:Y:S03]  /*21260*/  BAR.SYNC.DEFER_BLOCKING 0x0 ;  /* 0x0000000000007b1d */ /* 0x000fe60000010000 */
[----:B------:R-:W-:-:S03]  /*21270*/  ISETP.GE.AND P1, PT, R72, R12, PT ;  /* 0x0000000c4800720c */ /* 0x000fc60003f26270 */
[----:B------:R-:W3:Y:S01]  /*21280*/  LDL.LU R72, [R1+0xc7c] ;  /* 0x000c7c0001487983 */ /* 0x000ee20000300800 */
[----:B0-----:R-:W-:-:S05]  /*21290*/  LOP3.LUT R47, R47, 0x7f, RZ, 0xc0, !PT ;  /* 0x0000007f2f2f7812 */ /* 0x001fca00078ec0ff */
[----:B------:R0:W-:Y:S04]  /*212a0*/  STS.U8 [R47+UR9+0x8000], R74 ;  /* 0x0080004a2f007988 */ /* 0x0001e80008000009 */
[----:B------:R1:W-:Y:S04]  /*212b0*/  STS.U8 [R47+UR9+0xa000], R76 ;  /* 0x00a0004c2f007988 */ /* 0x0003e80008000009 */
[----:B------:R1:W-:Y:S04]  /*212c0*/  STS.U8 [R47+UR9+0xc000], R78 ;  /* 0x00c0004e2f007988 */ /* 0x0003e80008000009 */
[----:B------:R4:W-:Y:S04]  /*212d0*/  STS.U8 [R47+UR9+0xe000], R80 ;  /* 0x00e000502f007988 */ /* 0x0009e80008000009 */
[----:B0-----:R-:W3:Y:S04]  /*212e0*/  LDL.LU R74, [R1+0xc78] ;  /* 0x000c7800014a7983 */ /* 0x001ee80000300800 */
[----:B-1----:R-:W3:Y:S04]  /*212f0*/  LDL.LU R76, [R1+0xc74] ;  /* 0x000c7400014c7983 */ /* 0x002ee80000300800 */
[----:B------:R-:W3:Y:S04]  /*21300*/  LDL.LU R78, [R1+0xc70] ;  /* 0x000c7000014e7983 */ /* 0x000ee80000300800 */
[----:B----4-:R-:W4:Y:S04]  /*21310*/  LDL.LU R80, [R1+0xc6c] ;  /* 0x000c6c0001507983 */ /* 0x010f280000300800 */
[----:B--2---:R-:W-:Y:S04]  /*21320*/  STS.U8 [R47+UR9+0x8400], R46 ;  /* 0x0084002e2f007988 */ /* 0x004fe80008000009 */
[----:B------:R-:W-:Y:S04]  /*21330*/  STS.U8 [R47+UR9+0xa400], R82 ;  /* 0x00a400522f007988 */ /* 0x000fe80008000009 */
[----:B------:R-:W-:Y:S04]  /*21340*/  STS.U8 [R47+UR9+0xc400], R84 ;  /* 0x00c400542f007988 */ /* 0x000fe80008000009 */
[----:B------:R-:W-:Y:S04]  /*21350*/  STS.U8 [R47+UR9+0xe400], R86 ;  /* 0x00e400562f007988 */ /* 0x000fe80008000009 */
[----:B------:R0:W-:Y:S04]  /*21360*/  STS.U8 [R47+UR9+0x8800], R9 ;  /* 0x008800092f007988 */ /* 0x0001e80008000009 */
[----:B0-----:R-:W2:Y:S04]  /*21370*/  LDL.LU R9, [R1+0x38] ;  /* 0x0000380001097983 */ /* 0x001ea80000300800 */
[----:B------:R0:W-:Y:S04]  /*21380*/  STS.U8 [R47+UR9+0xa800], R88 ;  /* 0x00a800582f007988 */ /* 0x0001e80008000009 */
[----:B------:R1:W-:Y:S04]  /*21390*/  STS.U8 [R47+UR9+0xc800], R90 ;  /* 0x00c8005a2f007988 */ /* 0x0003e80008000009 */
[----:B------:R-:W-:Y:S04]  /*213a0*/  STS.U8 [R47+UR9+0xe800], R92 ;  /* 0x00e8005c2f007988 */ /* 0x000fe80008000009 */
[----:B------:R-:W-:Y:S04]  /*213b0*/  STS.U8 [R47+UR9+0x8c00], R6 ;  /* 0x008c00062f007988 */ /* 0x000fe80008000009 */
[----:B------:R-:W-:Y:S04]  /*213c0*/  STS.U8 [R47+UR9+0xac00], R7 ;  /* 0x00ac00072f007988 */ /* 0x000fe80008000009 */
[----:B---3--:R-:W-:Y:S04]  /*213d0*/  STS.U8 [R47+UR9+0xcc00], R3 ;  /* 0x00cc00032f007988 */ /* 0x008fe80008000009 */
[----:B------:R-:W-:Y:S04]  /*213e0*/  STS.U8 [R47+UR9+0xec00], R5 ;  /* 0x00ec00052f007988 */ /* 0x000fe80008000009 */
[----:B------:R-:W3:Y:S04]  /*213f0*/  LDL.LU R82, [R1+0x290] ;  /* 0x0002900001527983 */ /* 0x000ee80000300800 */
[----:B------:R-:W-:Y:S04]  /*21400*/  STS.U8 [R47+UR9+0x9000], R8 ;  /* 0x009000082f007988 */ /* 0x000fe80008000009 */
[----:B------:R-:W3:Y:S04]  /*21410*/  LDL.LU R84, [R1+0x288] ;  /* 0x0002880001547983 */ /* 0x000ee80000300800 */
[----:B------:R-:W-:Y:S04]  /*21420*/  STS.U8 [R47+UR9+0xb000], R11 ;  /* 0x00b0000b2f007988 */ /* 0x000fe80008000009 */
[----:B------:R-:W3:Y:S04]  /*21430*/  LDL.LU R86, [R1+0x280] ;  /* 0x0002800001567983 */ /* 0x000ee80000300800 */
[----:B------:R-:W-:Y:S04]  /*21440*/  STS.U8 [R47+UR9+0xd000], R0 ;  /* 0x00d000002f007988 */ /* 0x000fe80008000009 */
        /* <DEDUP_REMOVED lines=17> */
[----:B--2---:R0:W-:Y:S04]  /*21560*/  STS.U8 [R47+UR9+0xd400], R9 ;  /* 0x00d400092f007988 */ /* 0x0041e80008000009 */
[----:B0-----:R-:W2:Y:S04]  /*21570*/  LDL.LU R9, [R1+0xc68] ;  /* 0x000c680001097983 */ /* 0x001ea80000300800 */
[----:B--2---:R0:W-:Y:S02]  /*21580*/  STS.U8 [R47+UR9+0xf400], R9 ;  /* 0x00f400092f007988 */ /* 0x0041e40008000009 */
[----:B0-----:R-:W0:Y:S02]  /*21590*/  S2R R9, SR_TID.X ;  /* 0x0000000000097919 */ /* 0x001e240000002100 */
[----:B------:R1:W-:Y:S04]  /*215a0*/  STS.U8 [R47+UR9+0x9800], R64 ;  /* 0x009800402f007988 */ /* 0x0003e80008000009 */
[----:B------:R2:W-:Y:S04]  /*215b0*/  STS.U8 [R47+UR9+0xb800], R62 ;  /* 0x00b8003e2f007988 */ /* 0x0005e80008000009 */
[----:B------:R0:W-:Y:S04]  /*215c0*/  STS.U8 [R47+UR9+0xd800], R60 ;  /* 0x00d8003c2f007988 */ /* 0x0001e80008000009 */
[----:B------:R0:W-:Y:S04]  /*215d0*/  STS.U8 [R47+UR9+0xf800], R58 ;  /* 0x00f8003a2f007988 */ /* 0x0001e80008000009 */
[----:B------:R-:W-:Y:S04]  /*215e0*/  STS.U8 [R47+UR9+0x9c00], R24 ;  /* 0x009c00182f007988 */ /* 0x000fe80008000009 */
[----:B-1----:R-:W4:Y:S01]  /*215f0*/  LDL.LU R64, [R1+0x164] ;  /* 0x0001640001407983 */ /* 0x002f220000300800 */
[----:B0-----:R-:W-:-:S03]  /*21600*/  LOP3.LUT R9, R9, 0x7f, RZ, 0xc0, !PT ;  /* 0x0000007f09097812 */ /* 0x001fc600078ec0ff */
[----:B------:R-:W-:Y:S01]  /*21610*/  STS.U8 [R47+UR9+0xbc00], R25 ;  /* 0x00bc00192f007988 */ /* 0x000fe20008000009 */
[----:B------:R-:W-:-:S03]  /*21620*/  LOP3.LUT R9, R9, 0x10, RZ, 0x3c, !PT ;  /* 0x0000001009097812 */ /* 0x000fc600078e3cff */
[----:B--2---:R-:W2:Y:S04]  /*21630*/  LDL.LU R62, [R1+0x168] ;  /* 0x00016800013e7983 */ /* 0x004ea80000300800 */
[----:B------:R-:W-:Y:S04]  /*21640*/  STS.U8 [R47+UR9+0xdc00], R26 ;  /* 0x00dc001a2f007988 */ /* 0x000fe80008000009 */
[----:B------:R-:W2:Y:S04]  /*21650*/  LDL.LU R60, [R1+0x16c] ;  /* 0x00016c00013c7983 */ /* 0x000ea80000300800 */
[----:B------:R-:W-:Y:S04]  /*21660*/  STS.U8 [R47+UR9+0xfc00], R27 ;  /* 0x00fc001b2f007988 */ /* 0x000fe80008000009 */
[----:B------:R-:W2:Y:S04]  /*21670*/  LDL.LU R58, [R1+0x170] ;  /* 0x00017000013a7983 */ /* 0x000ea80000300800 */
[----:B---3--:R0:W-:Y:S04]  /*21680*/  STS.U8 [R9+UR9+0x8080], R82 ;  /* 0x0080805209007988 */ /* 0x0081e80008000009 */
        /* <DEDUP_REMOVED lines=8> */
[----:B0-----:R-:W3:Y:S04]  /*21710*/  LDL.LU R88, [R1+0xc58] ;  /* 0x000c580001587983 */ /* 0x001ee80000300800 */
[----:B-1----:R-:W3:Y:S04]  /*21720*/  LDL.LU R90, [R1+0xc54] ;  /* 0x000c5400015a7983 */ /* 0x002ee80000300800 */
[----:B------:R-:W3:Y:S04]  /*21730*/  LDL.LU R10, [R1+0xc50] ;  /* 0x000c5000010a7983 */ /* 0x000ee80000300800 */
[----:B------:R0:W-:Y:S04]  /*21740*/  STS.U8 [R9+UR9+0xc480], R2 ;  /* 0x00c4800209007988 */ /* 0x0001e80008000009 */
[----:B------:R1:W-:Y:S04]  /*21750*/  STS.U8 [R9+UR9+0xe480], R4 ;  /* 0x00e4800409007988 */ /* 0x0003e80008000009 */
[----:B0-----:R-:W3:Y:S04]  /*21760*/  LDL.LU R2, [R1+0xc4c] ;  /* 0x000c4c0001027983 */ /* 0x001ee80000300800 */
[----:B-1----:R-:W3:Y:S04]  /*21770*/  LDL.LU R4, [R1+0xc48] ;  /* 0x000c480001047983 */ /* 0x002ee80000300800 */
        /* <DEDUP_REMOVED lines=22> */
[----:B----4-:R-:W-:Y:S04]  /*218e0*/  STS.U8 [R9+UR9+0xe880], R64 ;  /* 0x00e8804009007988 */ /* 0x010fe80008000009 */
[----:B--2---:R-:W-:Y:S04]  /*218f0*/  STS.U8 [R9+UR9+0xc880], R62 ;  /* 0x00c8803e09007988 */ /* 0x004fe80008000009 */
[----:B------:R-:W-:Y:S04]  /*21900*/  STS.U8 [R9+UR9+0xa880], R60 ;  /* 0x00a8803c09007988 */ /* 0x000fe80008000009 */
[----:B------:R0:W-:Y:S04]  /*21910*/  STS.U8 [R9+UR9+0x8880], R58 ;  /* 0x0088803a09007988 */ /* 0x0001e80008000009 */
[----:B0-----:R-:W2:Y:S04]  /*21920*/  LDL.LU R58, [R1+0x154] ;  /* 0x00015400013a7983 */ /* 0x001ea80000300800 */
[----:B------:R-:W4:Y:S04]  /*21930*/  LDL.LU R60, [R1+0x14c] ;  /* 0x00014c00013c7983 */ /* 0x000f280000300800 */
[----:B------:R-:W4:Y:S04]  /*21940*/  LDL.LU R62, [R1+0xe0] ;  /* 0x0000e000013e7983 */ /* 0x000f280000300800 */
[----:B------:R-:W4:Y:S04]  /*21950*/  LDL.LU R64, [R1+0xdc] ;  /* 0x0000dc0001407983 */ /* 0x000f280000300800 */
[----:B------:R-:W4:Y:S04]  /*21960*/  LDL.LU R46, [R1+0xd8] ;  /* 0x0000d800012e7983 */ /* 0x000f280000300800 */
[----:B------:R-:W4:Y:S04]  /*21970*/  LDL.LU R3, [R1+0xd4] ;  /* 0x0000d40001037983 */ /* 0x000f280000300800 */
[----:B------:R-:W4:Y:S04]  /*21980*/  LDL.LU R5, [R1+0x80] ;  /* 0x0000800001057983 */ /* 0x000f280000300800 */
[----:B------:R-:W4:Y:S04]  /*21990*/  LDL.LU R8, [R1+0x7c] ;  /* 0x00007c0001087983 */ /* 0x000f280000300800 */
[----:B---3--:R0:W-:Y:S02]  /*219a0*/  STS.U8 [R9+UR9+0xf480], R10 ;  /* 0x00f4800a09007988 */ /* 0x0081e40008000009 */
[----:B0-----:R-:W0:Y:S02]  /*219b0*/  S2R R10, SR_TID.X ;  /* 0x00000000000a7919 */ /* 0x001e240000002100 */
[----:B------:R1:W-:Y:S04]  /*219c0*/  STS.U8 [R9+UR9+0xd480], R2 ;  /* 0x00d4800209007988 */ /* 0x0003e80008000009 */
[----:B------:R3:W-:Y:S04]  /*219d0*/  STS.U8 [R9+UR9+0xb480], R4 ;  /* 0x00b4800409007988 */ /* 0x0007e80008000009 */
[----:B-1----:R-:W4:Y:S04]  /*219e0*/  LDL.LU R2, [R1+0x78] ;  /* 0x0000780001027983 */ /* 0x002f280000300800 */
[----:B---3--:R-:W3:Y:S04]  /*219f0*/  LDL.LU R4, [R1+0x74] ;  /* 0x0000740001047983 */ /* 0x008ee80000300800 */
[----:B------:R-:W3:Y:S04]  /*21a00*/  LDL.LU R56, [R1+0x158] ;  /* 0x0001580001387983 */ /* 0x000ee80000300800 */
[----:B------:R-:W3:Y:S04]  /*21a10*/  LDL.LU R54, [R1+0x15c] ;  /* 0x00015c0001367983 */ /* 0x000ee80000300800 */
[----:B------:R-:W3:Y:S01]  /*21a20*/  LDL.LU R52, [R1+0x1d8] ;  /* 0x0001d80001347983 */ /* 0x000ee20000300800 */
[----:B0-----:R-:W-:-:S03]  /*21a30*/  LOP3.LUT R10, R10, 0x7f, RZ, 0xc0, !PT ;  /* 0x0000007f0a0a7812 */ /* 0x001fc600078ec0ff */
[----:B------:R-:W3:Y:S01]  /*21a40*/  LDL.LU R50, [R1+0x1dc] ;  /* 0x0001dc0001327983 */ /* 0x000ee20000300800 */
[----:B------:R-:W-:-:S03]  /*21a50*/  LOP3.LUT R10, R10, 0x20, RZ, 0x3c, !PT ;  /* 0x000000200a0a7812 */ /* 0x000fc600078e3cff */
[----:B------:R-:W3:Y:S04]  /*21a60*/  LDL.LU R9, [R1+0x25c] ;  /* 0x00025c0001097983 */ /* 0x000ee80000300800 */
        /* <DEDUP_REMOVED lines=10> */
[----:B--2---:R-:W-:Y:S04]  /*21b10*/  STS.U8 [R10+UR9+0xc900], R58 ;  /* 0x00c9003a0a007988 */ /* 0x004fe80008000009 */
[----:B----4-:R-:W-:Y:S04]  /*21b20*/  STS.U8 [R10+UR9+0xe900], R60 ;  /* 0x00e9003c0a007988 */ /* 0x010fe80008000009 */
[----:B------:R0:W-:Y:S04]  /*21b30*/  STS.U8 [R10+UR9+0xed00], R3 ;  /* 0x00ed00030a007988 */ /* 0x0001e80008000009 */
[----:B------:R1:W-:Y:S04]  /*21b40*/  STS.U8 [R10+UR9+0x9100], R5 ;  /* 0x009100050a007988 */ /* 0x0003e80008000009 */
[----:B------:R2:W-:Y:S04]  /*21b50*/  STS.U8 [R10+UR9+0xb100], R8 ;  /* 0x00b100080a007988 */ /* 0x0005e80008000009 */
[----:B0-----:R-:W4:Y:S04]  /*21b60*/  LDL.LU R3, [R1+0x254] ;  /* 0x0002540001037983 */ /* 0x001f280000300800 */
[----:B-1----:R-:W4:Y:S04]  /*21b70*/  LDL.LU R5, [R1+0x250] ;  /* 0x0002500001057983 */ /* 0x002f280000300800 */
[----:B--2---:R-:W2:Y:S04]  /*21b80*/  LDL.LU R8, [R1+0x248] ;  /* 0x0002480001087983 */ /* 0x004ea80000300800 */
[----:B------:R-:W-:Y:S04]  /*21b90*/  STS.U8 [R10+UR9+0x8d00], R62 ;  /* 0x008d003e0a007988 */ /* 0x000fe80008000009 */
[----:B------:R-:W-:Y:S04]  /*21ba0*/  STS.U8 [R10+UR9+0xad00], R64 ;  /* 0x00ad00400a007988 */ /* 0x000fe80008000009 */
[----:B------:R0:W-:Y:S04]  /*21bb0*/  STS.U8 [R10+UR9+0xd100], R2 ;  /* 0x00d100020a007988 */ /* 0x0001e80008000009 */
[----:B---3--:R-:W-:Y:S04]  /*21bc0*/  STS.U8 [R10+UR9+0xf100], R4 ;  /* 0x00f100040a007988 */ /* 0x008fe80008000009 */
[----:B0-----:R-:W3:Y:S04]  /*21bd0*/  LDL.LU R2, [R1+0x244] ;  /* 0x0002440001027983 */ /* 0x001ee80000300800 */
[----:B------:R-:W-:Y:S04]  /*21be0*/  STS.U8 [R10+UR9+0x8900], R54 ;  /* 0x008900360a007988 */ /* 0x000fe80008000009 */
[----:B------:R-:W-:Y:S04]  /*21bf0*/  STS.U8 [R10+UR9+0xa500], R52 ;  /* 0x00a500340a007988 */ /* 0x000fe80008000009 */
[----:B------:R-:W-:Y:S04]  /*21c00*/  STS.U8 [R10+UR9+0x8500], R50 ;  /* 0x008500320a007988 */ /* 0x000fe80008000009 */
[----:B------:R-:W-:Y:S04]  /*21c10*/  STS.U8 [R10+UR9+0xe100], R9 ;  /* 0x00e100090a007988 */ /* 0x000fe80008000009 */
[----:B------:R-:W-:Y:S04]  /*21c20*/  STS.U8 [R10+UR9+0xa900], R56 ;  /* 0x00a900380a007988 */ /* 0x000fe80008000009 */
[----:B------:R-:W-:Y:S04]  /*21c30*/  STS.U8 [R10+UR9+0xcd00], R46 ;  /* 0x00cd002e0a007988 */ /* 0x000fe80008000009 */
[----:B------:R0:W-:Y:S04]  /*21c40*/  STS.U8 [R10+UR9+0x9500], R0 ;  /* 0x009500000a007988 */ /* 0x0001e80008000009 */
[----:B0-----:R-:W2:Y:S04]  /*21c50*/  LDL.LU R0, [R1+0x1c4] ;  /* 0x0001c40001007983 */ /* 0x001ea80000300800 */
        /* <DEDUP_REMOVED lines=11> */
[----:B------:R0:W-:Y:S04]  /*21d10*/  STS.U8 [R10+UR9+0xb500], R7 ;  /* 0x00b500070a007988 */ /* 0x0001e80008000009 */
[----:B------:R1:W-:Y:S04]  /*21d20*/  STS.U8 [R10+UR9+0xd500], R11 ;  /* 0x00d5000b0a007988 */ /* 0x0003e80008000009 */
[----:B0-----:R-:W2:Y:S04]  /*21d30*/  LDL.LU R7, [R1+0xc38] ;  /* 0x000c380001077983 */ /* 0x001ea80000300800 */
[----:B-1----:R-:W2:Y:S04]  /*21d40*/  LDL.LU R11, [R1+0xc34] ;  /* 0x000c3400010b7983 */ /* 0x002ea80000300800 */
[----:B------:R0:W-:Y:S04]  /*21d50*/  STS.U8 [R10+UR9+0x9900], R48 ;  /* 0x009900300a007988 */ /* 0x0001e80008000009 */
[----:B------:R1:W-:Y:S04]  /*21d60*/  STS.U8 [R10+UR9+0xd900], R14 ;  /* 0x00d9000e0a007988 */ /* 0x0003e80008000009 */
[----:B------:R1:W-:Y:S04]  /*21d70*/  STS.U8 [R10+UR9+0xf900], R15 ;  /* 0x00f9000f0a007988 */ /* 0x0003e80008000009 */
[----:B0-----:R-:W3:Y:S04]  /*21d80*/  LDL.LU R48, [R1+0x140] ;  /* 0x0001400001307983 */ /* 0x001ee80000300800 */
[----:B-1----:R-:W3:Y:S04]  /*21d90*/  LDL.LU R14, [R1+0x148] ;  /* 0x00014800010e7983 */ /* 0x002ee80000300800 */
[----:B------:R-:W-:Y:S04]  /*21da0*/  STS.U8 [R10+UR9+0xb900], R13 ;  /* 0x00b9000d0a007988 */ /* 0x000fe80008000009 */
[----:B------:R-:W3:Y:S04]  /*21db0*/  LDL.LU R15, [R1+0x1b0] ;  /* 0x0001b000010f7983 */ /* 0x000ee80000300800 */
[----:B------:R-:W-:Y:S04]  /*21dc0*/  STS.U8 [R10+UR9+0x9d00], R34 ;  /* 0x009d00220a007988 */ /* 0x000fe80008000009 */
[----:B------:R-:W-:Y:S04]  /*21dd0*/  STS.U8 [R10+UR9+0xbd00], R35 ;  /* 0x00bd00230a007988 */ /* 0x000fe80008000009 */
[----:B------:R-:W-:Y:S04]  /*21de0*/  STS.U8 [R10+UR9+0xdd00], R36 ;  /* 0x00dd00240a007988 */ /* 0x000fe80008000009 */
[----:B------:R-:W-:Y:S04]  /*21df0*/  STS.U8 [R10+UR9+0xfd00], R37 ;  /* 0x00fd00250a007988 */ /* 0x000fe80008000009 */
[----:B--2---:R0:W-:Y:S02]  /*21e00*/  STS.U8 [R10+UR9+0xf500], R11 ;  /* 0x00f5000b0a007988 */ /* 0x0041e40008000009 */
[----:B0-----:R-:W0:Y:S02]  /*21e10*/  S2R R11, SR_TID.X ;  /* 0x00000000000b7919 */ /* 0x001e240000002100 */
[----:B------:R-:W2:Y:S01]  /*21e20*/  LDL.LU R10, [R1+0x1b4] ;  /* 0x0001b400010a7983 */ /* 0x000ea20000300800 */
[----:B0-----:R-:W-:-:S04]  /*21e30*/  LOP3.LUT R11, R11, 0x7f, RZ, 0xc0, !PT ;  /* 0x0000007f0b0b7812 */ /* 0x001fc800078ec0ff */
[----:B------:R-:W-:-:S05]  /*21e40*/  LOP3.LUT R11, R11, 0x30, RZ, 0x3c, !PT ;  /* 0x000000300b0b7812 */ /* 0x000fca00078e3cff */
[----:B----4-:R0:W-:Y:S04]  /*21e50*/  STS.U8 [R11+UR9+0x8180], R3 ;  /* 0x008180030b007988 */ /* 0x0101e80008000009 */
[----:B------:R1:W-:Y:S04]  /*21e60*/  STS.U8 [R11+UR9+0xa180], R5 ;  /* 0x00a180050b007988 */ /* 0x0003e80008000009 */
[----:B------:R4:W-:Y:S04]  /*21e70*/  STS.U8 [R11+UR9+0xc180], R8 ;  /* 0x00c180080b007988 */ /* 0x0009e80008000009 */
[----:B0-----:R-:W2:Y:S04]  /*21e80*/  LDL.LU R3, [R1+0xc30] ;  /* 0x000c300001037983 */ /* 0x001ea80000300800 */
[----:B-1----:R-:W2:Y:S04]  /*21e90*/  LDL.LU R5, [R1+0xc2c] ;  /* 0x000c2c0001057983 */ /* 0x002ea80000300800 */
[----:B----4-:R-:W4:Y:S04]  /*21ea0*/  LDL.LU R8, [R1+0xc28] ;  /* 0x000c280001087983 */ /* 0x010f280000300800 */
[----:B---3--:R0:W-:Y:S04]  /*21eb0*/  STS.U8 [R11+UR9+0xe180], R2 ;  /* 0x00e180020b007988 */ /* 0x0081e80008000009 */
[----:B------:R1:W-:Y:S04]  /*21ec0*/  STS.U8 [R11+UR9+0x8580], R0 ;  /* 0x008580000b007988 */ /* 0x0003e80008000009 */
[----:B------:R3:W-:Y:S04]  /*21ed0*/  STS.U8 [R11+UR9+0xa580], R4 ;  /* 0x00a580040b007988 */ /* 0x0007e80008000009 */
[----:B0-----:R-:W4:Y:S04]  /*21ee0*/  LDL.LU R2, [R1+0xc24] ;  /* 0x000c240001027983 */ /* 0x001f280000300800 */
[----:B-1----:R-:W4:Y:S04]  /*21ef0*/  LDL.LU R0, [R1+0xc20] ;  /* 0x000c200001007983 */ /* 0x002f280000300800 */
[----:B---3--:R-:W3:Y:S04]  /*21f00*/  LDL.LU R4, [R1+0xc1c] ;  /* 0x000c1c0001047983 */ /* 0x008ee80000300800 */
        /* <DEDUP_REMOVED lines=22> */
[----:B--2---:R-:W-:Y:S04]  /*22070*/  STS.U8 [R11+UR9+0xc580], R10 ;  /* 0x00c5800a0b007988 */ /* 0x004fe80008000009 */
[----:B------:R-:W-:Y:S04]  /*22080*/  STS.U8 [R11+UR9+0xb580], R5 ;  /* 0x00b580050b007988 */ /* 0x000fe80008000009 */
[----:B----4-:R0:W-:Y:S04]  /*22090*/  STS.U8 [R11+UR9+0x9580], R8 ;  /* 0x009580080b007988 */ /* 0x0101e80008000009 */
[----:B0-----:R-:W2:Y:S04]  /*220a0*/  LDL.LU R8, [R1+0x240] ;  /* 0x0002400001087983 */ /* 0x001ea80000300800 */
[----:B------:R-:W4:Y:S04]  /*220b0*/  LDL.LU R5, [R1+0x23c] ;  /* 0x00023c0001057983 */ /* 0x000f280000300800 */
        /* <DEDUP_REMOVED lines=13> */
[----:B------:R0:W-:Y:S04]  /*22190*/  STS.U8 [R11+UR9+0xd580], R3 ;  /* 0x00d580030b007988 */ /* 0x0001e80008000009 */
[----:B0-----:R-:W3:Y:S04]  /*221a0*/  LDL.LU R3, [R1+0xc18] ;  /* 0x000c180001037983 */ /* 0x001ee80000300800 */
[----:B------:R-:W3:Y:S04]  /*221b0*/  LDL.LU R7, [R1+0xc14] ;  /* 0x000c140001077983 */ /* 0x000ee80000300800 */
[----:B------:R-:W3:Y:S04]  /*221c0*/  LDL.LU R16, [R1+0x19c] ;  /* 0x00019c0001107983 */ /* 0x000ee80000300800 */
[----:B------:R-:W3:Y:S04]  /*221d0*/  LDL.LU R17, [R1+0x1a0] ;  /* 0x0001a00001117983 */ /* 0x000ee80000300800 */
[----:B------:R-:W3:Y:S04]  /*221e0*/  LDL.LU R18, [R1+0x1a4] ;  /* 0x0001a40001127983 */ /* 0x000ee80000300800 */
[----:B------:R-:W3:Y:S04]  /*221f0*/  LDL.LU R19, [R1+0x1a8] ;  /* 0x0001a80001137983 */ /* 0x000ee80000300800 */
[----:B------:R-:W3:Y:S01]  /*22200*/  LDL.LU R11, [R1+0x238] ;  /* 0x00023800010b7983 */ /* 0x000ee20000300800 */
[----:B------:R-:W0:Y:S02]  /*22210*/  S2R R9, SR_TID.X ;  /* 0x0000000000097919 */ /* 0x000e240000002100 */
[----:B0-----:R-:W-:-:S04]  /*22220*/  LOP3.LUT R9, R9, 0x7f, RZ, 0xc0, !PT ;  /* 0x0000007f09097812 */ /* 0x001fc800078ec0ff */
[----:B------:R-:W-:-:S05]  /*22230*/  LOP3.LUT R9, R9, 0x40, RZ, 0x3c, !PT ;  /* 0x0000004009097812 */ /* 0x000fca00078e3cff */
[----:B--2---:R0:W-:Y:S04]  /*22240*/  STS.U8 [R9+UR9+0x8200], R8 ;  /* 0x0082000809007988 */ /* 0x0041e80008000009 */
[----:B----4-:R1:W-:Y:S04]  /*22250*/  STS.U8 [R9+UR9+0xa200], R5 ;  /* 0x00a2000509007988 */ /* 0x0103e80008000009 */
[----:B0-----:R-:W2:Y:S04]  /*22260*/  LDL.LU R8, [R1+0xc10] ;  /* 0x000c100001087983 */ /* 0x001ea80000300800 */
[----:B-1----:R-:W4:Y:S04]  /*22270*/  LDL.LU R5, [R1+0xc0c] ;  /* 0x000c0c0001057983 */ /* 0x002f280000300800 */
[----:B---3--:R-:W-:Y:S04]  /*22280*/  STS.U8 [R9+UR9+0xc200], R11 ;  /* 0x00c2000b09007988 */ /* 0x008fe80008000009 */
        /* <DEDUP_REMOVED lines=17> */
[----:B------:R0:W-:Y:S04]  /*223a0*/  STS.U8 [R9+UR9+0x9600], R6 ;  /* 0x0096000609007988 */ /* 0x0001e80008000009 */
[----:B0-----:R-:W3:Y:S04]  /*223b0*/  LDL.LU R6, [R1+0xc08] ;  /* 0x000c080001067983 */ /* 0x001ee80000300800 */
        /* <DEDUP_REMOVED lines=23> */
[----:B0-----:R-:W2:Y:S04]  /*22530*/  LDL.LU R20, [R1+0x224] ;  /* 0x0002240001147983 */ /* 0x001ea80000300800 */
[----:B-1----:R-:W2:Y:S01]  /*22540*/  LDL.LU R21, [R1+0x230] ;  /* 0x0002300001157983 */ /* 0x002ea20000300800 */
[----:B------:R-:W0:Y:S03]  /*22550*/  S2R R50, SR_TID.X ;  /* 0x0000000000327919 */ /* 0x000e260000002100 */
[----:B------:R1:W-:Y:S01]  /*22560*/  STS.U8 [R9+UR9+0xda00], R22 ;  /* 0x00da001609007988 */ /* 0x0003e20008000009 */
[----:B0-----:R-:W-:-:S04]  /*22570*/  LOP3.LUT R50, R50, 0x7f, RZ, 0xc0, !PT ;  /* 0x0000007f32327812 */ /* 0x001fc800078ec0ff */
[C---:B-1----:R-:W-:Y:S02]  /*22580*/  LOP3.LUT R22, R50.reuse, 0x40, RZ, 0x3c, !PT ;  /* 0x0000004032167812 */ /* 0x042fe400078e3cff */
[----:B------:R-:W-:-:S03]  /*22590*/  LOP3.LUT R50, R50, 0x50, RZ, 0x3c, !PT ;  /* 0x0000005032327812 */ /* 0x000fc600078e3cff */
[----:B------:R-:W-:Y:S04]  /*225a0*/  STS.U8 [R22+UR9+0xfa00], R23 ;  /* 0x00fa001716007988 */ /* 0x000fe80008000009 */
[----:B------:R-:W-:Y:S04]  /*225b0*/  STS.U8 [R22+UR9+0x9e00], R44 ;  /* 0x009e002c16007988 */ /* 0x000fe80008000009 */
[----:B------:R-:W-:Y:S04]  /*225c0*/  STS.U8 [R22+UR9+0xbe00], R45 ;  /* 0x00be002d16007988 */ /* 0x000fe80008000009 */
[----:B------:R-:W-:Y:S04]  /*225d0*/  STS.U8 [R22+UR9+0xde00], R49 ;  /* 0x00de003116007988 */ /* 0x000fe80008000009 */
[----:B------:R-:W-:Y:S04]  /*225e0*/  STS.U8 [R22+UR9+0xfe00], R51 ;  /* 0x00fe003316007988 */ /* 0x000fe80008000009 */
[----:B--2---:R-:W-:Y:S04]  /*225f0*/  STS.U8 [R50+UR9+0x8280], R21 ;  /* 0x0082801532007988 */ /* 0x004fe80008000009 */
[----:B------:R-:W-:Y:S04]  /*22600*/  STS.U8 [R50+UR9+0xa280], R20 ;  /* 0x00a2801432007988 */ /* 0x000fe80008000009 */
[----:B------:R-:W-:Y:S04]  /*22610*/  STS.U8 [R50+UR9+0xc280], R88 ;  /* 0x00c2805832007988 */ /* 0x000fe80008000009 */
[----:B------:R-:W-:Y:S04]  /*22620*/  STS.U8 [R50+UR9+0xe280], R90 ;  /* 0x00e2805a32007988 */ /* 0x000fe80008000009 */
[----:B------:R-:W-:Y:S04]  /*22630*/  STS.U8 [R50+UR9+0x8680], R92 ;  /* 0x0086805c32007988 */ /* 0x000fe80008000009 */
[----:B------:R-:W-:Y:S04]  /*22640*/  STS.U8 [R50+UR9+0xa680], R19 ;  /* 0x00a6801332007988 */ /* 0x000fe80008000009 */
[----:B------:R0:W-:Y:S04]  /*22650*/  STS.U8 [R50+UR9+0xc680], R18 ;  /* 0x00c6801232007988 */ /* 0x0001e80008000009 */
[----:B------:R-:W-:Y:S04]  /*22660*/  STS.U8 [R50+UR9+0xe680], R17 ;  /* 0x00e6801132007988 */ /* 0x000fe80008000009 */
[----:B------:R-:W-:Y:S04]  /*22670*/  STS.U8 [R50+UR9+0x8a80], R16 ;  /* 0x008a801032007988 */ /* 0x000fe80008000009 */
[----:B------:R-:W-:Y:S04]  /*22680*/  STS.U8 [R50+UR9+0xaa80], R15 ;  /* 0x00aa800f32007988 */ /* 0x000fe80008000009 */
[----:B------:R-:W-:Y:S01]  /*22690*/  STS.U8 [R50+UR9+0xca80], R14 ;  /* 0x00ca800e32007988 */ /* 0x000fe20008000009 */
[----:B0-----:R-:W0:Y:S03]  /*226a0*/  S2R R18, SR_TID.X ;  /* 0x0000000000127919 */ /* 0x001e260000002100 */
[----:B------:R-:W-:Y:S04]  /*226b0*/  STS.U8 [R50+UR9+0xea80], R48 ;  /* 0x00ea803032007988 */ /* 0x000fe80008000009 */
[----:B------:R1:W-:Y:S04]  /*226c0*/  STS.U8 [R50+UR9+0x8e80], R52 ;  /* 0x008e803432007988 */ /* 0x0003e80008000009 */
[----:B------:R2:W-:Y:S04]  /*226d0*/  STS.U8 [R50+UR9+0xae80], R54 ;  /* 0x00ae803632007988 */ /* 0x0005e80008000009 */
[----:B------:R3:W-:Y:S04]  /*226e0*/  STS.U8 [R50+UR9+0xce80], R56 ;  /* 0x00ce803832007988 */ /* 0x0007e80008000009 */
[----:B-1----:R-:W4:Y:S04]  /*226f0*/  LDL.LU R52, [R1+0x218] ;  /* 0x0002180001347983 */ /* 0x002f280000300800 */
[----:B--2---:R-:W2:Y:S04]  /*22700*/  LDL.LU R54, [R1+0x214] ;  /* 0x0002140001367983 */ /* 0x004ea80000300800 */
[----:B------:R1:W-:Y:S04]  /*22710*/  STS.U8 [R50+UR9+0xee80], R58 ;  /* 0x00ee803a32007988 */ /* 0x0003e80008000009 */
[----:B---3--:R-:W3:Y:S04]  /*22720*/  LDL.LU R56, [R1+0x210] ;  /* 0x0002100001387983 */ /* 0x008ee80000300800 */
        /* <DEDUP_REMOVED lines=8> */
[----:B-1----:R-:W3:Y:S04]  /*227b0*/  LDL.LU R46, [R1+0x228] ;  /* 0x00022800012e7983 */ /* 0x002ee80000300800 */
[----:B------:R-:W3:Y:S04]  /*227c0*/  LDL R15, [R1+0x458] ;  /* 0x00045800010f7983 */ /* 0x000ee80000100800 */
[----:B------:R-:W3:Y:S01]  /*227d0*/  LDL R14, [R1+0x45c] ;  /* 0x00045c00010e7983 */ /* 0x000ee20000100800 */
[----:B------:R-:W-:-:S03]  /*227e0*/  LOP3.LUT R88, R18, 0x7f, RZ, 0xc0, !PT ;  /* 0x0000007f12587812 */ /* 0x000fc600078ec0ff */
[----:B------:R-:W3:Y:S04]  /*227f0*/  LDL R17, [R1+0x478] ;  /* 0x0004780001117983 */ /* 0x000ee80000100800 */
[----:B------:R-:W3:Y:S04]  /*22800*/  LDL R16, [R1+0x47c] ;  /* 0x00047c0001107983 */ /* 0x000ee80000100800 */
[----:B------:R-:W3:Y:S04]  /*22810*/  LDL R23, [R1+0x498] ;  /* 0x0004980001177983 */ /* 0x000ee80000100800 */
[----:B------:R-:W3:Y:S04]  /*22820*/  LDL R22, [R1+0x49c] ;  /* 0x00049c0001167983 */ /* 0x000ee80000100800 */
[----:B------:R-:W3:Y:S04]  /*22830*/  LDL R19, [R1+0x4b8] ;  /* 0x0004b80001137983 */ /* 0x000ee80000100800 */
[----:B------:R-:W3:Y:S04]  /*22840*/  LDL R18, [R1+0x4bc] ;  /* 0x0004bc0001127983 */ /* 0x000ee80000100800 */
[----:B------:R-:W3:Y:S04]  /*22850*/  LDL R51, [R1+0x4d8] ;  /* 0x0004d80001337983 */ /* 0x000ee80000100800 */
[----:B------:R-:W-:Y:S04]  /*22860*/  STS.U8 [R50+UR9+0x9680], R86 ;  /* 0x0096805632007988 */ /* 0x000fe80008000009 */
[----:B------:R-:W-:Y:S04]  /*22870*/  STS.U8 [R50+UR9+0xb680], R84 ;  /* 0x00b6805432007988 */ /* 0x000fe80008000009 */
[----:B------:R-:W-:Y:S04]  /*22880*/  STS.U8 [R50+UR9+0xd680], R82 ;  /* 0x00d6805232007988 */ /* 0x000fe80008000009 */
[----:B------:R-:W-:Y:S01]  /*22890*/  STS.U8 [R50+UR9+0xf680], R80 ;  /* 0x00f6805032007988 */ /* 0x000fe20008000009 */
[----:B------:R-:W-:-:S03]  /*228a0*/  LOP3.LUT R49, R88, 0x60, RZ, 0x3c, !PT ;  /* 0x0000006058317812 */ /* 0x000fc600078e3cff */
        /* <DEDUP_REMOVED lines=8> */
[----:B------:R-:W3:Y:S04]  /*22930*/  LDL R48, [R1+0x4dc] ;  /* 0x0004dc0001307983 */ /* 0x000ee80000100800 */
[----:B------:R-:W3:Y:S04]  /*22940*/  LDL R21, [R1+0x4f8] ;  /* 0x0004f80001157983 */ /* 0x000ee80000100800 */
[----:B------:R-:W3:Y:S04]  /*22950*/  LDL R20, [R1+0x4fc] ;  /* 0x0004fc0001147983 */ /* 0x000ee80000100800 */
[----:B0-----:R-:W3:Y:S01]  /*22960*/  LDL R50, [R1+0x518] ;  /* 0x0005180001327983 */ /* 0x001ee20000100800 */
[----:B------:R-:W-:-:S02]  /*22970*/  PRMT R12, RZ, 0x7610, R12 ;  /* 0x00007610ff0c7816 */ /* 0x000fc4000000000c */
[----:B------:R-:W-:Y:S01]  /*22980*/  PRMT R13, RZ, 0x7610, R13 ;  /* 0x00007610ff0d7816 */ /* 0x000fe2000000000d */
[----:B------:R-:W3:Y:S04]  /*22990*/  LDL R55, [R1+0x480] ;  /* 0x0004800001377983 */ /* 0x000ee80000100800 */
[----:B------:R-:W3:Y:S01]  /*229a0*/  LDL R53, [R1+0x4c4] ;  /* 0x0004c40001357983 */ /* 0x000ee20000100800 */
[----:B------:R-:W-:Y:S02]  /*229b0*/  PRMT R24, RZ, 0x7610, R24 ;  /* 0x00007610ff187816 */ /* 0x000fe40000000018 */
[----:B------:R-:W-:Y:S01]  /*229c0*/  PRMT R25, RZ, 0x7610, R25 ;  /* 0x00007610ff197816 */ /* 0x000fe20000000019 */
[----:B------:R-:W3:Y:S01]  /*229d0*/  LDL R57, [R1+0x4c8] ;  /* 0x0004c80001397983 */ /* 0x000ee20000100800 */
[----:B------:R-:W-:-:S02]  /*229e0*/  PRMT R26, RZ, 0x7610, R26 ;  /* 0x00007610ff1a7816 */ /* 0x000fc4000000001a */
[----:B------:R-:W-:Y:S01]  /*229f0*/  PRMT R27, RZ, 0x7610, R27 ;  /* 0x00007610ff1b7816 */ /* 0x000fe2000000001b */
[----:B------:R-:W3:Y:S01]  /*22a00*/  LDL R84, [R1+0x4b0] ;  /* 0x0004b00001547983 */ /* 0x000ee20000100800 */
[----:B------:R-:W-:Y:S02]  /*22a10*/  PRMT R29, RZ, 0x7610, R29 ;  /* 0x00007610ff1d7816 */ /* 0x000fe4000000001d */
[----:B------:R-:W-:Y:S01]  /*22a20*/  PRMT R30, RZ, 0x7610, R30 ;  /* 0x00007610ff1e7816 */ /* 0x000fe2000000001e */
[----:B------:R-:W3:Y:S04]  /*22a30*/  LDL R82, [R1+0x4b4] ;  /* 0x0004b40001527983 */ /* 0x000ee80000100800 */
[----:B----4-:R0:W-:Y:S04]  /*22a40*/  STS.U8 [R49+UR9+0x8300], R52 ;  /* 0x0083003431007988 */ /* 0x0101e80008000009 */
[----:B--2---:R1:W-:Y:S04]  /*22a50*/  STS.U8 [R49+UR9+0xa300], R54 ;  /* 0x00a3003631007988 */ /* 0x0043e80008000009 */
[----:B0-----:R-:W2:Y:S04]  /*22a60*/  LDL R52, [R1+0x460] ;  /* 0x0004600001347983 */ /* 0x001ea80000100800 */
[----:B---3--:R0:W-:Y:S04]  /*22a70*/  STS.U8 [R49+UR9+0xc300], R56 ;  /* 0x00c3003831007988 */ /* 0x0081e80008000009 */
[----:B-1----:R-:W3:Y:S04]  /*22a80*/  LDL R54, [R1+0x4c0] ;  /* 0x0004c00001367983 */ /* 0x002ee80000100800 */
[----:B------:R-:W-:Y:S01]  /*22a90*/  STS.U8 [R49+UR9+0xe300], R58 ;  /* 0x00e3003a31007988 */ /* 0x000fe20008000009 */
[----:B------:R-:W-:-:S03]  /*22aa0*/  PRMT R28, RZ, 0x7610, R28 ;  /* 0x00007610ff1c7816 */ /* 0x000fc6000000001c */
[----:B0-----:R-:W4:Y:S04]  /*22ab0*/  LDL R56, [R1+0x4cc] ;  /* 0x0004cc0001387983 */ /* 0x001f280000100800 */
[----:B------:R-:W-:Y:S04]  /*22ac0*/  STS.U8 [R49+UR9+0x8700], R60 ;  /* 0x0087003c31007988 */ /* 0x000fe80008000009 */
[----:B------:R-:W-:Y:S04]  /*22ad0*/  STS.U8 [R49+UR9+0xa700], R62 ;  /* 0x00a7003e31007988 */ /* 0x000fe80008000009 */
[----:B------:R-:W-:Y:S04]  /*22ae0*/  STS.U8 [R49+UR9+0xc700], R64 ;  /* 0x00c7004031007988 */ /* 0x000fe80008000009 */
[----:B------:R0:W-:Y:S04]  /*22af0*/  STS.U8 [R49+UR9+0xe700], R46 ;  /* 0x00e7002e31007988 */ /* 0x0001e80008000009 */
[----:B------:R1:W2:Y:S04]  /*22b00*/  @!P1 LDG.E.U8 R12, desc[UR24][R14.64] ;  /* 0x000000180e0c9981 */ /* 0x0002a8000c1e1100 */
[----:B0-----:R-:W2:Y:S04]  /*22b10*/  LDL R46, [R1+0x51c] ;  /* 0x00051c00012e7983 */ /* 0x001ea80000100800 */
[----:B------:R0:W3:Y:S01]  /*22b20*/  @!P1 LDG.E.U8 R13, desc[UR24][R16.64] ;  /* 0x00000018100d9981 */ /* 0x0000e2000c1e1100 */
[----:B-1----:R-:W-:Y:S01]  /*22b30*/  PRMT R15, RZ, 0x7610, R15 ;  /* 0x00007610ff0f7816 */ /* 0x002fe2000000000f */
[----:B0-----:R-:W-:-:S02]  /*22b40*/  @!P1 IMAD.MOV.U32 R16, RZ, RZ, R22 ;  /* 0x000000ffff109224 */ /* 0x001fc400078e0016 */
[----:B------:R-:W-:Y:S01]  /*22b50*/  @!P1 IMAD.MOV.U32 R17, RZ, RZ, R23 ;  /* 0x000000ffff119224 */ /* 0x000fe200078e0017 */
[----:B------:R-:W3:Y:S04]  /*22b60*/  LDL R22, [R1+0x530] ;  /* 0x0005300001167983 */ /* 0x000ee80000100800 */
[----:B------:R0:W3:Y:S04]  /*22b70*/  @!P1 LDG.E.U8 R15, desc[UR24][R18.64] ;  /* 0x00000018120f9981 */ /* 0x0000e8000c1e1100 */
[----:B------:R-:W3:Y:S01]  /*22b80*/  LDL R23, [R1+0x400] ;  /* 0x0004000001177983 */ /* 0x000ee20000100800 */
[----:B0-----:R-:W-:-:S03]  /*22b90*/  @!P1 IMAD.MOV.U32 R19, RZ, RZ, R51 ;  /* 0x000000ffff139224 */ /* 0x001fc600078e0033 */
[----:B------:R-:W4:Y:S01]  /*22ba0*/  LDL R51, [R1+0x464] ;  /* 0x0004640001337983 */ /* 0x000f220000100800 */
[----:B------:R-:W-:-:S06]  /*22bb0*/  PRMT R14, RZ, 0x7610, R14 ;  /* 0x00007610ff0e7816 */ /* 0x000fcc000000000e */
[----:B------:R0:W4:Y:S02]  /*22bc0*/  @!P1 LDG.E.U8 R14, desc[UR24][R16.64] ;  /* 0x00000018100e9981 */ /* 0x000124000c1e1100 */
[----:B0-----:R-:W-:Y:S02]  /*22bd0*/  PRMT R17, RZ, 0x7610, R17 ;  /* 0x00007610ff117816 */ /* 0x001fe40000000011 */
[----:B------:R-:W-:Y:S01]  /*22be0*/  PRMT R16, RZ, 0x7610, R16 ;  /* 0x00007610ff107816 */ /* 0x000fe20000000010 */
[----:B------:R-:W-:Y:S02]  /*22bf0*/  @!P1 IMAD.MOV.U32 R18, RZ, RZ, R48 ;  /* 0x000000ffff129224 */ /* 0x000fe400078e0030 */
[----:B------:R-:W4:Y:S04]  /*22c00*/  LDL R48, [R1+0x484] ;  /* 0x0004840001307983 */ /* 0x000f280000100800 */
[----:B------:R-:W4:Y:S04]  /*22c10*/  @!P1 LDG.E.U8 R16, desc[UR24][R18.64] ;  /* 0x0000001812109981 */ /* 0x000f28000c1e1100 */
[----:B------:R0:W4:Y:S02]  /*22c20*/  @!P1 LDG.E.U8 R17, desc[UR24][R20.64] ;  /* 0x0000001814119981 */ /* 0x000124000c1e1100 */
[----:B0-----:R-:W-:-:S02]  /*22c30*/  @!P1 IMAD.MOV.U32 R21, RZ, RZ, R50 ;  /* 0x000000ffff159224 */ /* 0x001fc400078e0032 */
[----:B------:R-:W4:Y:S01]  /*22c40*/  LDL R50, [R1+0x4a0] ;  /* 0x0004a00001327983 */ /* 0x000f220000100800 */
[----:B------:R-:W-:Y:S01]  /*22c50*/  PRMT R19, RZ, 0x7610, R19 ;  /* 0x00007610ff137816 */ /* 0x000fe20000000013 */
[----:B--2---:R-:W-:Y:S02]  /*22c60*/  @!P1 IMAD.MOV.U32 R20, RZ, RZ, R46 ;  /* 0x000000ffff149224 */ /* 0x004fe400078e002e */
[----:B------:R-:W2:Y:S04]  /*22c70*/  LDL R46, [R1+0x4a4] ;  /* 0x0004a400012e7983 */ /* 0x000ea80000100800 */
[----:B---3--:R4:W3:Y:S02]  /*22c80*/  @!P1 LDG.E.U8 R19, desc[UR24][R22.64] ;  /* 0x0000001816139981 */ /* 0x0088e4000c1e1100 */
[----:B----4-:R-:W-:-:S02]  /*22c90*/  @!P1 IMAD.MOV.U32 R22, RZ, RZ, R51 ;  /* 0x000000ffff169224 */ /* 0x010fc400078e0033 */
[----:B------:R-:W4:Y:S01]  /*22ca0*/  LDL R51, [R1+0x4e4] ;  /* 0x0004e40001337983 */ /* 0x000f220000100800 */
[----:B------:R-:W-:Y:S01]  /*22cb0*/  PRMT R18, RZ, 0x7610, R18 ;  /* 0x00007610ff127816 */ /* 0x000fe20000000012 */
[----:B------:R-:W-:Y:S02]  /*22cc0*/  @!P1 IMAD.MOV.U32 R23, RZ, RZ, R52 ;  /* 0x000000ffff179224 */ /* 0x000fe400078e0034 */
[----:B------:R-:W3:Y:S04]  /*22cd0*/  LDL R52, [R1+0x4e0] ;  /* 0x0004e00001347983 */ /* 0x000ee80000100800 */
[----:B------:R0:W3:Y:S02]  /*22ce0*/  @!P1 LDG.E.U8 R18, desc[UR24][R20.64] ;  /* 0x0000001814129981 */ /* 0x0000e4000c1e1100 */
[----:B0-----:R-:W-:-:S02]  /*22cf0*/  PRMT R20, RZ, 0x7610, R20 ;  /* 0x00007610ff147816 */ /* 0x001fc40000000014 */
[----:B------:R-:W-:-:S04]  /*22d00*/  PRMT R21, RZ, 0x7610, R21 ;  /* 0x00007610ff157816 */ /* 0x000fc80000000015 */
[----:B------:R0:W3:Y:S02]  /*22d10*/  @!P1 LDG.E.U8 R20, desc[UR24][R22.64] ;  /* 0x0000001816149981 */ /* 0x0000e4000c1e1100 */
[----:B0-----:R-:W-:Y:S02]  /*22d20*/  @!P1 IMAD.MOV.U32 R23, RZ, RZ, R55 ;  /* 0x000000ffff179224 */ /* 0x001fe400078e0037 */
[----:B------:R-:W3:Y:S01]  /*22d30*/  LDL R55, [R1+0x500] ;  /* 0x0005000001377983 */ /* 0x000ee20000100800 */
[----:B------:R-:W-:-:S03]  /*22d40*/  @!P1 IMAD.MOV.U32 R22, RZ, RZ, R48 ;  /* 0x000000ffff169224 */ /* 0x000fc600078e0030 */
[----:B------:R-:W3:Y:S04]  /*22d50*/  LDL R48, [R1+0x504] ;  /* 0x0005040001307983 */ /* 0x000ee80000100800 */
[----:B------:R0:W3:Y:S02]  /*22d60*/  @!P1 LDG.E.U8 R21, desc[UR24][R22.64] ;  /* 0x0000001816159981 */ /* 0x0000e4000c1e1100 */
[----:B0-----:R-:W-:Y:S02]  /*22d70*/  @!P1 IMAD.MOV.U32 R23, RZ, RZ, R50 ;  /* 0x000000ffff179224 */ /* 0x001fe400078e0032 */
[----:B------:R-:W3:Y:S01]  /*22d80*/  LDL R50, [R1+0x520] ;  /* 0x0005200001327983 */ /* 0x000ee20000100800 */
[----:B--2---:R-:W-:-:S03]  /*22d90*/  @!P1 IMAD.MOV.U32 R22, RZ, RZ, R46 ;  /* 0x000000ffff169224 */ /* 0x004fc600078e002e */
[----:B------:R-:W2:Y:S04]  /*22da0*/  LDL R46, [R1+0x524] ;  /* 0x00052400012e7983 */ /* 0x000ea80000100800 */
[----:B------:R0:W2:Y:S02]  /*22db0*/  @!P1 LDG.E.U8 R24, desc[UR24][R22.64] ;  /* 0x0000001816189981 */ /* 0x0000a4000c1e1100 */
[----:B0-----:R-:W-:Y:S02]  /*22dc0*/  @!P1 IMAD.MOV.U32 R22, RZ, RZ, R53 ;  /* 0x000000ffff169224 */ /* 0x001fe400078e0035 */
[----:B------:R-:W2:Y:S01]  /*22dd0*/  LDL R53, [R1+0x534] ;  /* 0x0005340001357983 */ /* 0x000ea20000100800 */
[----:B------:R-:W-:-:S03]  /*22de0*/  @!P1 IMAD.MOV.U32 R23, RZ, RZ, R54 ;  /* 0x000000ffff179224 */ /* 0x000fc600078e0036 */
[----:B------:R-:W2:Y:S04]  /*22df0*/  LDL R54, [R1+0x404] ;  /* 0x0004040001367983 */ /* 0x000ea80000100800 */
[----:B------:R4:W2:Y:S02]  /*22e00*/  @!P1 LDG.E.U8 R25, desc[UR24][R22.64] ;  /* 0x0000001816199981 */ /* 0x0008a4000c1e1100 */
[----:B----4-:R-:W-:Y:S02]  /*22e10*/  @!P1 IMAD.MOV.U32 R22, RZ, RZ, R51 ;  /* 0x000000ffff169224 */ /* 0x010fe400078e0033 */
[----:B------:R-:W4:Y:S01]  /*22e20*/  LDL R51, [R1+0x46c] ;  /* 0x00046c0001337983 */ /* 0x000f220000100800 */
[----:B---3--:R-:W-:-:S03]  /*22e30*/  @!P1 IMAD.MOV.U32 R23, RZ, RZ, R52 ;  /* 0x000000ffff179224 */ /* 0x008fc600078e0034 */
[----:B------:R-:W3:Y:S04]  /*22e40*/  LDL R52, [R1+0x468] ;  /* 0x0004680001347983 */ /* 0x000ee80000100800 */
        /* <DEDUP_REMOVED lines=18> */
[----:B---3--:R-:W-:Y:S01]  /*22f70*/  @!P1 IMAD.MOV.U32 R23, RZ, RZ, R52 ;  /* 0x000000ffff179224 */ /* 0x008fe200078e0034 */
[----:B------:R-:W-:-:S02]  /*22f80*/  PRMT R31, RZ, 0x7610, R31 ;  /* 0x00007610ff1f7816 */ /* 0x000fc4000000001f */
[----:B------:R-:W3:Y:S04]  /*22f90*/  LDL R52, [R1+0x508] ;  /* 0x0005080001347983 */ /* 0x000ee80000100800 */
[----:B------:R0:W3:Y:S01]  /*22fa0*/  @!P1 LDG.E.U8 R30, desc[UR24][R22.64] ;  /* 0x00000018161e9981 */ /* 0x0000e2000c1e1100 */
[----:B------:R-:W-:Y:S02]  /*22fb0*/  PRMT R32, RZ, 0x7610, R32 ;  /* 0x00007610ff207816 */ /* 0x000fe40000000020 */
[----:B------:R-:W-:Y:S02]  /*22fc0*/  PRMT R33, RZ, 0x7610, R33 ;  /* 0x00007610ff217816 */ /* 0x000fe40000000021 */
[----:B------:R-:W-:Y:S01]  /*22fd0*/  PRMT R34, RZ, 0x7610, R34 ;  /* 0x00007610ff227816 */ /* 0x000fe20000000022 */
[----:B0-----:R-:W-:-:S02]  /*22fe0*/  @!P1 IMAD.MOV.U32 R22, RZ, RZ, R48 ;  /* 0x000000ffff169224 */ /* 0x001fc400078e0030 */
[----:B------:R-:W3:Y:S01]  /*22ff0*/  LDL R48, [R1+0x528] ;  /* 0x0005280001307983 */ /* 0x000ee20000100800 */
[----:B------:R-:W-:-:S03]  /*23000*/  @!P1 IMAD.MOV.U32 R23, RZ, RZ, R50 ;  /* 0x000000ffff179224 */ /* 0x000fc600078e0032 */
[----:B------:R-:W3:Y:S04]  /*23010*/  LDL R50, [R1+0x3f4] ;  /* 0x0003f40001327983 */ /* 0x000ee80000100800 */
[----:B------:R2:W3:Y:S02]  /*23020*/  @!P1 LDG.E.U8 R31, desc[UR24][R22.64] ;  /* 0x00000018161f9981 */ /* 0x0004e4000c1e1100 */
[----:B--2---:R-:W-:Y:S02]  /*23030*/  @!P1 IMAD.MOV.U32 R22, RZ, RZ, R46 ;  /* 0x000000ffff169224 */ /* 0x004fe400078e002e */
[----:B------:R-:W2:Y:S01]  /*23040*/  LDL R46, [R1+0x538] ;  /* 0x00053800012e7983 */ /* 0x000ea20000100800 */
[----:B------:R-:W-:-:S03]  /*23050*/  @!P1 IMAD.MOV.U32 R23, RZ, RZ, R53 ;  /* 0x000000ffff179224 */ /* 0x000fc600078e0035 */
[----:B------:R-:W2:Y:S04]  /*23060*/  LDL R53, [R1+0x408] ;  /* 0x0004080001357983 */ /* 0x000ea80000100800 */
[----:B------:R0:W2:Y:S02]  /*23070*/  @!P1 LDG.E.U8 R32, desc[UR24][R22.64] ;  /* 0x0000001816209981 */ /* 0x0000a4000c1e1100 */
[----:B0-----:R-:W-:Y:S02]  /*23080*/  @!P1 IMAD.MOV.U32 R22, RZ, RZ, R56 ;  /* 0x000000ffff169224 */ /* 0x001fe400078e0038 */
[----:B------:R-:W-:-:S05]  /*23090*/  @!P1 IMAD.MOV.U32 R23, RZ, RZ, R57 ;  /* 0x000000ffff179224 */ /* 0x000fca00078e0039 */
[----:B------:R0:W2:Y:S02]  /*230a0*/  @!P1 LDG.E.U8 R33, desc[UR24][R22.64] ;  /* 0x0000001816219981 */ /* 0x0000a4000c1e1100 */
[----:B0-----:R-:W-:Y:S02]  /*230b0*/  @!P1 IMAD.MOV.U32 R22, RZ, RZ, R54 ;  /* 0x000000ffff169224 */ /* 0x001fe400078e0036 */
[----:B------:R-:W-:-:S05]  /*230c0*/  @!P1 IMAD.MOV.U32 R23, RZ, RZ, R55 ;  /* 0x000000ffff179224 */ /* 0x000fca00078e0037 */
[----:B------:R4:W2:Y:S02]  /*230d0*/  @!P1 LDG.E.U8 R34, desc[UR24][R22.64] ;  /* 0x0000001816229981 */ /* 0x0008a4000c1e1100 */
[----:B----4-:R-:W-:Y:S02]  /*230e0*/  @!P1 IMAD.MOV.U32 R22, RZ, RZ, R51 ;  /* 0x000000ffff169224 */ /* 0x010fe400078e0033 */
[----:B------:R-:W4:Y:S01]  /*230f0*/  LDL R51, [R1+0x474] ;  /* 0x0004740001337983 */ /* 0x000f220000100800 */
[----:B------:R-:W-:Y:S01]  /*23100*/  PRMT R35, RZ, 0x7610, R35 ;  /* 0x00007610ff237816 */ /* 0x000fe20000000023 */
[----:B---3--:R-:W-:Y:S02]  /*23110*/  @!P1 IMAD.MOV.U32 R23, RZ, RZ, R52 ;  /* 0x000000ffff179224 */ /* 0x008fe400078e0034 */
[----:B------:R-:W3:Y:S01]  /*23120*/  LDL R52, [R1+0x470] ;  /* 0x0004700001347983 */ /* 0x000ee20000100800 */
[----:B------:R-:W-:-:S03]  /*23130*/  PRMT R36, RZ, 0x7610, R36 ;  /* 0x00007610ff247816 */ /* 0x000fc60000000024 */
[----:B------:R0:W3:Y:S01]  /*23140*/  @!P1 LDG.E.U8 R35, desc[UR24][R22.64] ;  /* 0x0000001816239981 */ /* 0x0000e2000c1e1100 */
[----:B------:R-:W-:Y:S01]  /*23150*/  PRMT R37, RZ, 0x7610, R37 ;  /* 0x00007610ff257816 */ /* 0x000fe20000000025 */
[----:B0-----:R-:W-:Y:S02]  /*23160*/  @!P1 IMAD.MOV.U32 R22, RZ, RZ, R48 ;  /* 0x000000ffff169224 */ /* 0x001fe400078e0030 */
[----:B------:R-:W3:Y:S01]  /*23170*/  LDL R48, [R1+0x494] ;  /* 0x0004940001307983 */ /* 0x000ee20000100800 */
[----:B------:R-:W-:-:S03]  /*23180*/  @!P1 IMAD.MOV.U32 R23, RZ, RZ, R50 ;  /* 0x000000ffff179224 */ /* 0x000fc600078e0032 */
[----:B------:R-:W3:Y:S04]  /*23190*/  LDL R50, [R1+0x490] ;  /* 0x0004900001327983 */ /* 0x000ee80000100800 */
[----:B------:R2:W3:Y:S04]  /*231a0*/  @!P1 LDG.E.U8 R36, desc[UR24][R22.64] ;  /* 0x0000001816249981 */ /* 0x0004e8000c1e1100 */
[----:B------:R-:W3:Y:S04]  /*231b0*/  LDL.LU R56, [R1+0x28c] ;  /* 0x00028c0001387983 */ /* 0x000ee80000300800 */
[----:B------:R-:W3:Y:S04]  /*231c0*/  LDL.LU R58, [R1+0x284] ;  /* 0x00028400013a7983 */ /* 0x000ee80000300800 */
[----:B------:R-:W3:Y:S04]  /*231d0*/  LDL.LU R60, [R1+0x27c] ;  /* 0x00027c00013c7983 */ /* 0x000ee80000300800 */
[----:B------:R-:W3:Y:S04]  /*231e0*/  LDL.LU R62, [R1+0x278] ;  /* 0x00027800013e7983 */ /* 0x000ee80000300800 */
[----:B------:R-:W3:Y:S01]  /*231f0*/  LDL.LU R64, [R1+0x1f4] ;  /* 0x0001f40001407983 */ /* 0x000ee20000300800 */
[----:B--2---:R-:W-:-:S03]  /*23200*/  @!P1 IMAD.MOV.U32 R22, RZ, RZ, R46 ;  /* 0x000000ffff169224 */ /* 0x004fc600078e002e */
[----:B------:R-:W2:Y:S04]  /*23210*/  LDL.LU R46, [R1+0x1e8] ;  /* 0x0001e800012e7983 */ /* 0x000ea80000300800 */
[----:B------:R-:W2:Y:S04]  /*23220*/  LDL R80, [R1+0x4d0] ;  /* 0x0004d00001507983 */ /* 0x000ea80000100800 */
[----:B------:R-:W2:Y:S04]  /*23230*/  LDL R59, [R1+0x4f0] ;  /* 0x0004f000013b7983 */ /* 0x000ea80000100800 */
[----:B------:R-:W2:Y:S01]  /*23240*/  LDL R57, [R1+0x4f4] ;  /* 0x0004f40001397983 */ /* 0x000ea20000100800 */
[----:B------:R-:W-:Y:S01]  /*23250*/  @!P1 IMAD.MOV.U32 R23, RZ, RZ, R53 ;  /* 0x000000ffff179224 */ /* 0x000fe200078e0035 */
[----:B------:R-:W-:-:S02]  /*23260*/  PRMT R38, RZ, 0x7610, R38 ;  /* 0x00007610ff267816 */ /* 0x000fc40000000026 */
[----:B------:R-:W2:Y:S04]  /*23270*/  LDL R55, [R1+0x510] ;  /* 0x0005100001377983 */ /* 0x000ea80000100800 */
[----:B------:R4:W2:Y:S04]  /*23280*/  @!P1 LDG.E.U8 R37, desc[UR24][R22.64] ;  /* 0x0000001816259981 */ /* 0x0008a8000c1e1100 */
[----:B------:R-:W2:Y:S01]  /*23290*/  LDL R54, [R1+0x514] ;  /* 0x0005140001367983 */ /* 0x000ea20000100800 */
[----:B------:R-:W-:-:S03]  /*232a0*/  PRMT R39, RZ, 0x7610, R39 ;  /* 0x00007610ff277816 */ /* 0x000fc60000000027 */
[----:B------:R-:W2:Y:S01]  /*232b0*/  LDL R53, [R1+0x3fc] ;  /* 0x0003fc0001357983 */ /* 0x000ea20000100800 */
[----:B----4-:R-:W-:-:S03]  /*232c0*/  @!P1 IMAD.MOV.U32 R22, RZ, RZ, R51 ;  /* 0x000000ffff169224 */ /* 0x010fc600078e0033 */
[----:B------:R-:W4:Y:S01]  /*232d0*/  LDL R51, [R1+0x4d4] ;  /* 0x0004d40001337983 */ /* 0x000f220000100800 */
[----:B---3--:R-:W-:-:S03]  /*232e0*/  @!P1 IMAD.MOV.U32 R23, RZ, RZ, R52 ;  /* 0x000000ffff179224 */ /* 0x008fc600078e0034 */
[----:B------:R-:W3:Y:S04]  /*232f0*/  LDL R52, [R1+0x52c] ;  /* 0x00052c0001347983 */ /* 0x000ee80000100800 */
[----:B------:R0:W3:Y:S01]  /*23300*/  @!P1 LDG.E.U8 R38, desc[UR24][R22.64] ;  /* 0x0000001816269981 */ /* 0x0000e2000c1e1100 */
[----:B------:R-:W-:Y:S01]  /*23310*/  PRMT R40, RZ, 0x7610, R40 ;  /* 0x00007610ff287816 */ /* 0x000fe20000000028 */
[----:B0-----:R-:W-:Y:S02]  /*23320*/  @!P1 IMAD.MOV.U32 R22, RZ, RZ, R48 ;  /* 0x000000ffff169224 */ /* 0x001fe400078e0030 */
[----:B------:R-:W3:Y:S01]  /*23330*/  LDL R48, [R1+0x40c] ;  /* 0x00040c0001307983 */ /* 0x000ee20000100800 */
[----:B------:R-:W-:-:S03]  /*23340*/  @!P1 IMAD.MOV.U32 R23, RZ, RZ, R50 ;  /* 0x000000ffff179224 */ /* 0x000fc600078e0032 */
[----:B------:R-:W3:Y:S04]  /*23350*/  LDL R50, [R1+0x3f8] ;  /* 0x0003f80001327983 */ /* 0x000ee80000100800 */
[----:B------:R0:W3:Y:S04]  /*23360*/  @!P1 LDG.E.U8 R39, desc[UR24][R22.64] ;  /* 0x0000001816279981 */ /* 0x0000e8000c1e1100 */
[----:B------:R-:W3:Y:S01]  /*23370*/  LDL.LU R86, [R1+0x1e0] ;  /* 0x0001e00001567983 */ /* 0x000ee20000300800 */
[----:B0-----:R-:W-:Y:S02]  /*23380*/  @!P1 IMAD.MOV.U32 R22, RZ, RZ, R82 ;  /* 0x000000ffff169224 */ /* 0x001fe400078e0052 */
[----:B------:R-:W-:-:S05]  /*23390*/  @!P1 IMAD.MOV.U32 R23, RZ, RZ, R84 ;  /* 0x000000ffff179224 */ /* 0x000fca00078e0054 */
[----:B------:R4:W3:Y:S02]  /*233a0*/  @!P1 LDG.E.U8 R40, desc[UR24][R22.64] ;  /* 0x0000001816289981 */ /* 0x0008e4000c1e1100 */
[----:B----4-:R-:W-:Y:S02]  /*233b0*/  @!P1 IMAD.MOV.U32 R22, RZ, RZ, R51 ;  /* 0x000000ffff169224 */ /* 0x010fe400078e0033 */
[----:B------:R-:W4:Y:S01]  /*233c0*/  LDL.LU R51, [R1+0x1d4] ;  /* 0x0001d40001337983 */ /* 0x000f220000300800 */
[----:B------:R-:W-:Y:S01]  /*233d0*/  PRMT R41, RZ, 0x7610, R41 ;  /* 0x00007610ff297816 */ /* 0x000fe20000000029 */
[----:B--2---:R-:W-:Y:S01]  /*233e0*/  @!P1 IMAD.MOV.U32 R23, RZ, RZ, R80 ;  /* 0x000000ffff179224 */ /* 0x004fe200078e0050 */
[----:B------:R-:W-:Y:S01]  /*233f0*/  PRMT R42, RZ, 0x7610, R42 ;  /* 0x00007610ff2a7816 */ /* 0x000fe2000000002a */
[----:B------:R-:W2:Y:S04]  /*23400*/  LDL.LU R90, [R1+0xbc4] ;  /* 0x000bc400015a7983 */ /* 0x000ea80000300800 */
[----:B------:R0:W2:Y:S01]  /*23410*/  @!P1 LDG.E.U8 R41, desc[UR24][R22.64] ;  /* 0x0000001816299981 */ /* 0x0000a2000c1e1100 */
[----:B------:R-:W-:-:S02]  /*23420*/  PRMT R43, RZ, 0x7610, R43 ;  /* 0x00007610ff2b7816 */ /* 0x000fc4000000002b */
[----:B------:R-:W-:Y:S01]  /*23430*/  PRMT R44, RZ, 0x7610, R44 ;  /* 0x00007610ff2c7816 */ /* 0x000fe2000000002c */
[----:B------:R-:W2:Y:S01]  /*23440*/  LDL.LU R92, [R1+0xbc0] ;  /* 0x000bc000015c7983 */ /* 0x000ea20000300800 */
[----:B0-----:R-:W-:Y:S02]  /*23450*/  @!P1 IMAD.MOV.U32 R22, RZ, RZ, R57 ;  /* 0x000000ffff169224 */ /* 0x001fe400078e0039 */
[----:B------:R-:W-:-:S05]  /*23460*/  @!P1 IMAD.MOV.U32 R23, RZ, RZ, R59 ;  /* 0x000000ffff179224 */ /* 0x000fca00078e003b */
[----:B------:R0:W2:Y:S02]  /*23470*/  @!P1 LDG.E.U8 R42, desc[UR24][R22.64] ;  /* 0x00000018162a9981 */ /* 0x0000a4000c1e1100 */
[----:B0-----:R-:W-:Y:S02]  /*23480*/  @!P1 IMAD.MOV.U32 R22, RZ, RZ, R54 ;  /* 0x000000ffff169224 */ /* 0x001fe400078e0036 */
[----:B------:R-:W-:-:S05]  /*23490*/  @!P1 IMAD.MOV.U32 R23, RZ, RZ, R55 ;  /* 0x000000ffff179224 */ /* 0x000fca00078e0037 */
[----:B------:R3:W2:Y:S02]  /*234a0*/  @!P1 LDG.E.U8 R43, desc[UR24][R22.64] ;  /* 0x00000018162b9981 */ /* 0x0006a4000c1e1100 */
[----:B---3--:R-:W-:Y:S02]  /*234b0*/  @!P1 IMAD.MOV.U32 R22, RZ, RZ, R52 ;  /* 0x000000ffff169224 */ /* 0x008fe400078e0034 */
[----:B------:R-:W-:Y:S01]  /*234c0*/  @!P1 IMAD.MOV.U32 R23, RZ, RZ, R53 ;  /* 0x000000ffff179224 */ /* 0x000fe200078e0035 */
[----:B------:R0:W-:Y:S04]  /*234d0*/  STS.U8 [R49+UR9+0x8b00], R56 ;  /* 0x008b003831007988 */ /* 0x0001e80008000009 */
[----:B------:R1:W3:Y:S04]  /*234e0*/  @!P1 LDG.E.U8 R44, desc[UR24][R22.64] ;  /* 0x00000018162c9981 */ /* 0x0002e8000c1e1100 */
[----:B------:R0:W-:Y:S01]  /*234f0*/  STS.U8 [R49+UR9+0xab00], R58 ;  /* 0x00ab003a31007988 */ /* 0x0001e20008000009 */
[----:B-1----:R-:W-:-:S02]  /*23500*/  @!P1 IMAD.MOV.U32 R22, RZ, RZ, R48 ;  /* 0x000000ffff169224 */ /* 0x002fc400078e0030 */
[----:B------:R-:W-:Y:S01]  /*23510*/  @!P1 IMAD.MOV.U32 R23, RZ, RZ, R50 ;  /* 0x000000ffff179224 */ /* 0x000fe200078e0032 */
[----:B------:R-:W2:Y:S04]  /*23520*/  LDL.LU R48, [R1+0xbbc] ;  /* 0x000bbc0001307983 */ /* 0x000ea80000300800 */
[----:B------:R-:W2:Y:S04]  /*23530*/  LDL.LU R50, [R1+0xbb8] ;  /* 0x000bb80001327983 */ /* 0x000ea80000300800 */
[----:B------:R-:W2:Y:S04]  /*23540*/  LDL.LU R52, [R1+0x2c0] ;  /* 0x0002c00001347983 */ /* 0x000ea80000300800 */
[----:B------:R1:W-:Y:S04]  /*23550*/  STS.U8 [R49+UR9+0xcb00], R60 ;  /* 0x00cb003c31007988 */ /* 0x0003e80008000009 */
[----:B------:R-:W2:Y:S04]  /*23560*/  LDL.LU R54, [R1+0x2bc] ;  /* 0x0002bc0001367983 */ /* 0x000ea80000300800 */
[----:B------:R1:W-:Y:S04]  /*23570*/  STS.U8 [R49+UR9+0xeb00], R62 ;  /* 0x00eb003e31007988 */ /* 0x0003e80008000009 */
[----:B0-----:R-:W3:Y:S04]  /*23580*/  LDL.LU R56, [R1+0x2b8] ;  /* 0x0002b80001387983 */ /* 0x001ee80000300800 */
[----:B------:R0:W-:Y:S04]  /*23590*/  STS.U8 [R49+UR9+0x8f00], R64 ;  /* 0x008f004031007988 */ /* 0x0001e80008000009 */
[----:B------:R-:W3:Y:S04]  /*235a0*/  LDL.LU R58, [R1+0x2b4] ;  /* 0x0002b400013a7983 */ /* 0x000ee80000300800 */
[----:B------:R0:W-:Y:S04]  /*235b0*/  STS.U8 [R49+UR9+0xaf00], R46 ;  /* 0x00af002e31007988 */ /* 0x0001e80008000009 */
[----:B-1----:R-:W3:Y:S04]  /*235c0*/  LDL.LU R60, [R1+0x26c] ;  /* 0x00026c00013c7983 */ /* 0x002ee80000300800 */
[----:B------:R-:W3:Y:S04]  /*235d0*/  LDL.LU R62, [R1+0x260] ;  /* 0x00026000013e7983 */ /* 0x000ee80000300800 */
[----:B------:R-:W-:Y:S04]  /*235e0*/  STS.U8 [R49+UR9+0xcf00], R86 ;  /* 0x00cf005631007988 */ /* 0x000fe80008000009 */
[----:B0-----:R-:W3:Y:S04]  /*235f0*/  LDL.LU R64, [R1+0x258] ;  /* 0x0002580001407983 */ /* 0x001ee80000300800 */
[----:B------:R-:W3:Y:S04]  /*23600*/  LDL.LU R46, [R1+0x24c] ;  /* 0x00024c00012e7983 */ /* 0x000ee80000300800 */
[----:B----4-:R-:W-:Y:S04]  /*23610*/  STS.U8 [R49+UR9+0xef00], R51 ;  /* 0x00ef003331007988 */ /* 0x010fe80008000009 */
[----:B------:R0:W-:Y:S04]  /*23620*/  STS.U8 [R49+UR9+0x9300], R6 ;  /* 0x0093000631007988 */ /* 0x0001e80008000009 */
[----:B------:R1:W-:Y:S04]  /*23630*/  STS.U8 [R49+UR9+0xb300], R5 ;  /* 0x00b3000531007988 */ /* 0x0003e80008000009 */
[----:B------:R4:W-:Y:S04]  /*23640*/  STS.U8 [R49+UR9+0xd300], R8 ;  /* 0x00d3000831007988 */ /* 0x0009e80008000009 */
[----:B0-----:R-:W3:Y:S04]  /*23650*/  LDL.LU R6, [R1+0xc04] ;  /* 0x000c040001067983 */ /* 0x001ee80000300800 */
[----:B-1----:R-:W3:Y:S04]  /*23660*/  LDL.LU R5, [R1+0xc00] ;  /* 0x000c000001057983 */ /* 0x002ee80000300800 */
[----:B----4-:R-:W4:Y:S04]  /*23670*/  LDL.LU R8, [R1+0xbfc] ;  /* 0x000bfc0001087983 */ /* 0x010f280000300800 */
[----:B------:R0:W-:Y:S04]  /*23680*/  STS.U8 [R49+UR9+0xf300], R7 ;  /* 0x00f3000731007988 */ /* 0x0001e80008000009 */
[----:B0-----:R-:W4:Y:S01]  /*23690*/  LDL.LU R7, [R1+0xbf8] ;  /* 0x000bf80001077983 */ /* 0x001f220000300800 */
[----:B------:R-:W-:-:S03]  /*236a0*/  PRMT R45, RZ, 0x7610, R45 ;  /* 0x00007610ff2d7816 */ /* 0x000fc6000000002d */
[----:B------:R-:W-:Y:S04]  /*236b0*/  STS.U8 [R49+UR9+0x9700], R78 ;  /* 0x0097004e31007988 */ /* 0x000fe80008000009 */
[----:B------:R0:W4:Y:S04]  /*236c0*/  @!P1 LDG.E.U8 R45, desc[UR24][R22.64] ;  /* 0x00000018162d9981 */ /* 0x000128000c1e1100 */
[----:B------:R-:W-:Y:S04]  /*236d0*/  STS.U8 [R49+UR9+0xb700], R76 ;  /* 0x00b7004c31007988 */ /* 0x000fe80008000009 */
[----:B------:R-:W-:Y:S04]  /*236e0*/  STS.U8 [R49+UR9+0xd700], R74 ;  /* 0x00d7004a31007988 */ /* 0x000fe80008000009 */
[----:B------:R-:W-:Y:S01]  /*236f0*/  STS.U8 [R49+UR9+0xf700], R72 ;  /* 0x00f7004831007988 */ /* 0x000fe20008000009 */
[----:B0-----:R-:W-:-:S03]  /*23700*/  LOP3.LUT R22, R88, 0x70, RZ, 0x3c, !PT ;  /* 0x0000007058167812 */ /* 0x001fc600078e3cff */
        /* <DEDUP_REMOVED lines=14> */
[----:B---3--:R-:W-:Y:S04]  /*237f0*/  STS.U8 [R22+UR9+0xc780], R56 ;  /* 0x00c7803816007988 */ /* 0x008fe80008000009 */
[----:B------:R-:W-:Y:S04]  /*23800*/  STS.U8 [R22+UR9+0xe780], R58 ;  /* 0x00e7803a16007988 */ /* 0x000fe80008000009 */
[----:B------:R-:W-:Y:S04]  /*23810*/  STS.U8 [R22+UR9+0x8b80], R60 ;  /* 0x008b803c16007988 */ /* 0x000fe80008000009 */
[----:B------:R-:W-:Y:S04]  /*23820*/  STS.U8 [R22+UR9+0xab80], R62 ;  /* 0x00ab803e16007988 */ /* 0x000fe80008000009 */
[----:B------:R-:W-:Y:S04]  /*23830*/  STS.U8 [R22+UR9+0xcb80], R64 ;  /* 0x00cb804016007988 */ /* 0x000fe80008000009 */
[----:B------:R-:W-:Y:S04]  /*23840*/  STS.U8 [R22+UR9+0xeb80], R46 ;  /* 0x00eb802e16007988 */ /* 0x000fe80008000009 */
[----:B----4-:R0:W-:Y:S04]  /*23850*/  STS.U8 [R22+UR9+0x8f80], R7 ;  /* 0x008f800716007988 */ /* 0x0101e80008000009 */
[----:B------:R1:W-:Y:S04]  /*23860*/  STS.U8 [R22+UR9+0xaf80], R8 ;  /* 0x00af800816007988 */ /* 0x0003e80008000009 */
[----:B------:R2:W-:Y:S04]  /*23870*/  STS.U8 [R22+UR9+0xcf80], R5 ;  /* 0x00cf800516007988 */ /* 0x0005e80008000009 */
[----:B0-----:R0:W5:Y:S04]  /*23880*/  LDL.LU R7, [R1+0xbf4] ;  /* 0x000bf40001077983 */ /* 0x0011680000300800 */
[----:B-1----:R0:W5:Y:S04]  /*23890*/  LDL.LU R8, [R1+0xbf0] ;  /* 0x000bf00001087983 */ /* 0x0021680000300800 */
[----:B--2---:R0:W5:Y:S04]  /*238a0*/  LDL.LU R5, [R1+0xbec] ;  /* 0x000bec0001057983 */ /* 0x0041680000300800 */
[----:B------:R1:W-:Y:S04]  /*238b0*/  STS.U8 [R22+UR9+0xef80], R6 ;  /* 0x00ef800616007988 */ /* 0x0003e80008000009 */
[----:B------:R2:W-:Y:S04]  /*238c0*/  STS.U8 [R22+UR9+0x9380], R3 ;  /* 0x0093800316007988 */ /* 0x0005e80008000009 */
[----:B------:R3:W-:Y:S04]  /*238d0*/  STS.U8 [R22+UR9+0xb380], R4 ;  /* 0x00b3800416007988 */ /* 0x0007e80008000009 */
[----:B-1----:R0:W5:Y:S04]  /*238e0*/  LDL.LU R6, [R1+0xbe8] ;  /* 0x000be80001067983 */ /* 0x0021680000300800 */
[----:B--2---:R0:W5:Y:S04]  /*238f0*/  LDL.LU R3, [R1+0xbe4] ;  /* 0x000be40001037983 */ /* 0x0041680000300800 */
[----:B---3--:R0:W5:Y:S04]  /*23900*/  LDL.LU R4, [R1+0xbe0] ;  /* 0x000be00001047983 */ /* 0x0081680000300800 */
[----:B------:R1:W-:Y:S04]  /*23910*/  STS.U8 [R22+UR9+0xd380], R0 ;  /* 0x00d3800016007988 */ /* 0x0003e80008000009 */
[----:B------:R2:W-:Y:S04]  /*23920*/  STS.U8 [R22+UR9+0xf380], R2 ;  /* 0x00f3800216007988 */ /* 0x0005e80008000009 */
[----:B-1----:R0:W5:Y:S04]  /*23930*/  LDL.LU R0, [R1+0xbdc] ;  /* 0x000bdc0001007983 */ /* 0x0021680000300800 */
[----:B--2---:R0:W5:Y:S01]  /*23940*/  LDL.LU R2, [R1+0xbd8] ;  /* 0x000bd80001027983 */ /* 0x0041620000300800 */
[----:B------:R-:W1:Y:S01]  /*23950*/  S2R R9, SR_TID.X ;  /* 0x0000000000097919 */ /* 0x000e620000002100 */
[----:B------:R-:W2:Y:S01]  /*23960*/  S2R R10, SR_TID.X ;  /* 0x00000000000a7919 */ /* 0x000ea20000002100 */
[----:B------:R-:W3:Y:S01]  /*23970*/  S2R R11, SR_TID.X ;  /* 0x00000000000b7919 */ /* 0x000ee20000002100 */
[----:B------:R0:W-:Y:S04]  /*23980*/  STS.U8 [R22+UR9+0x9780], R70 ;  /* 0x0097804616007988 */ /* 0x0001e80008000009 */
[----:B------:R0:W-:Y:S04]  /*23990*/  STS.U8 [R22+UR9+0xb780], R68 ;  /* 0x00b7804416007988 */ /* 0x0001e80008000009 */
[----:B------:R0:W-:Y:S04]  /*239a0*/  STS.U8 [R22+UR9+0xd780], R66 ;  /* 0x00d7804216007988 */ /* 0x0001e80008000009 */
[----:B------:R0:W-:Y:S04]  /*239b0*/  STS.U8 [R22+UR9+0xf780], R61 ;  /* 0x00f7803d16007988 */ /* 0x0001e80008000009 */
[----:B------:R0:W-:Y:S04]  /*239c0*/  STS.U8 [R22+UR9+0x9b80], R71 ;  /* 0x009b804716007988 */ /* 0x0001e80008000009 */
[----:B------:R0:W-:Y:S04]  /*239d0*/  STS.U8 [R22+UR9+0xbb80], R73 ;  /* 0x00bb804916007988 */ /* 0x0001e80008000009 */
[----:B------:R0:W-:Y:S04]  /*239e0*/  STS.U8 [R22+UR9+0xdb80], R75 ;  /* 0x00db804b16007988 */ /* 0x0001e80008000009 */
[----:B------:R0:W-:Y:S01]  /*239f0*/  STS.U8 [R22+UR9+0xfb80], R77 ;  /* 0x00fb804d16007988 */ /* 0x0001e20008000009 */
[----:B-1----:R-:W-:-:S03]  /*23a00*/  LOP3.LUT R9, R9, 0x7f, RZ, 0xc0, !PT ;  /* 0x0000007f09097812 */ /* 0x002fc600078ec0ff */
[----:B------:R0:W-:Y:S01]  /*23a10*/  STS.U8 [R22+UR9+0x9f80], R87 ;  /* 0x009f805716007988 */ /* 0x0001e20008000009 */
[----:B--2---:R-:W-:-:S03]  /*23a20*/  LOP3.LUT R10, R10, 0x7f, RZ, 0xc0, !PT ;  /* 0x0000007f0a0a7812 */ /* 0x004fc600078ec0ff */
[----:B------:R0:W-:Y:S01]  /*23a30*/  STS.U8 [R22+UR9+0xbf80], R89 ;  /* 0x00bf805916007988 */ /* 0x0001e20008000009 */
[----:B---3--:R-:W-:-:S03]  /*23a40*/  LOP3.LUT R11, R11, 0x7f, RZ, 0xc0, !PT ;  /* 0x0000007f0b0b7812 */ /* 0x008fc600078ec0ff */
[----:B------:R0:W-:Y:S04]  /*23a50*/  STS.U8 [R22+UR9+0xdf80], R91 ;  /* 0x00df805b16007988 */ /* 0x0001e80008000009 */
[----:B------:R0:W-:Y:S01]  /*23a60*/  STS.U8 [R22+UR9+0xff80], R93 ;  /* 0x00ff805d16007988 */ /* 0x0001e20008000009 */
[----:B------:R-:W-:-:S03]  /*23a70*/  LOP3.LUT R9, R9, 0x10, RZ, 0x3c, !PT ;  /* 0x0000001009097812 */ /* 0x000fc600078e3cff */
[----:B------:R0:W-:Y:S01]  /*23a80*/  STS.U8 [R47+UR9+0x11000], R12 ;  /* 0x0110000c2f007988 */ /* 0x0001e20008000009 */
[----:B------:R-:W-:-:S03]  /*23a90*/  LOP3.LUT R10, R10, 0x20, RZ, 0x3c, !PT ;  /* 0x000000200a0a7812 */ /* 0x000fc600078e3cff */
[----:B------:R0:W-:Y:S01]  /*23aa0*/  STS.U8 [R47+UR9+0x11200], R13 ;  /* 0x0112000d2f007988 */ /* 0x0001e20008000009 */
        /* <DEDUP_REMOVED lines=31> */
[----:B------:R1:W-:Y:S06]  /*23ca0*/  MEMBAR.ALL.CTA ;  /* 0x0000000000007992 */ /* 0x0003ec0000008000 */
[----:B-1----:R-:W1:Y:S01]  /*23cb0*/  FENCE.VIEW.ASYNC.S ;  /* 0x00000000000073c6 */ /* 0x002e620000000000 */
[----:B------:R-:W-:Y:S01]  /*23cc0*/  ULEA UR11, UR22, UR9, 0x3 ;  /* 0x00000009160b7291 */ /* 0x000fe2000f8e18ff */
[----:B------:R-:W-:-:S03]  /*23cd0*/  UMOV UR4, UR5 ;  /* 0x0000000500047c82 */ /* 0x000fc60008000000 */
[----:B------:R-:W-:Y:S01]  /*23ce0*/  UIADD3 UR11, UPT, UPT, UR11, 0x12000, URZ ;  /* 0x000120000b0b7890 */ /* 0x000fe2000fffe0ff */
[----:B-1----:R-:W-:Y:S06]  /*23cf0*/  BAR.SYNC.DEFER_BLOCKING 0x0 ;  /* 0x0000000000007b1d */ /* 0x002fec0000010000 */
[----:B0-----:R-:W-:Y:S05]  /*23d00*/  @P0 BRA `(.L_x_9) ;  /* 0x0000000000900947 */ /* 0x001fea0003800000 */
[----:B------:R-:W-:Y:S02]  /*23d10*/  UIADD3 UR55, UPT, UPT, UR8, 0x40, URZ ;  /* 0x0000004008377890 */ /* 0x000fe4000fffe0ff */
[----:B------:R-:W-:Y:S02]  /*23d20*/  UIADD3 UR56, UPT, UPT, UR8, 0x40, URZ ;  /* 0x0000004008387890 */ /* 0x000fe4000fffe0ff */
[----:B------:R-:W-:Y:S02]  /*23d30*/  UIADD3 UR57, UPT, UPT, UR8, 0x80, URZ ;  /* 0x0000008008397890 */ /* 0x000fe4000fffe0ff */
[----:B------:R-:W-:Y:S02]  /*23d40*/  UIADD3 UR58, UPT, UPT, UR8, 0x80, URZ ;  /* 0x00000080083a7890 */ /* 0x000fe4000fffe0ff */
[----:B------:R-:W-:Y:S01]  /*23d50*/  UIADD3 UR59, UPT, UPT, UR8, 0xc0, URZ ;  /* 0x000000c0083b7890 */ /* 0x000fe2000fffe0ff */
[----:B------:R-:W-:Y:S01]  /*23d60*/  UMOV UR18, 0x0 ;  /* 0x0000000000127882 */ /* 0x000fe20000000000 */
[----:B------:R-:W-:Y:S01]  /*23d70*/  UMOV UR19, 0x8108010 ;  /* 0x0810801000137882 */ /* 0x000fe20000000000 */
[----:B------:R-:W-:Y:S01]  /*23d80*/  UMOV UR17, 0x40004040 ;  /* 0x4000404000117882 */ /* 0x000fe20000000000 */
[----:B------:R-:W-:-:S02]  /*23d90*/  UIADD3 UR60, UPT, UPT, UR8, 0xc0, URZ ;  /* 0x000000c0083c7890 */ /* 0x000fc4000fffe0ff */
[----:B------:R0:W-:Y:S01]  /*23da0*/  UTCQMMA gdesc[UR16], gdesc[UR14], tmem[UR8], tmem[UR18], idesc[UR19], UPT ;  /* 0x00ff120e100075ea */ /* 0x0001e2000b800308 */
[----:B------:R-:W-:Y:S01]  /*23db0*/  UMOV UR40, 0x0 ;  /* 0x0000000000287882 */ /* 0x000fe20000000000 */
[----:B------:R-:W-:Y:S01]  /*23dc0*/  UMOV UR41, 0x8108010 ;  /* 0x0810801000297882 */ /* 0x000fe20000000000 */
[----:B------:R-:W-:Y:S01]  /*23dd0*/  UMOV UR50, 0x0 ;  /* 0x0000000000327882 */ /* 0x000fe20000000000 */
[----:B------:R-:W-:Y:S01]  /*23de0*/  UMOV UR51, 0x8108010 ;  /* 0x0810801000337882 */ /* 0x000fe20000000000 */
[----:B------:R-:W-:Y:S01]  /*23df0*/  UMOV UR48, 0x0 ;  /* 0x0000000000307882 */ /* 0x000fe20000000000 */
[----:B------:R-:W-:Y:S01]  /*23e00*/  UMOV UR49, 0x8108010 ;  /* 0x0810801000317882 */ /* 0x000fe20000000000 */
[----:B------:R0:W-:Y:S01]  /*23e10*/  UTCQMMA gdesc[UR26], gdesc[UR12], tmem[UR8], tmem[UR40], idesc[UR41], UPT ;  /* 0x00ff280c1a0075ea */ /* 0x0001e2000b800308 */
        /* <DEDUP_REMOVED lines=8> */
[----:B------:R-:W-:Y:S01]  /*23ea0*/  UMOV UR6, UR11 ;  /* 0x0000000b00067c82 */ /* 0x000fe20008000000 */
[----:B------:R-:W-:Y:S01]  /*23eb0*/  UMOV UR7, URZ ;  /* 0x000000ff00077c82 */ /* 0x000fe20008000000 */
[----:B------:R0:W-:Y:S01]  /*23ec0*/  UTCQMMA gdesc[UR32], gdesc[UR14], tmem[UR57], tmem[UR46], idesc[UR47], UPT ;  /* 0x00ff2e0e200075ea */ /* 0x0001e2000b800339 */
[----:B------:R-:W-:Y:S01]  /*23ed0*/  UMOV UR52, 0x0 ;  /* 0x0000000000347882 */ /* 0x000fe20000000000 */
[----:B------:R-:W-:Y:S01]  /*23ee0*/  UMOV UR53, 0x8108010 ;  /* 0x0810801000357882 */ /* 0x000fe20000000000 */
[----:B------:R0:W-:Y:S01]  /*23ef0*/  UTCQMMA gdesc[UR34], gdesc[UR12], tmem[UR58], tmem[UR44], idesc[UR45], UPT ;  /* 0x00ff2c0c220075ea */ /* 0x0001e2000b80033a */
[----:B------:R-:W-:Y:S01]  /*23f00*/  UMOV UR5, UR6 ;  /* 0x0000000600057c82 */ /* 0x000fe20008000000 */
[----:B------:R0:W-:Y:S01]  /*23f10*/  UTCQMMA gdesc[UR36], gdesc[UR14], tmem[UR59], tmem[UR42], idesc[UR43], UPT ;  /* 0x00ff2a0e240075ea */ /* 0x0001e2000b80033b */
[----:B------:R0:W-:Y:S01]  /*23f20*/  UTCQMMA gdesc[UR38], gdesc[UR12], tmem[UR60], tmem[UR52], idesc[UR53], UPT ;  /* 0x00ff340c260075ea */ /* 0x0001e2000b80033c */
[----:B------:R0:W-:Y:S01]  /*23f30*/  UTCBAR [UR5], URZ ;  /* 0x000000ff050073e9 */ /* 0x0001e200080000ff */
[----:B------:R-:W-:Y:S01]  /*23f40*/  NOP ;  /* 0x0000000000007918 */ /* 0x000fe20000000000 */
.L_x_9:
[----:B------:R-:W2:Y:S04]  /*23f50*/  LDL R13, [R1+0xbd4] ;  /* 0x000bd400010d7983 */ /* 0x000ea80000100800 */
[----:B------:R-:W2:Y:S01]  /*23f60*/  LDL.LU R12, [R1+0xbc8] ;  /* 0x000bc800010c7983 */ /* 0x000ea20000300800 */
[----:B------:R-:W-:-:S04]  /*23f70*/  UIADD3 UR22, UPT, UPT, UR22, 0x1, URZ ;  /* 0x0000000116167890 */ /* 0x000fc8000fffe0ff */
[----:B------:R-:W-:-:S04]  /*23f80*/  UISETP.GT.AND UP1, UPT, UR22, 0x1, UPT ;  /* 0x000000011600788c */ /* 0x000fc8000bf24270 */
[----:B0-----:R-:W-:Y:S02]  /*23f90*/  USEL UR5, URZ, 0x1, !UP1 ;  /* 0x00000001ff057887 */ /* 0x001fe4000c800000 */
[----:B------:R-:W-:Y:S02]  /*23fa0*/  USEL UR22, UR22, URZ, !UP1 ;  /* 0x000000ff16167287 */ /* 0x000fe4000c800000 */
[----:B------:R-:W-:Y:S01]  /*23fb0*/  ULOP3.LUT UR5, UR4, UR5, URZ, 0x3c, !UPT ;  /* 0x0000000504057292 */ /* 0x000fe2000f8e3cff */
[----:B--2---:R-:W-:Y:S02]  /*23fc0*/  ISETP.NE.U32.AND P1, PT, R12, R13, PT ;  /* 0x0000000d0c00720c */ /* 0x004fe40003f25070 */
[----:B------:R-:W2:Y:S01]  /*23fd0*/  LDL.LU R12, [R1+0xbcc] ;  /* 0x000bcc00010c7983 */ /* 0x000ea20000300800 */
[----:B------:R-:W-:-:S03]  /*23fe0*/  IMAD.U32 R13, RZ, RZ, UR4 ;  /* 0x00000004ff0d7e24 */ /* 0x000fc6000f8e00ff */
[----:B--2---:R1:W-:Y:S07]  /*23ff0*/  STL [R1+0xbc8], R12 ;  /* 0x000bc80c01007387 */ /* 0x0043ee0000100800 */
[----:B------:R-:W-:Y:S05]  /*24000*/  @P1 BRA `(.L_x_10) ;  /* 0xfffffedc00e41947 */ /* 0x000fea000383ffff */
.L_x_7:
[----:B01----:R-:W0:Y:S01]  /*24010*/  LDC R12, c[0x0][0x3a0] ;  /* 0x0000e800ff0c7b82 */ /* 0x003e220000000800 */
[----:B------:R-:W1:Y:S01]  /*24020*/  LDCU UR30, c[0x0][0x3b8] ;  /* 0x00007700ff1e77ac */ /* 0x000e620008000800 */
[----:B------:R-:W2:Y:S06]  /*24030*/  LDCU UR6, c[0x0][0x39c] ;  /* 0x00007380ff0677ac */ /* 0x000eac0008000800 */
[----:B-----5:R-:W3:Y:S01]  /*24040*/  LDC R4, c[0x0][0x3b4] ;  /* 0x0000ed00ff047b82 */ /* 0x020ee20000000800 */
[----:B0-----:R-:W-:-:S05]  /*24050*/  VIADD R12, R12, 0x3f ;  /* 0x0000003f0c0c7836 */ /* 0x001fca0000000000 */
[----:B------:R-:W-:-:S13]  /*24060*/  ISETP.GE.AND P0, PT, R12, 0x40, PT ;  /* 0x000000400c00780c */ /* 0x000fda0003f06270 */
[----:B-123--:R-:W-:Y:S05]  /*24070*/  @!P0 BRA `(.L_x_11) ;  /* 0x0000000000108947 */ /* 0x00efea0003800000 */
[----:B------:R-:W-:-:S06]  /*24080*/  USHF.L.U32 UR4, UR4, 0x1f, URZ ;  /* 0x0000001f04047899 */ /* 0x000fcc00080006ff */
[----:B------:R-:W-:-:S04]  /*24090*/  IMAD.U32 R0, RZ, RZ, UR4 ;  /* 0x00000004ff007e24 */ /* 0x000fc8000f8e00ff */
[----:B------:R-:W0:Y:S02]  /*240a0*/  SYNCS.PHASECHK.TRANS64.TRYWAIT P0, [UR11], R0 ;  /* 0x00000000ff0075a7 */ /* 0x000e24000800110b */
[----:B0-----:R-:W-:Y:S05]  /*240b0*/  @!P0 BRA `(.L_x_12) ;  /* 0x0000009400b88947 */ /* 0x001fea0003800000 */
.L_x_11:
[----:B------:R-:W2:Y:S01]  /*240c0*/  LDL R5, [R1+0x304] ;  /* 0x0003040001057983 */ /* 0x000ea20000100800 */
[----:B------:R-:W0:Y:S03]  /*240d0*/  LDCU.128 UR16, c[0x0][0x390] ;  /* 0x00007200ff1077ac */ /* 0x000e260008000c00 */
[----:B------:R-:W3:Y:S01]  /*240e0*/  LDL R3, [R1+0x300] ;  /* 0x0003000001037983 */ /* 0x000ee20000100800 */
[----:B------:R-:W1:Y:S01]  /*240f0*/  LDCU.64 UR32, c[0x0][0x398] ;  /* 0x00007300ff2077ac */ /* 0x000e620008000a00 */
[----:B------:R-:W-:Y:S06]  /*24100*/  BAR.SYNC.DEFER_BLOCKING 0x0 ;  /* 0x0000000000007b1d */ /* 0x000fec0000010000 */
[----:B------:R-:W4:Y:S01]  /*24110*/  LDCU UR11, c[0x0][0x39c] ;  /* 0x00007380ff0b77ac */ /* 0x000f220008000800 */
[----:B------:R-:W5:Y:S01]  /*24120*/  LDCU UR7, c[0x0][0x39c] ;  /* 0x00007380ff0777ac */ /* 0x000f620008000800 */
[----:B------:R-:W0:Y:S01]  /*24130*/  LDCU.64 UR4, c[0x0][0x398] ;  /* 0x00007300ff0477ac */ /* 0x000e220008000a00 */
[----:B------:R-:W0:Y:S01]  /*24140*/  LDCU.64 UR12, c[0x0][0x398] ;  /* 0x00007300ff0c77ac */ /* 0x000e220008000a00 */
[----:B------:R-:W0:Y:S01]  /*24150*/  LDCU UR14, c[0x0][0x39c] ;  /* 0x00007380ff0e77ac */ /* 0x000e220008000800 */
[----:B------:R-:W0:Y:S02]  /*24160*/  @!P3 SYNCS.CCTL.IV [UR9+0x12000] ;  /* 0x01200000ff00b9b1 */ /* 0x000e240008000009 */
[----:B0-----:R-:W-:Y:S06]  /*24170*/  BAR.SYNC.DEFER_BLOCKING 0x0 ;  /* 0x0000000000007b1d */ /* 0x001fec0000010000 */
[----:B------:R-:W0:Y:S01]  /*24180*/  LDCU.64 UR20, c[0x0][0x398] ;  /* 0x00007300ff1477ac */ /* 0x000e220008000a00 */
[----:B------:R-:W0:Y:S01]  /*24190*/  LDTM.x64 R8, tmem[UR10] ;  /* 0x0000000a000879ee */ /* 0x000e220008340000 */
[----:B------:R-:W0:Y:S01]  /*241a0*/  LDCU.64 UR28, c[0x0][0x398] ;  /* 0x00007300ff1c77ac */ /* 0x000e220008000a00 */
[----:B------:R-:W0:Y:S01]  /*241b0*/  LDCU.64 UR26, c[0x0][0x398] ;  /* 0x00007300ff1a77ac */ /* 0x000e220008000a00 */
[----:B------:R-:W0:Y:S01]  /*241c0*/  LDCU.64 UR22, c[0x0][0x398] ;  /* 0x00007300ff1677ac */ /* 0x000e220008000a00 */
[----:B------:R-:W1:Y:S01]  /*241d0*/  @!P3 SYNCS.CCTL.IV [UR9+0x12008] ;  /* 0x01200800ff00b9b1 */ /* 0x000e620008000009 */
[----:B------:R-:W0:Y:S02]  /*241e0*/  LDCU UR9, c[0x0][0x398] ;  /* 0x00007300ff0977ac */ /* 0x000e240008000800 */
[----:B0-----:R-:W-:Y:S01]  /*241f0*/  STL.64 [R1+0x208], R10 ;  /* 0x0002080a01007387 */ /* 0x001fe20000100a00 */
[----:B------:R-:W-:-:S02]  /*24200*/  IMAD.MOV.U32 R7, RZ, RZ, R8 ;  /* 0x000000ffff077224 */ /* 0x000fc400078e0008 */
[----:B------:R-:W-:Y:S01]  /*24210*/  IMAD.MOV.U32 R6, RZ, RZ, R9 ;  /* 0x000000ffff067224 */ /* 0x000fe200078e0009 */
[----:B------:R-:W-:Y:S04]  /*24220*/  STL.64 [R1+0x210], R12 ;  /* 0x0002100c01007387 */ /* 0x000fe80000100a00 */
        /* <DEDUP_REMOVED lines=28> */
[----:B------:R0:W-:Y:S02]  /*243f0*/  STL.64 [R1+0x2f8], R70 ;  /* 0x0002f84601007387 */ /* 0x0001e40000100a00 */
[----:B0-----:R-:W-:Y:S01]  /*24400*/  F2FP.SATFINITE.E4M3.F32.PACK_AB_MERGE_C R70, R6, R7, RZ ;  /* 0x000000070646723e */ /* 0x001fe200048070ff */
[C---:B--2---:R-:W-:Y:S01]  /*24410*/  IMAD R72, R5.reuse, R4, RZ ;  /* 0x0000000405487224 */ /* 0x044fe200078e02ff */
[----:B------:R-:W-:Y:S01]  /*24420*/  ISETP.GE.AND P1, PT, R5, UR18, PT ;  /* 0x0000001205007c0c */ /* 0x000fe2000bf26270 */
[----:B---3--:R-:W-:-:S03]  /*24430*/  VIADD R0, R3, 0x1 ;  /* 0x0000000103007836 */ /* 0x008fc60000000000 */
[C---:B-1----:R-:W-:Y:S01]  /*24440*/  ISETP.LT.AND P1, PT, R3.reuse, UR33, !P1 ;  /* 0x0000002103007c0c */ /* 0x042fe2000cf21270 */
[----:B------:R-:W-:Y:S02]  /*24450*/  IMAD R71, R4, 0x80, R72 ;  /* 0x0000008004477824 */ /* 0x000fe400078e0248 */
[C---:B------:R-:W-:Y:S01]  /*24460*/  VIADD R2, R3.reuse, 0x2 ;  /* 0x0000000203027836 */ /* 0x040fe20000000000 */
[----:B------:R-:W-:Y:S01]  /*24470*/  ISETP.GE.AND P5, PT, R0, UR6, PT ;  /* 0x0000000600007c0c */ /* 0x000fe2000bfa6270 */
[C---:B------:R-:W-:Y:S02]  /*24480*/  VIADD R0, R3.reuse, 0x3 ;  /* 0x0000000303007836 */ /* 0x040fe40000000000 */
[----:B------:R-:W-:Y:S01]  /*24490*/  IMAD R73, R3, UR30, RZ ;  /* 0x0000001e03497c24 */ /* 0x000fe2000f8e02ff */
[----:B-----5:R-:W-:Y:S01]  /*244a0*/  ISETP.GE.AND P2, PT, R2, UR7, PT ;  /* 0x0000000702007c0c */ /* 0x020fe2000bf46270 */
[----:B------:R-:W-:Y:S01]  /*244b0*/  IMAD R3, R4, 0x80, R71 ;  /* 0x0000008004037824 */ /* 0x000fe200078e0247 */
[----:B----4-:R-:W-:Y:S01]  /*244c0*/  ISETP.GE.AND P0, PT, R0, UR11, PT ;  /* 0x0000000b00007c0c */ /* 0x010fe2000bf06270 */
[----:B------:R-:W0:Y:S01]  /*244d0*/  LDCU.64 UR6, c[0x0][0x398] ;  /* 0x00007300ff0677ac */ /* 0x000e220008000a00 */
[----:B------:R-:W-:Y:S01]  /*244e0*/  IADD3 R0, P4, PT, R72, UR16, RZ ;  /* 0x0000001048007c10 */ /* 0x000fe2000ff9e0ff */
[----:B------:R-:W-:Y:S01]  /*244f0*/  IMAD R69, R4, 0x80, R3 ;  /* 0x0000008004457824 */ /* 0x000fe200078e0203 */
[----:B------:R-:W-:Y:S01]  /*24500*/  IADD3 R2, P6, PT, R71, UR16, RZ ;  /* 0x0000001047027c10 */ /* 0x000fe2000ffde0ff */
[----:B------:R-:W1:Y:S01]  /*24510*/  LDTM.x64 R4, tmem[UR10+0x40] ;  /* 0x0000400a000479ee */ /* 0x000e620008340000 */
[----:B------:R-:W-:-:S02]  /*24520*/  SHF.R.S32.HI R75, RZ, 0x1f, R73 ;  /* 0x0000001fff4b7819 */ /* 0x000fc40000011449 */
[----:B------:R-:W-:Y:S02]  /*24530*/  LEA.HI.X.SX32 R72, R72, UR17, 0x1, P4 ;  /* 0x0000001148487c11 */ /* 0x000fe4000a0f0eff */
[----:B------:R-:W-:Y:S02]  /*24540*/  IADD3 R80, P3, PT, R73, R0, RZ ;  /* 0x0000000049507210 */ /* 0x000fe40007f7e0ff */
[----:B------:R-:W-:Y:S02]  /*24550*/  LEA.HI.X.SX32 R71, R71, UR17, 0x1, P6 ;  /* 0x0000001147477c11 */ /* 0x000fe4000b0f0eff */
[----:B------:R-:W-:Y:S01]  /*24560*/  IADD3 R68, P4, PT, R3, UR16, RZ ;  /* 0x0000001003447c10 */ /* 0x000fe2000ff9e0ff */
[----:B-1----:R-:W-:Y:S01]  /*24570*/  STL.64 [R1+0x108], R6 ;  /* 0x0001080601007387 */ /* 0x002fe20000100a00 */
[----:B------:R-:W-:Y:S02]  /*24580*/  IMAD.MOV.U32 R86, RZ, RZ, R4 ;  /* 0x000000ffff567224 */ /* 0x000fe400078e0004 */
        /* <DEDUP_REMOVED lines=31> */
[----:B-1----:R-:W1:Y:S02]  /*24780*/  LDTM.x64 R4, tmem[UR10+0x80] ;  /* 0x0000800a000479ee */ /* 0x002e640008340000 */
[----:B-1----:R-:W-:Y:S01]  /*24790*/  STL.64 [R1+0x8], R6 ;  /* 0x0000080601007387 */ /* 0x002fe20000100a00 */
        /* <DEDUP_REMOVED lines=32> */
[----:B-1----:R-:W1:Y:S01]  /*249a0*/  LDTM.x64 R4, tmem[UR10+0xc0] ;  /* 0x0000c00a000479ee */ /* 0x002e620008340000 */
[----:B------:R-:W-:Y:S01]  /*249b0*/  IMAD.X R81, R75, 0x1, R72, P3 ;  /* 0x000000014b517824 */ /* 0x000fe200018e0648 */
[----:B------:R-:W-:Y:S01]  /*249c0*/  LEA.HI.X.SX32 R3, R3, UR17, 0x1, P4 ;  /* 0x0000001103037c11 */ /* 0x000fe2000a0f0eff */
[----:B------:R-:W-:Y:S01]  /*249d0*/  NOP ;  /* 0x0000000000007918 */ /* 0x000fe20000000000 */
[----:B------:R-:W2:Y:S01]  /*249e0*/  LDCU.64 UR10, c[0x0][0x398] ;  /* 0x00007300ff0a77ac */ /* 0x000ea20008000a00 */
[----:B-1----:R-:W-:Y:S04]  /*249f0*/  STL [R1+0xc60], R33 ;  /* 0x000c602101007387 */ /* 0x002fe80000100800 */
[----:B------:R1:W-:Y:S04]  /*24a00*/  STL [R1+0xc5c], R34 ;  /* 0x000c5c2201007387 */ /* 0x0003e80000100800 */
[----:B------:R-:W-:Y:S04]  /*24a10*/  STL [R1+0xc58], R35 ;  /* 0x000c582301007387 */ /* 0x000fe80000100800 */
[----:B------:R-:W-:Y:S01]  /*24a20*/  STL [R1+0xc54], R36 ;  /* 0x000c542401007387 */ /* 0x000fe20000100800 */
[----:B-1----:R-:W-:-:S03]  /*24a30*/  IMAD.MOV.U32 R34, RZ, RZ, R70 ;  /* 0x000000ffff227224 */ /* 0x002fc600078e0046 */
[----:B------:R1:W-:Y:S04]  /*24a40*/  STL [R1+0xc50], R37 ;  /* 0x000c502501007387 */ /* 0x0003e80000100800 */
[----:B-1----:R-:W3:Y:S04]  /*24a50*/  LDL R37, [R1+0xb30] ;  /* 0x000b300001257983 */ /* 0x002ee80000100800 */
        /* <DEDUP_REMOVED lines=12> */
[----:B------:R1:W-:Y:S04]  /*24b20*/  STL [R1+0xbec], R62 ;  /* 0x000bec3e01007387 */ /* 0x0003e80000100800 */
[----:B-1----:R-:W0:Y:S04]  /*24b30*/  LDL R62, [R1+0xb64] ;  /* 0x000b6400013e7983 */ /* 0x002e280000100800 */
[----:B------:R-:W-:Y:S04]  /*24b40*/  STL [R1+0xbe8], R63 ;  /* 0x000be83f01007387 */ /* 0x000fe80000100800 */
[----:B------:R-:W-:Y:S04]  /*24b50*/  STL [R1+0xbe4], R64 ;  /* 0x000be44001007387 */ /* 0x000fe80000100800 */
[----:B------:R1:W-:Y:S04]  /*24b60*/  STL [R1+0xbe0], R65 ;  /* 0x000be04101007387 */ /* 0x0003e80000100800 */
[----:B-1----:R-:W4:Y:S04]  /*24b70*/  LDL.LU R65, [R1+0x300] ;  /* 0x0003000001417983 */ /* 0x002f280000300800 */
[----:B------:R1:W-:Y:S04]  /*24b80*/  STL [R1+0xbdc], R66 ;  /* 0x000bdc4201007387 */ /* 0x0003e80000100800 */
[----:B-1----:R-:W5:Y:S04]  /*24b90*/  LDL.LU R66, [R1+0x304] ;  /* 0x0003040001427983 */ /* 0x002f680000300800 */
[----:B------:R1:W-:Y:S04]  /*24ba0*/  STL [R1+0xbd8], R67 ;  /* 0x000bd84301007387 */ /* 0x0003e80000100800 */
[----:B-1----:R-:W2:Y:S01]  /*24bb0*/  LDL.LU R67, [R1+0xb8c] ;  /* 0x000b8c0001437983 */ /* 0x002ea20000300800 */
[----:B------:R-:W-:-:S02]  /*24bc0*/  IADD3 R70, P6, PT, R69, UR16, RZ ;  /* 0x0000001045467c10 */ /* 0x000fc4000ffde0ff */
[----:B------:R-:W-:Y:S01]  /*24bd0*/  IADD3 R76, P3, PT, R73, R68, RZ ;  /* 0x00000044494c7210 */ /* 0x000fe20007f7e0ff */
[----:B------:R-:W5:Y:S01]  /*24be0*/  LDL.LU R64, [R1+0x208] ;  /* 0x0002080001407983 */ /* 0x000f620000300800 */
[----:B------:R-:W-:Y:S01]  /*24bf0*/  LEA.HI.X.SX32 R69, R69, UR17, 0x1, P6 ;  /* 0x0000001145457c11 */ /* 0x000fe2000b0f0eff */
[----:B------:R-:W1:Y:S01]  /*24c00*/  LDCU.64 UR16, c[0x0][0x398] ;  /* 0x00007300ff1077ac */ /* 0x000e620008000a00 */
[----:B------:R-:W-:Y:S01]  /*24c10*/  IADD3 R78, P4, PT, R73, R2, RZ ;  /* 0x00000002494e7210 */ /* 0x000fe20007f9e0ff */
[----:B------:R-:W5:Y:S01]  /*24c20*/  LDL.LU R63, [R1+0x20c] ;  /* 0x00020c00013f7983 */ /* 0x000f620000300800 */
[----:B------:R-:W-:Y:S01]  /*24c30*/  IMAD.X R77, R75, 0x1, R3, P3 ;  /* 0x000000014b4d7824 */ /* 0x000fe200018e0603 */
[----:B------:R-:W-:Y:S02]  /*24c40*/  F2FP.SATFINITE.E4M3.F32.PACK_AB_MERGE_C R33, R85, R86, RZ ;  /* 0x000000565521723e */ /* 0x000fe400048070ff */
[----:B------:R-:W-:Y:S01]  /*24c50*/  IMAD.X R79, R75, 0x1, R71, P4 ;  /* 0x000000014b4f7824 */ /* 0x000fe200020e0647 */
[----:B------:R-:W-:Y:S01]  /*24c60*/  IADD3 R74, P4, PT, R73, R70, RZ ;  /* 0x00000046494a7210 */ /* 0x000fe20007f9e0ff */
[----:B------:R1:W-:Y:S01]  /*24c70*/  @P1 STG.E.U8 desc[UR24][R80.64], R34 ;  /* 0x0000002250001986 */ /* 0x0003e2000c101118 */
[----:B------:R-:W-:-:S02]  /*24c80*/  F2FP.SATFINITE.E4M3.F32.PACK_AB_MERGE_C R35, R83, R84, RZ ;  /* 0x000000545323723e */ /* 0x000fc400048070ff */
[----:B------:R-:W-:Y:S01]  /*24c90*/  F2FP.SATFINITE.E4M3.F32.PACK_AB_MERGE_C R36, R5, R4, RZ ;  /* 0x000000040524723e */ /* 0x000fe200048070ff */
[----:B------:R-:W-:Y:S01]  /*24ca0*/  IMAD.X R75, R75, 0x1, R69, P4 ;  /* 0x000000014b4b7824 */ /* 0x000fe200020e0645 */
[----:B-1----:R-:W-:-:S04]  /*24cb0*/  PRMT R34, R34, 0x9910, RZ ;  /* 0x0000991022227816 */ /* 0x002fc800000000ff */
[----:B------:R-:W-:Y:S02]  /*24cc0*/  SHF.R.S32.HI R34, RZ, 0x8, R34 ;  /* 0x00000008ff227819 */ /* 0x000fe40000011422 */
[C---:B----4-:R-:W-:Y:S01]  /*24cd0*/  ISETP.GE.AND P6, PT, R65.reuse, UR19, PT ;  /* 0x0000001341007c0c */ /* 0x050fe2000bfc6270 */
[----:B------:R-:W-:Y:S01]  /*24ce0*/  VIADD R82, R65, 0x4 ;  /* 0x0000000441527836 */ /* 0x000fe20000000000 */
[----:B------:R-:W1:Y:S02]  /*24cf0*/  LDCU.64 UR18, c[0x0][0x398] ;  /* 0x00007300ff1277ac */ /* 0x000e640008000a00 */
[----:B0-----:R-:W-:Y:S02]  /*24d00*/  ISETP.LT.AND P4, PT, R62, UR6, !P6 ;  /* 0x000000063e007c0c */ /* 0x001fe4000f781270 */
[----:B------:R-:W-:Y:S01]  /*24d10*/  ISETP.GE.AND P1, PT, R82, UR14, PT ;  /* 0x0000000e52007c0c */ /* 0x000fe2000bf26270 */
[----:B------:R-:W0:Y:S01]  /*24d20*/  LDCU.64 UR14, c[0x0][0x398] ;  /* 0x00007300ff0e77ac */ /* 0x000e220008000a00 */
[----:B------:R-:W4:Y:S01]  /*24d30*/  LDCU UR6, c[0x0][0x39c] ;  /* 0x00007380ff0677ac */ /* 0x000f220008000800 */
[----:B--2---:R-:W-:Y:S01]  /*24d40*/  ISETP.LT.AND P3, PT, R67, UR4, !P6 ;  /* 0x0000000443007c0c */ /* 0x004fe2000f761270 */
[----:B------:R-:W2:Y:S01]  /*24d50*/  LDCU UR4, c[0x0][0x39c] ;  /* 0x00007380ff0477ac */ /* 0x000ea20008000800 */
[----:B---3--:R-:W-:-:S02]  /*24d60*/  ISETP.LT.AND P6, PT, R37, UR12, !P6 ;  /* 0x0000000c25007c0c */ /* 0x008fc4000f7c1270 */
[----:B------:R-:W-:-:S09]  /*24d70*/  F2FP.SATFINITE.E4M3.F32.PACK_AB_MERGE_C R7, R7, R6, RZ ;  /* 0x000000060707723e */ /* 0x000fd200048070ff */
[----:B------:R3:W-:Y:S01]  /*24d80*/  @P3 STG.E.U8 desc[UR24][R78.64], R33 ;  /* 0x000000214e003986 */ /* 0x0007e2000c101118 */
[----:B------:R-:W0:Y:S03]  /*24d90*/  LDCU UR12, c[0x0][0x398] ;  /* 0x00007300ff0c77ac */ /* 0x000e260008000800 */
[----:B------:R0:W-:Y:S04]  /*24da0*/  @P4 STG.E.U8 desc[UR24][R76.64], R35 ;  /* 0x000000234c004986 */ /* 0x0001e8000c101118 */
[----:B------:R0:W-:Y:S01]  /*24db0*/  @P6 STG.E.U8 desc[UR24][R74.64], R36 ;  /* 0x000000244a006986 */ /* 0x0001e2000c101118 */
[----:B---3--:R-:W-:-:S04]  /*24dc0*/  VIADD R78, R73, UR30 ;  /* 0x0000001e494e7c36 */ /* 0x008fc80008000000 */
[C---:B------:R-:W-:Y:S01]  /*24dd0*/  VIADD R92, R78.reuse, UR30 ;  /* 0x0000001e4e5c7c36 */ /* 0x040fe20008000000 */
[----:B------:R-:W-:Y:S02]  /*24de0*/  SHF.R.S32.HI R79, RZ, 0x1f, R78 ;  /* 0x0000001fff4f7819 */ /* 0x000fe4000001144e */
[----:B------:R-:W-:Y:S01]  /*24df0*/  IADD3 R84, P3, PT, R78, R0, RZ ;  /* 0x000000004e547210 */ /* 0x000fe20007f7e0ff */
[----:B------:R-:W-:Y:S01]  /*24e00*/  VIADD R5, R92, UR30 ;  /* 0x0000001e5c057c36 */ /* 0x000fe20008000000 */
[----:B------:R-:W-:Y:S02]  /*24e10*/  IADD3 R82, P4, PT, R78, R2, RZ ;  /* 0x000000024e527210 */ /* 0x000fe40007f9e0ff */
[----:B------:R-:W-:Y:S01]  /*24e20*/  SHF.R.S32.HI R93, RZ, 0x1f, R92 ;  /* 0x0000001fff5d7819 */ /* 0x000fe2000001145c */
[C-C-:B------:R-:W-:Y:S01]  /*24e30*/  IMAD.X R85, R79.reuse, 0x1, R72.reuse, P3 ;  /* 0x000000014f557824 */ /* 0x140fe200018e0648 */
[C---:B0-----:R-:W-:Y:S01]  /*24e40*/  IADD3 R76, P3, PT, R92.reuse, R0, RZ ;  /* 0x000000005c4c7210 */ /* 0x041fe20007f7e0ff */
[----:B------:R-:W-:Y:S01]  /*24e50*/  IMAD.X R83, R79, 0x1, R71, P4 ;  /* 0x000000014f537824 */ /* 0x000fe200020e0647 */
[----:B------:R-:W-:Y:S01]  /*24e60*/  IADD3 R74, P4, PT, R92, R2, RZ ;  /* 0x000000025c4a7210 */ /* 0x000fe20007f9e0ff */
[----:B------:R-:W-:Y:S01]  /*24e70*/  VIADD R4, R5, UR30 ;  /* 0x0000001e05047c36 */ /* 0x000fe20008000000 */
[----:B------:R-:W-:Y:S01]  /*24e80*/  SHF.R.S32.HI R73, RZ, 0x1f, R5 ;  /* 0x0000001fff497819 */ /* 0x000fe20000011405 */
[C---:B------:R-:W-:Y:S01]  /*24e90*/  IMAD.X R77, R93.reuse, 0x1, R72, P3 ;  /* 0x000000015d4d7824 */ /* 0x040fe200018e0648 */
[-C--:B------:R-:W-:Y:S01]  /*24ea0*/  IADD3 R80, P3, PT, R78, R68.reuse, RZ ;  /* 0x000000444e507210 */ /* 0x080fe20007f7e0ff */
[----:B------:R-:W-:Y:S01]  /*24eb0*/  IMAD.X R75, R93, 0x1, R71, P4 ;  /* 0x000000015d4b7824 */ /* 0x000fe200020e0647 */
[----:B------:R-:W-:-:S02]  /*24ec0*/  IADD3 R38, P4, PT, R92, R68, RZ ;  /* 0x000000445c267210 */ /* 0x000fc40007f9e0ff */
[----:B------:R-:W-:Y:S01]  /*24ed0*/  SHF.R.S32.HI R52, RZ, 0x1f, R4 ;  /* 0x0000001fff347819 */ /* 0x000fe20000011404 */
[--C-:B------:R-:W-:Y:S01]  /*24ee0*/  IMAD.X R81, R79, 0x1, R3.reuse, P3 ;  /* 0x000000014f517824 */ /* 0x100fe200018e0603 */
[----:B------:R-:W-:Y:S01]  /*24ef0*/  IADD3 R90, P3, PT, R5, R0, RZ ;  /* 0x00000000055a7210 */ /* 0x000fe20007f7e0ff */
[----:B------:R-:W-:Y:S01]  /*24f00*/  IMAD.X R39, R93, 0x1, R3, P4 ;  /* 0x000000015d277824 */ /* 0x000fe200020e0603 */
[C---:B------:R-:W-:Y:S02]  /*24f10*/  IADD3 R88, P4, PT, R5.reuse, R2, RZ ;  /* 0x0000000205587210 */ /* 0x040fe40007f9e0ff */
[----:B------:R-:W-:Y:S01]  /*24f20*/  IADD3 R86, P6, PT, R5, R68, RZ ;  /* 0x0000004405567210 */ /* 0x000fe20007fde0ff */
[C---:B------:R-:W-:Y:S01]  /*24f30*/  IMAD.X R91, R73.reuse, 0x1, R72, P3 ;  /* 0x00000001495b7824 */ /* 0x040fe200018e0648 */
[-C--:B------:R-:W-:Y:S01]  /*24f40*/  IADD3 R78, P3, PT, R78, R70.reuse, RZ ;  /* 0x000000464e4e7210 */ /* 0x080fe20007f7e0ff */
[C---:B------:R-:W-:Y:S01]  /*24f50*/  IMAD.X R89, R73.reuse, 0x1, R71, P4 ;  /* 0x0000000149597824 */ /* 0x040fe200020e0647 */
[----:B------:R-:W-:Y:S01]  /*24f60*/  IADD3 R92, P4, PT, R92, R70, RZ ;  /* 0x000000465c5c7210 */ /* 0x000fe20007f9e0ff */
[----:B------:R-:W-:-:S02]  /*24f70*/  IMAD.X R87, R73, 0x1, R3, P6 ;  /* 0x0000000149577824 */ /* 0x000fc400030e0603 */
[--C-:B------:R-:W-:Y:S01]  /*24f80*/  IMAD.X R79, R79, 0x1, R69.reuse, P3 ;  /* 0x000000014f4f7824 */ /* 0x100fe200018e0645 */
[----:B------:R-:W-:Y:S01]  /*24f90*/  IADD3 R40, P3, PT, R5, R70, RZ ;  /* 0x0000004605287210 */ /* 0x000fe20007f7e0ff */
[--C-:B------:R-:W-:Y:S01]  /*24fa0*/  IMAD.X R93, R93, 0x1, R69.reuse, P4 ;  /* 0x000000015d5d7824 */ /* 0x100fe200020e0645 */
[C---:B------:R-:W-:Y:S01]  /*24fb0*/  IADD3 R42, P4, PT, R4.reuse, R0, RZ ;  /* 0x00000000042a7210 */ /* 0x040fe20007f9e0ff */
[C---:B------:R-:W-:Y:S02]  /*24fc0*/  VIADD R5, R4.reuse, UR30 ;  /* 0x0000001e04057c36 */ /* 0x040fe40008000000 */
[----:B------:R-:W-:Y:S01]  /*24fd0*/  IMAD.X R41, R73, 0x1, R69, P3 ;  /* 0x0000000149297824 */ /* 0x000fe200018e0645 */
[----:B------:R-:W-:Y:S01]  /*24fe0*/  IADD3 R44, P3, PT, R4, R2, RZ ;  /* 0x00000002042c7210 */ /* 0x000fe20007f7e0ff */
[----:B------:R-:W-:Y:S01]  /*24ff0*/  IMAD.X R43, R52, 0x1, R72, P4 ;  /* 0x00000001342b7824 */ /* 0x000fe200020e0648 */
[----:B------:R-:W-:Y:S02]  /*25000*/  IADD3 R46, P4, PT, R4, R68, RZ ;  /* 0x00000044042e7210 */ /* 0x000fe40007f9e0ff */
[----:B------:R-:W-:Y:S01]  /*25010*/  SHF.R.S32.HI R73, RZ, 0x1f, R5 ;  /* 0x0000001fff497819 */ /* 0x000fe20000011405 */
[----:B------:R-:W-:Y:S01]  /*25020*/  IMAD.X R45, R52, 0x1, R71, P3 ;  /* 0x00000001342d7824 */ /* 0x000fe200018e0647 */
[----:B------:R-:W-:Y:S01]  /*25030*/  IADD3 R48, P3, PT, R4, R70, RZ ;  /* 0x0000004604307210 */ /* 0x000fe20007f7e0ff */
[----:B------:R-:W-:Y:S01]  /*25040*/  IMAD.X R47, R52, 0x1, R3, P4 ;  /* 0x00000001342f7824 */ /* 0x000fe200020e0603 */
[----:B------:R-:W-:-:S03]  /*25050*/  IADD3 R50, P4, PT, R5, R0, RZ ;  /* 0x0000000005327210 */ /* 0x000fc60007f9e0ff */
[----:B------:R-:W-:Y:S01]  /*25060*/  IMAD.X R49, R52, 0x1, R69, P3 ;  /* 0x0000000134317824 */ /* 0x000fe200018e0645 */
[----:B------:R-:W-:Y:S01]  /*25070*/  IADD3 R52, P3, PT, R5, R2, RZ ;  /* 0x0000000205347210 */ /* 0x000fe20007f7e0ff */
[----:B------:R-:W-:Y:S01]  /*25080*/  IMAD.X R51, R73, 0x1, R72, P4 ;  /* 0x0000000149337824 */ /* 0x000fe200020e0648 */
[C---:B------:R-:W-:Y:S01]  /*25090*/  IADD3 R54, P4, PT, R5.reuse, R68, RZ ;  /* 0x0000004405367210 */ /* 0x040fe20007f9e0ff */
[----:B------:R-:W-:Y:S02]  /*250a0*/  VIADD R4, R5, UR30 ;  /* 0x0000001e05047c36 */ /* 0x000fe40008000000 */
[----:B------:R-:W-:Y:S01]  /*250b0*/  IMAD.X R53, R73, 0x1, R71, P3 ;  /* 0x0000000149357824 */ /* 0x000fe200018e0647 */
[----:B------:R-:W-:Y:S01]  /*250c0*/  IADD3 R56, P3, PT, R5, R70, RZ ;  /* 0x0000004605387210 */ /* 0x000fe20007f7e0ff */
[C---:B------:R-:W-:Y:S01]  /*250d0*/  IMAD.X R55, R73.reuse, 0x1, R3, P4 ;  /* 0x0000000149377824 */ /* 0x040fe200020e0603 */
[----:B-----5:R-:W-:Y:S02]  /*250e0*/  ISETP.LT.AND P4, PT, R66, UR20, !P5 ;  /* 0x0000001442007c0c */ /* 0x020fe4000ef81270 */
[----:B------:R-:W-:Y:S01]  /*250f0*/  SHF.R.S32.HI R5, RZ, 0x1f, R4 ;  /* 0x0000001fff057819 */ /* 0x000fe20000011404 */
[----:B------:R-:W-:Y:S01]  /*25100*/  IMAD.X R57, R73, 0x1, R69, P3 ;  /* 0x0000000149397824 */ /* 0x000fe200018e0645 */
[C---:B------:R-:W-:Y:S01]  /*25110*/  IADD3 R60, P3, PT, R4.reuse, R2, RZ ;  /* 0x00000002043c7210 */ /* 0x040fe20007f7e0ff */
[----:B------:R-:W-:Y:S01]  /*25120*/  VIADD R73, R65, 0x5 ;  /* 0x0000000541497836 */ /* 0x000fe20000000000 */
[----:B------:R-:W-:-:S03]  /*25130*/  IADD3 R58, P6, PT, R4, R0, RZ ;  /* 0x00000000043a7210 */ /* 0x000fc60007fde0ff */
[----:B------:R-:W-:Y:S01]  /*25140*/  IMAD.X R61, R5, 0x1, R71, P3 ;  /* 0x00000001053d7824 */ /* 0x000fe200018e0647 */
[----:B------:R-:W-:Y:S01]  /*25150*/  ISETP.LT.AND P3, PT, R67, UR10, !P5 ;  /* 0x0000000a43007c0c */ /* 0x000fe2000ef61270 */
[----:B------:R-:W-:Y:S01]  /*25160*/  IMAD.X R59, R5, 0x1, R72, P6 ;  /* 0x00000001053b7824 */ /* 0x000fe200030e0648 */
[----:B--2---:R-:W-:Y:S01]  /*25170*/  ISETP.GE.AND P6, PT, R73, UR4, PT ;  /* 0x0000000449007c0c */ /* 0x004fe2000bfc6270 */
[----:B------:R0:W-:Y:S01]  /*25180*/  @P4 STG.E.U8 desc[UR24][R84.64], R34 ;  /* 0x0000002254004986 */ /* 0x0001e2000c101118 */
[----:B------:R-:W-:Y:S01]  /*25190*/  PRMT R73, R33, 0x9910, RZ ;  /* 0x0000991021497816 */ /* 0x000fe200000000ff */
[----:B------:R-:W2:Y:S01]  /*251a0*/  LDCU UR4, c[0x0][0x39c] ;  /* 0x00007380ff0477ac */ /* 0x000ea20008000800 */
[----:B-1----:R-:W-:Y:S01]  /*251b0*/  ISETP.LT.AND P4, PT, R62, UR18, !P5 ;  /* 0x000000123e007c0c */ /* 0x002fe2000ef81270 */
[----:B------:R-:W3:Y:S01]  /*251c0*/  LDL.LU R33, [R1+0xc60] ;  /* 0x000c600001217983 */ /* 0x000ee20000300800 */
[----:B------:R-:W-:Y:S01]  /*251d0*/  SHF.R.S32.HI R73, RZ, 0x8, R73 ;  /* 0x00000008ff497819 */ /* 0x000fe20000011449 */
[----:B------:R-:W-:Y:S01]  /*251e0*/  VIADD R6, R65, 0x7 ;  /* 0x0000000741067836 */ /* 0x000fe20000000000 */
[----:B------:R-:W1:Y:S01]  /*251f0*/  LDCU UR10, c[0x0][0x398] ;  /* 0x00007300ff0a77ac */ /* 0x000e620008000800 */
[----:B0-----:R-:W-:Y:S01]  /*25200*/  PRMT R84, R35, 0x9910, RZ ;  /* 0x0000991023547816 */ /* 0x001fe200000000ff */
[----:B------:R-:W5:Y:S01]  /*25210*/  LDL.LU R34, [R1+0xc5c] ;  /* 0x000c5c0001227983 */ /* 0x000f620000300800 */
[----:B------:R-:W-:Y:S01]  /*25220*/  PRMT R85, R36, 0x9910, RZ ;  /* 0x0000991024557816 */ /* 0x000fe200000000ff */
[----:B------:R-:W0:Y:S02]  /*25230*/  LDCU UR18, c[0x0][0x398] ;  /* 0x00007300ff1277ac */ /* 0x000e240008000800 */
[----:B------:R1:W-:Y:S04]  /*25240*/  @P3 STG.E.U8 desc[UR24][R82.64], R73 ;  /* 0x0000004952003986 */ /* 0x0003e8000c101118 */
[----:B------:R-:W5:Y:S04]  /*25250*/  LDL.LU R35, [R1+0xc58] ;  /* 0x000c580001237983 */ /* 0x000f680000300800 */
[----:B------:R-:W2:Y:S01]  /*25260*/  LDL.LU R36, [R1+0xc54] ;  /* 0x000c540001247983 */ /* 0x000ea20000300800 */
[----:B-1----:R-:W-:Y:S01]  /*25270*/  SHF.R.S32.HI R82, RZ, 0x8, R84 ;  /* 0x00000008ff527819 */ /* 0x002fe20000011454 */
[----:B------:R-:W-:Y:S01]  /*25280*/  IMAD.MOV.U32 R73, RZ, RZ, R85 ;  /* 0x000000ffff497224 */ /* 0x000fe200078e0055 */
[----:B------:R-:W-:Y:S01]  /*25290*/  F2FP.SATFINITE.E4M3.F32.PACK_AB_MERGE_C R83, R63, R64, RZ ;  /* 0x000000403f53723e */ /* 0x000fe200048070ff */
[----:B------:R-:W2:Y:S04]  /*252a0*/  LDL.LU R85, [R1+0xc] ;  /* 0x00000c0001557983 */ /* 0x000ea80000300800 */
[----:B------:R-:W2:Y:S04]  /*252b0*/  LDL.LU R84, [R1+0x8] ;  /* 0x0000080001547983 */ /* 0x000ea80000300800 */
[----:B------:R-:W3:Y:S04]  /*252c0*/  LDL.LU R64, [R1+0x210] ;  /* 0x0002100001407983 */ /* 0x000ee80000300800 */
[----:B------:R-:W3:Y:S04]  /*252d0*/  LDL.LU R63, [R1+0x214] ;  /* 0x00021400013f7983 */ /* 0x000ee80000300800 */
[----:B------:R1:W-:Y:S04]  /*252e0*/  @P4 STG.E.U8 desc[UR24][R80.64], R82 ;  /* 0x0000005250004986 */ /* 0x0003e8000c101118 */
[----:B-1----:R-:W3:Y:S04]  /*252f0*/  LDL.LU R80, [R1+0x108] ;  /* 0x0001080001507983 */ /* 0x002ee80000300800 */
[----:B------:R-:W3:Y:S01]  /*25300*/  LDL.LU R81, [R1+0x10c] ;  /* 0x00010c0001517983 */ /* 0x000ee20000300800 */
[----:B------:R-:W-:Y:S01]  /*25310*/  ISETP.LT.AND P5, PT, R37, UR16, !P5 ;  /* 0x0000001025007c0c */ /* 0x000fe2000efa1270 */
[----:B------:R-:W1:Y:S01]  /*25320*/  LDCU UR16, c[0x0][0x398] ;  /* 0x00007300ff1077ac */ /* 0x000e620008000800 */
[----:B------:R-:W-:-:S02]  /*25330*/  ISETP.LT.AND P3, PT, R66, UR14, !P2 ;  /* 0x0000000e42007c0c */ /* 0x000fc4000d761270 */
[----:B------:R-:W-:Y:S01]  /*25340*/  SHF.R.S32.HI R73, RZ, 0x8, R73 ;  /* 0x00000008ff497819 */ /* 0x000fe20000011449 */
[----:B------:R-:W0:Y:S01]  /*25350*/  LDCU UR14, c[0x0][0x398] ;  /* 0x00007300ff0e77ac */ /* 0x000e220008000800 */
[----:B------:R-:W-:-:S07]  /*25360*/  ISETP.LT.AND P4, PT, R67, UR28, !P2 ;  /* 0x0000001c43007c0c */ /* 0x000fce000d781270 */
[----:B------:R0:W-:Y:S01]  /*25370*/  @P5 STG.E.U8 desc[UR24][R78.64], R73 ;  /* 0x000000494e005986 */ /* 0x0001e2000c101118 */
[----:B------:R-:W-:Y:S02]  /*25380*/  ISETP.LT.AND P5, PT, R62, UR26, !P2 ;  /* 0x0000001a3e007c0c */ /* 0x000fe4000d7a1270 */
[----:B------:R-:W-:Y:S01]  /*25390*/  ISETP.LT.AND P2, PT, R37, UR22, !P2 ;  /* 0x0000001625007c0c */ /* 0x000fe2000d741270 */
[----:B------:R3:W-:Y:S04]  /*253a0*/  @P3 STG.E.U8 desc[UR24][R76.64], R83 ;  /* 0x000000534c003986 */ /* 0x0007e8000c101118 */
[----:B------:R-:W5:Y:S01]  /*253b0*/  LDL.LU R37, [R1+0xc50] ;  /* 0x000c500001257983 */ /* 0x000f620000300800 */
[----:B0-----:R-:W-:-:S05]  /*253c0*/  VIADD R73, R65, 0x6 ;  /* 0x0000000641497836 */ /* 0x001fca0000000000 */
[----:B----4-:R-:W-:Y:S01]  /*253d0*/  ISETP.GE.AND P3, PT, R73, UR6, PT ;  /* 0x0000000649007c0c */ /* 0x010fe2000bf66270 */
[----:B------:R-:W0:Y:S01]  /*253e0*/  LDCU UR6, c[0x0][0x398] ;  /* 0x00007300ff0677ac */ /* 0x000e220008000800 */
[----:B--2---:R-:W-:Y:S02]  /*253f0*/  F2FP.SATFINITE.E4M3.F32.PACK_AB_MERGE_C R73, R85, R84, RZ ;  /* 0x000000545549723e */ /* 0x004fe400048070ff */
[----:B---3--:R-:W-:-:S05]  /*25400*/  F2FP.SATFINITE.E4M3.F32.PACK_AB_MERGE_C R76, R81, R80, RZ ;  /* 0x00000050514c723e */ /* 0x008fca00048070ff */
[----:B------:R-:W-:Y:S04]  /*25410*/  @P4 STG.E.U8 desc[UR24][R74.64], R76 ;  /* 0x0000004c4a004986 */ /* 0x000fe8000c101118 */
[----:B------:R2:W-:Y:S04]  /*25420*/  @P5 STG.E.U8 desc[UR24][R38.64], R73 ;  /* 0x0000004926005986 */ /* 0x0005e8000c101118 */
[----:B------:R3:W-:Y:S04]  /*25430*/  @P2 STG.E.U8 desc[UR24][R92.64], R7 ;  /* 0x000000075c002986 */ /* 0x0007e8000c101118 */
[----:B--2---:R-:W2:Y:S04]  /*25440*/  LDL.LU.64 R38, [R1+0xc48] ;  /* 0x000c480001267983 */ /* 0x004ea80000300a00 */
[----:B---3--:R-:W3:Y:S04]  /*25450*/  LDL.LU R93, [R1+0xb30] ;  /* 0x000b3000015d7983 */ /* 0x008ee80000300800 */
[----:B------:R-:W4:Y:S04]  /*25460*/  LDL.LU R84, [R1+0x110] ;  /* 0x0001100001547983 */ /* 0x000f280000300800 */
[----:B------:R-:W4:Y:S01]  /*25470*/  LDL.LU R85, [R1+0x114] ;  /* 0x0001140001557983 */ /* 0x000f220000300800 */
[----:B------:R-:W-:-:S03]  /*25480*/  F2FP.SATFINITE.E4M3.F32.PACK_AB_MERGE_C R80, R63, R64, RZ ;  /* 0x000000403f50723e */ /* 0x000fc600048070ff */
[----:B------:R-:W2:Y:S04]  /*25490*/  LDL.LU R64, [R1+0x10] ;  /* 0x0000100001407983 */ /* 0x000ea80000300800 */
[----:B------:R-:W2:Y:S01]  /*254a0*/  LDL.LU R63, [R1+0x14] ;  /* 0x00001400013f7983 */ /* 0x000ea20000300800 */
[----:B------:R-:W-:Y:S02]  /*254b0*/  IADD3 R78, P4, PT, R4, R68, RZ ;  /* 0x00000044044e7210 */ /* 0x000fe40007f9e0ff */
[----:B------:R-:W-:Y:S02]  /*254c0*/  PRMT R83, R83, 0x9910, RZ ;  /* 0x0000991053537816 */ /* 0x000fe400000000ff */
[----:B------:R-:W-:Y:S01]  /*254d0*/  ISETP.LT.AND P5, PT, R66, UR32, !P0 ;  /* 0x0000002042007c0c */ /* 0x000fe2000c7a1270 */
[----:B------:R-:W-:Y:S01]  /*254e0*/  IMAD.X R79, R5, 0x1, R3, P4 ;  /* 0x00000001054f7824 */ /* 0x000fe200020e0603 */
[----:B------:R-:W-:Y:S01]  /*254f0*/  ISETP.GE.AND P4, PT, R6, UR4, PT ;  /* 0x0000000406007c0c */ /* 0x000fe2000bf86270 */
[----:B------:R-:W-:Y:S01]  /*25500*/  IMAD.MOV.U32 R6, RZ, RZ, R83 ;  /* 0x000000ffff067224 */ /* 0x000fe200078e0053 */
[----:B------:R-:W-:Y:S01]  /*25510*/  PRMT R76, R76, 0x9910, RZ ;  /* 0x000099104c4c7816 */ /* 0x000fe200000000ff */
[----:B------:R-:W1:Y:S03]  /*25520*/  LDCU UR4, c[0x0][0x39c] ;  /* 0x00007380ff0477ac */ /* 0x000e660008000800 */
[----:B------:R-:W-:-:S02]  /*25530*/  SHF.R.S32.HI R6, RZ, 0x8, R6 ;  /* 0x00000008ff067819 */ /* 0x000fc40000011406 */
[----:B0-----:R-:W-:Y:S01]  /*25540*/  ISETP.LT.AND P2, PT, R67, UR6, !P0 ;  /* 0x0000000643007c0c */ /* 0x001fe2000c741270 */
[----:B------:R-:W0:Y:S02]  /*25550*/  LDCU UR6, c[0x0][0x39c] ;  /* 0x00007380ff0677ac */ /* 0x000e240008000800 */
[----:B------:R1:W-:Y:S01]  /*25560*/  @P5 STG.E.U8 desc[UR24][R90.64], R6 ;  /* 0x000000065a005986 */ /* 0x0003e2000c101118 */
[----:B------:R-:W-:Y:S01]  /*25570*/  ISETP.LT.AND P5, PT, R62, UR9, !P0 ;  /* 0x000000093e007c0c */ /* 0x000fe2000c7a1270 */
[----:B------:R-:W0:Y:S01]  /*25580*/  LDCU UR9, c[0x0][0x398] ;  /* 0x00007300ff0977ac */ /* 0x000e220008000800 */
[----:B------:R-:W-:Y:S01]  /*25590*/  PRMT R73, R73, 0x9910, RZ ;  /* 0x0000991049497816 */ /* 0x000fe200000000ff */
[----:B-1----:R-:W-:-:S05]  /*255a0*/  IMAD.MOV.U32 R6, RZ, RZ, R76 ;  /* 0x000000ffff067224 */ /* 0x002fca00078e004c */
[----:B------:R-:W-:-:S05]  /*255b0*/  SHF.R.S32.HI R6, RZ, 0x8, R6 ;  /* 0x00000008ff067819 */ /* 0x000fca0000011406 */
[----:B------:R1:W-:Y:S01]  /*255c0*/  @P2 STG.E.U8 desc[UR24][R88.64], R6 ;  /* 0x0000000658002986 */ /* 0x0003e2000c101118 */
[----:B------:R-:W-:Y:S01]  /*255d0*/  ISETP.LT.AND P2, PT, R66, UR12, !P1 ;  /* 0x0000000c42007c0c */ /* 0x000fe2000cf41270 */
[----:B------:R-:W0:Y:S01]  /*255e0*/  LDCU UR12, c[0x0][0x398] ;  /* 0x00007300ff0c77ac */ /* 0x000e220008000800 */
[----:B-1----:R-:W-:-:S05]  /*255f0*/  SHF.R.S32.HI R6, RZ, 0x8, R73 ;  /* 0x00000008ff067819 */ /* 0x002fca0000011449 */
[----:B------:R2:W-:Y:S01]  /*25600*/  @P5 STG.E.U8 desc[UR24][R86.64], R6 ;  /* 0x0000000656005986 */ /* 0x0005e2000c101118 */
[----:B------:R-:W-:Y:S02]  /*25610*/  IADD3 R76, P5, PT, R4, R70, RZ ;  /* 0x00000046044c7210 */ /* 0x000fe40007fbe0ff */
[----:B------:R-:W-:-:S03]  /*25620*/  PRMT R7, R7, 0x9910, RZ ;  /* 0x0000991007077816 */ /* 0x000fc600000000ff */
[----:B------:R-:W-:Y:S01]  /*25630*/  IMAD.X R77, R5, 0x1, R69, P5 ;  /* 0x00000001054d7824 */ /* 0x000fe200028e0645 */
[----:B------:R-:W-:Y:S01]  /*25640*/  ISETP.LT.AND P5, PT, R67, UR14, !P1 ;  /* 0x0000000e43007c0c */ /* 0x000fe2000cfa1270 */
[----:B------:R-:W-:Y:S01]  /*25650*/  VIADD R4, R4, UR30 ;  /* 0x0000001e04047c36 */ /* 0x000fe20008000000 */
[----:B------:R-:W-:Y:S02]  /*25660*/  SHF.R.S32.HI R7, RZ, 0x8, R7 ;  /* 0x00000008ff077819 */ /* 0x000fe40000011407 */
[----:B------:R-:W-:Y:S02]  /*25670*/  F2FP.SATFINITE.E4M3.F32.PACK_AB_MERGE_C R8, R9, R8, RZ ;  /* 0x000000080908723e */ /* 0x000fe400048070ff */
[----:B---3--:R-:W-:Y:S01]  /*25680*/  ISETP.LT.AND P0, PT, R93, UR10, !P0 ;  /* 0x0000000a5d007c0c */ /* 0x008fe2000c701270 */
[----:B------:R-:W1:Y:S01]  /*25690*/  LDCU UR10, c[0x0][0x398] ;  /* 0x00007300ff0a77ac */ /* 0x000e620008000800 */
[----:B------:R-:W-:Y:S02]  /*256a0*/  SHF.R.S32.HI R73, RZ, 0x1f, R4 ;  /* 0x0000001fff497819 */ /* 0x000fe40000011404 */
[----:B--2---:R-:W-:-:S09]  /*256b0*/  F2FP.SATFINITE.E4M3.F32.PACK_AB_MERGE_C R6, R63, R64, RZ ;  /* 0x000000403f06723e */ /* 0x004fd200048070ff */
[----:B------:R4:W-:Y:S01]  /*256c0*/  @P0 STG.E.U8 desc[UR24][R40.64], R7 ;  /* 0x0000000728000986 */ /* 0x0009e2000c101118 */
[----:B------:R-:W-:Y:S01]  /*256d0*/  IADD3 R74, P0, PT, R4, R0, RZ ;  /* 0x00000000044a7210 */ /* 0x000fe20007f1e0ff */
[----:B------:R-:W-:Y:S01]  /*256e0*/  VIADD R5, R65, 0x8 ;  /* 0x0000000841057836 */ /* 0x000fe20000000000 */
[----:B------:R-:W2:Y:S01]  /*256f0*/  LDCU UR14, c[0x0][0x398] ;  /* 0x00007300ff0e77ac */ /* 0x000ea20008000800 */
[----:B------:R3:W-:Y:S02]  /*25700*/  @P2 STG.E.U8 desc[UR24][R42.64], R80 ;  /* 0x000000502a002986 */ /* 0x0007e4000c101118 */
[----:B------:R-:W-:Y:S01]  /*25710*/  IMAD.X R75, R73, 0x1, R72, P0 ;  /* 0x00000001494b7824 */ /* 0x000fe200000e0648 */
[----:B----4-:R-:W-:Y:S01]  /*25720*/  F2FP.SATFINITE.E4M3.F32.PACK_AB_MERGE_C R7, R85, R84, RZ ;  /* 0x000000545507723e */ /* 0x010fe200048070ff */
[----:B------:R-:W4:Y:S01]  /*25730*/  LDL.LU.64 R40, [R1+0xc40] ;  /* 0x000c400001287983 */ /* 0x000f220000300a00 */
[----:B0-----:R-:W-:Y:S01]  /*25740*/  ISETP.LT.AND P0, PT, R62, UR9, !P1 ;  /* 0x000000093e007c0c */ /* 0x001fe2000cf01270 */
[----:B------:R-:W0:Y:S02]  /*25750*/  LDCU UR9, c[0x0][0x398] ;  /* 0x00007300ff0977ac */ /* 0x000e240008000800 */
[----:B---3--:R-:W3:Y:S01]  /*25760*/  LDL.LU.64 R42, [R1+0xc38] ;  /* 0x000c3800012a7983 */ /* 0x008ee20000300a00 */
[----:B-1----:R-:W-:Y:S01]  /*25770*/  ISETP.LT.AND P1, PT, R93, UR10, !P1 ;  /* 0x0000000a5d007c0c */ /* 0x002fe2000cf21270 */
[----:B------:R-:W1:Y:S02]  /*25780*/  LDCU UR10, c[0x0][0x398] ;  /* 0x00007300ff0a77ac */ /* 0x000e640008000800 */
[----:B------:R-:W3:Y:S04]  /*25790*/  LDL.LU R82, [R1+0x218] ;  /* 0x0002180001527983 */ /* 0x000ee80000300800 */
[----:B------:R-:W3:Y:S04]  /*257a0*/  LDL.LU R81, [R1+0x21c] ;  /* 0x00021c0001517983 */ /* 0x000ee80000300800 */
[----:B------:R0:W-:Y:S04]  /*257b0*/  @P5 STG.E.U8 desc[UR24][R44.64], R7 ;  /* 0x000000072c005986 */ /* 0x0001e8000c101118 */
[----:B0-----:R-:W4:Y:S04]  /*257c0*/  LDL.LU.64 R44, [R1+0xc30] ;  /* 0x000c3000012c7983 */ /* 0x001f280000300a00 */
[----:B------:R-:W4:Y:S04]  /*257d0*/  LDL.LU R84, [R1+0x118] ;  /* 0x0001180001547983 */ /* 0x000f280000300800 */
[----:B------:R-:W4:Y:S04]  /*257e0*/  LDL.LU R85, [R1+0x11c] ;  /* 0x00011c0001557983 */ /* 0x000f280000300800 */
[----:B------:R0:W-:Y:S04]  /*257f0*/  @P0 STG.E.U8 desc[UR24][R46.64], R6 ;  /* 0x000000062e000986 */ /* 0x0001e8000c101118 */
[----:B------:R1:W-:Y:S04]  /*25800*/  @P1 STG.E.U8 desc[UR24][R48.64], R8 ;  /* 0x0000000830001986 */ /* 0x0003e8000c101118 */
[----:B0-----:R-:W5:Y:S04]  /*25810*/  LDL.LU.64 R46, [R1+0xc28] ;  /* 0x000c2800012e7983 */ /* 0x001f680000300a00 */
[----:B-1----:R-:W5:Y:S04]  /*25820*/  LDL.LU.64 R48, [R1+0xc20] ;  /* 0x000c200001307983 */ /* 0x002f680000300a00 */
[----:B------:R-:W5:Y:S04]  /*25830*/  LDL.LU R64, [R1+0x18] ;  /* 0x0000180001407983 */ /* 0x000f680000300800 */
[----:B------:R-:W5:Y:S01]  /*25840*/  LDL.LU R63, [R1+0x1c] ;  /* 0x00001c00013f7983 */ /* 0x000f620000300800 */
[----:B------:R-:W-:Y:S01]  /*25850*/  ISETP.GE.AND P2, PT, R5, UR4, PT ;  /* 0x0000000405007c0c */ /* 0x000fe2000bf46270 */
[----:B------:R-:W-:Y:S01]  /*25860*/  VIADD R5, R65, 0x9 ;  /* 0x0000000941057836 */ /* 0x000fe20000000000 */
[----:B------:R-:W-:Y:S01]  /*25870*/  PRMT R9, R80, 0x9910, RZ ;  /* 0x0000991050097816 */ /* 0x000fe200000000ff */
[----:B------:R-:W0:Y:S01]  /*25880*/  LDCU UR4, c[0x0][0x39c] ;  /* 0x00007380ff0477ac */ /* 0x000e220008000800 */
[----:B------:R-:W-:-:S02]  /*25890*/  ISETP.LT.AND P5, PT, R66, UR12, !P6 ;  /* 0x0000000c42007c0c */ /* 0x000fc4000f7a1270 */
[----:B------:R-:W-:Y:S01]  /*258a0*/  ISETP.GE.AND P0, PT, R5, UR6, PT ;  /* 0x0000000605007c0c */ /* 0x000fe2000bf06270 */
[----:B------:R-:W-:Y:S01]  /*258b0*/  IMAD.MOV.U32 R5, RZ, RZ, R9 ;  /* 0x000000ffff057224 */ /* 0x000fe200078e0009 */
[----:B------:R-:W-:Y:S01]  /*258c0*/  PRMT R7, R7, 0x9910, RZ ;  /* 0x0000991007077816 */ /* 0x000fe200000000ff */
[----:B------:R-:W1:Y:S03]  /*258d0*/  LDCU UR6, c[0x0][0x398] ;  /* 0x00007300ff0677ac */ /* 0x000e660008000800 */
[----:B------:R-:W-:Y:S01]  /*258e0*/  SHF.R.S32.HI R5, RZ, 0x8, R5 ;  /* 0x00000008ff057819 */ /* 0x000fe20000011405 */
[----:B------:R-:W0:Y:S01]  /*258f0*/  LDCU UR12, c[0x0][0x398] ;  /* 0x00007300ff0c77ac */ /* 0x000e220008000800 */
[----:B--2---:R-:W-:-:S03]  /*25900*/  ISETP.LT.AND P1, PT, R67, UR14, !P6 ;  /* 0x0000000e43007c0c */ /* 0x004fc6000f721270 */
[----:B------:R2:W-:Y:S01]  /*25910*/  @P5 STG.E.U8 desc[UR24][R50.64], R5 ;  /* 0x0000000532005986 */ /* 0x0005e2000c101118 */
[----:B------:R-:W-:Y:S01]  /*25920*/  ISETP.LT.AND P5, PT, R62, UR9, !P6 ;  /* 0x000000093e007c0c */ /* 0x000fe2000f7a1270 */
[----:B------:R-:W0:Y:S01]  /*25930*/  LDCU UR9, c[0x0][0x398] ;  /* 0x00007300ff0977ac */ /* 0x000e220008000800 */
[----:B------:R-:W-:Y:S01]  /*25940*/  PRMT R8, R8, 0x9910, RZ ;  /* 0x0000991008087816 */ /* 0x000fe200000000ff */
[----:B------:R-:W0:Y:S01]  /*25950*/  LDCU UR14, c[0x0][0x398] ;  /* 0x00007300ff0e77ac */ /* 0x000e220008000800 */
[----:B--2---:R-:W-:Y:S01]  /*25960*/  IMAD.MOV.U32 R5, RZ, RZ, R7 ;  /* 0x000000ffff057224 */ /* 0x004fe200078e0007 */
[----:B------:R-:W-:Y:S01]  /*25970*/  PRMT R7, R6, 0x9910, RZ ;  /* 0x0000991006077816 */ /* 0x000fe200000000ff */
[----:B------:R-:W2:Y:S03]  /*25980*/  LDL.LU.64 R50, [R1+0xc18] ;  /* 0x000c180001327983 */ /* 0x000ea60000300a00 */
[----:B------:R-:W-:Y:S01]  /*25990*/  SHF.R.S32.HI R6, RZ, 0x8, R5 ;  /* 0x00000008ff067819 */ /* 0x000fe20000011405 */
[----:B------:R-:W-:Y:S01]  /*259a0*/  IMAD.MOV.U32 R5, RZ, RZ, R7 ;  /* 0x000000ffff057224 */ /* 0x000fe200078e0007 */
[----:B------:R-:W-:Y:S01]  /*259b0*/  ISETP.LT.AND P6, PT, R93, UR10, !P6 ;  /* 0x0000000a5d007c0c */ /* 0x000fe2000f7c1270 */
[----:B------:R-:W3:Y:S03]  /*259c0*/  LDCU UR10, c[0x0][0x398] ;  /* 0x00007300ff0a77ac */ /* 0x000ee60008000800 */
[----:B------:R-:W-:Y:S01]  /*259d0*/  SHF.R.S32.HI R5, RZ, 0x8, R5 ;  /* 0x00000008ff057819 */ /* 0x000fe20000011405 */
[----:B------:R0:W-:Y:S01]  /*259e0*/  @P1 STG.E.U8 desc[UR24][R52.64], R6 ;  /* 0x0000000634001986 */ /* 0x0001e2000c101118 */
[----:B-1----:R-:W-:Y:S01]  /*259f0*/  ISETP.LT.AND P1, PT, R66, UR6, !P3 ;  /* 0x0000000642007c0c */ /* 0x002fe2000df21270 */
[----:B------:R-:W1:Y:S02]  /*25a00*/  LDCU UR6, c[0x0][0x398] ;  /* 0x00007300ff0677ac */ /* 0x000e640008000800 */
[----:B------:R1:W-:Y:S01]  /*25a10*/  @P5 STG.E.U8 desc[UR24][R54.64], R5 ;  /* 0x0000000536005986 */ /* 0x0003e2000c101118 */
[----:B0-----:R-:W-:Y:S01]  /*25a20*/  ISETP.LT.AND P5, PT, R67, UR12, !P3 ;  /* 0x0000000c43007c0c */ /* 0x001fe2000dfa1270 */
[----:B------:R-:W0:Y:S01]  /*25a30*/  LDCU UR12, c[0x0][0x398] ;  /* 0x00007300ff0c77ac */ /* 0x000e220008000800 */
[----:B------:R-:W-:Y:S01]  /*25a40*/  IMAD.MOV.U32 R6, RZ, RZ, R8 ;  /* 0x000000ffff067224 */ /* 0x000fe200078e0008 */
[----:B------:R-:W2:Y:S04]  /*25a50*/  LDL.LU.64 R52, [R1+0xc10] ;  /* 0x000c100001347983 */ /* 0x000ea80000300a00 */
[----:B-1----:R-:W-:Y:S01]  /*25a60*/  SHF.R.S32.HI R5, RZ, 0x8, R6 ;  /* 0x00000008ff057819 */ /* 0x002fe20000011406 */
[----:B------:R-:W2:Y:S04]  /*25a70*/  LDL.LU.64 R54, [R1+0xc08] ;  /* 0x000c080001367983 */ /* 0x000ea80000300a00 */
[----:B------:R1:W-:Y:S04]  /*25a80*/  @P6 STG.E.U8 desc[UR24][R56.64], R5 ;  /* 0x0000000538006986 */ /* 0x0003e8000c101118 */
[----:B-1----:R-:W2:Y:S01]  /*25a90*/  LDL.LU.64 R56, [R1+0xc00] ;  /* 0x000c000001387983 */ /* 0x002ea20000300a00 */
[----:B---3--:R-:W-:-:S05]  /*25aa0*/  F2FP.SATFINITE.E4M3.F32.PACK_AB_MERGE_C R9, R81, R82, RZ ;  /* 0x000000525109723e */ /* 0x008fca00048070ff */
[----:B------:R1:W-:Y:S04]  /*25ab0*/  @P1 STG.E.U8 desc[UR24][R58.64], R9 ;  /* 0x000000093a001986 */ /* 0x0003e8000c101118 */
[----:B-1----:R-:W3:Y:S01]  /*25ac0*/  LDL.LU.64 R58, [R1+0xbf8] ;  /* 0x000bf800013a7983 */ /* 0x002ee20000300a00 */
[----:B----4-:R-:W-:-:S05]  /*25ad0*/  F2FP.SATFINITE.E4M3.F32.PACK_AB_MERGE_C R8, R85, R84, RZ ;  /* 0x000000545508723e */ /* 0x010fca00048070ff */
[----:B------:R1:W-:Y:S04]  /*25ae0*/  @P5 STG.E.U8 desc[UR24][R60.64], R8 ;  /* 0x000000083c005986 */ /* 0x0003e8000c101118 */
[----:B-1----:R-:W4:Y:S04]  /*25af0*/  LDL.LU.64 R60, [R1+0xbf0] ;  /* 0x000bf000013c7983 */ /* 0x002f280000300a00 */
[----:B------:R-:W2:Y:S04]  /*25b00*/  LDL.LU R83, [R1+0x220] ;  /* 0x0002200001537983 */ /* 0x000ea80000300800 */
[----:B------:R-:W2:Y:S01]  /*25b10*/  LDL.LU R82, [R1+0x224] ;  /* 0x0002240001527983 */ /* 0x000ea20000300800 */
[----:B-----5:R-:W-:-:S03]  /*25b20*/  F2FP.SATFINITE.E4M3.F32.PACK_AB_MERGE_C R80, R63, R64, RZ ;  /* 0x000000403f50723e */ /* 0x020fc600048070ff */
[----:B------:R-:W5:Y:S04]  /*25b30*/  LDL.LU R84, [R1+0x120] ;  /* 0x0001200001547983 */ /* 0x000f680000300800 */
[----:B------:R-:W5:Y:S04]  /*25b40*/  LDL.LU R85, [R1+0x124] ;  /* 0x0001240001557983 */ /* 0x000f680000300800 */
[----:B------:R-:W3:Y:S04]  /*25b50*/  LDL.LU R64, [R1+0x20] ;  /* 0x0000200001407983 */ /* 0x000ee80000300800 */
[----:B------:R-:W3:Y:S01]  /*25b60*/  LDL.LU R63, [R1+0x24] ;  /* 0x00002400013f7983 */ /* 0x000ee20000300800 */
[----:B------:R-:W-:Y:S01]  /*25b70*/  ISETP.LT.AND P6, PT, R62, UR9, !P3 ;  /* 0x000000093e007c0c */ /* 0x000fe2000dfc1270 */
[----:B------:R-:W1:Y:S01]  /*25b80*/  LDCU UR9, c[0x0][0x398] ;  /* 0x00007300ff0977ac */ /* 0x000e620008000800 */
[----:B------:R-:W-:Y:S01]  /*25b90*/  IADD3 R6, P5, PT, R4, R2, RZ ;  /* 0x0000000204067210 */ /* 0x000fe20007fbe0ff */
[----:B------:R-:W-:Y:S01]  /*25ba0*/  VIADD R5, R65, 0xa ;  /* 0x0000000a41057836 */ /* 0x000fe20000000000 */
[----:B------:R-:W-:-:S02]  /*25bb0*/  PRMT R9, R9, 0x9910, RZ ;  /* 0x0000991009097816 */ /* 0x000fc400000000ff */
[----:B------:R-:W-:Y:S01]  /*25bc0*/  ISETP.LT.AND P3, PT, R93, UR6, !P3 ;  /* 0x000000065d007c0c */ /* 0x000fe2000df61270 */
[----:B------:R-:W-:Y:S01]  /*25bd0*/  IMAD.X R7, R73, 0x1, R71, P5 ;  /* 0x0000000149077824 */ /* 0x000fe200028e0647 */
[----:B------:R-:W-:Y:S01]  /*25be0*/  ISETP.LT.AND P5, PT, R66, UR10, !P4 ;  /* 0x0000000a42007c0c */ /* 0x000fe2000e7a1270 */
[----:B------:R-:W0:Y:S01]  /*25bf0*/  LDCU UR10, c[0x0][0x398] ;  /* 0x00007300ff0a77ac */ /* 0x000e220008000800 */
[----:B------:R-:W-:-:S03]  /*25c00*/  ISETP.GE.AND P1, PT, R5, UR4, PT ;  /* 0x0000000405007c0c */ /* 0x000fc6000bf26270 */
[----:B------:R-:W-:Y:S01]  /*25c10*/  @P6 STG.E.U8 desc[UR24][R78.64], R80 ;  /* 0x000000504e006986 */ /* 0x000fe2000c101118 */
[----:B------:R-:W-:Y:S01]  /*25c20*/  PRMT R5, R8, 0x9910, RZ ;  /* 0x0000991008057816 */ /* 0x000fe200000000ff */
[----:B------:R-:W-:Y:S01]  /*25c30*/  IMAD.MOV.U32 R8, RZ, RZ, R9 ;  /* 0x000000ffff087224 */ /* 0x000fe200078e0009 */
[----:B------:R-:W-:Y:S01]  /*25c40*/  F2FP.SATFINITE.E4M3.F32.PACK_AB_MERGE_C R81, R11, R10, RZ ;  /* 0x0000000a0b51723e */ /* 0x000fe200048070ff */
[----:B------:R-:W0:Y:S01]  /*25c50*/  LDCU UR4, c[0x0][0x39c] ;  /* 0x00007380ff0477ac */ /* 0x000e220008000800 */
[----:B-1----:R-:W-:Y:S02]  /*25c60*/  ISETP.LT.AND P6, PT, R67, UR9, !P4 ;  /* 0x0000000943007c0c */ /* 0x002fe4000e7c1270 */
[----:B------:R-:W-:Y:S01]  /*25c70*/  SHF.R.S32.HI R8, RZ, 0x8, R8 ;  /* 0x00000008ff087819 */ /* 0x000fe20000011408 */
[----:B------:R-:W1:Y:S01]  /*25c80*/  LDCU UR6, c[0x0][0x39c] ;  /* 0x00007380ff0677ac */ /* 0x000e620008000800 */
[----:B------:R-:W-:Y:S01]  /*25c90*/  SHF.R.S32.HI R5, RZ, 0x8, R5 ;  /* 0x00000008ff057819 */ /* 0x000fe20000011405 */
[----:B------:R-:W-:Y:S01]  /*25ca0*/  @P3 STG.E.U8 desc[UR24][R76.64], R81 ;  /* 0x000000514c003986 */ /* 0x000fe2000c101118 */
[----:B------:R-:W0:Y:S03]  /*25cb0*/  LDCU UR9, c[0x0][0x398] ;  /* 0x00007300ff0977ac */ /* 0x000e260008000800 */
[----:B------:R1:W-:Y:S04]  /*25cc0*/  @P5 STG.E.U8 desc[UR24][R74.64], R8 ;  /* 0x000000084a005986 */ /* 0x0003e8000c101118 */
[----:B------:R0:W-:Y:S01]  /*25cd0*/  @P6 STG.E.U8 desc[UR24][R6.64], R5 ;  /* 0x0000000506006986 */ /* 0x0001e2000c101118 */
[C---:B-1----:R-:W-:Y:S01]  /*25ce0*/  IADD3 R74, P3, PT, R4.reuse, R68, RZ ;  /* 0x00000044044a7210 */ /* 0x042fe20007f7e0ff */
[C---:B0-----:R-:W-:Y:S01]  /*25cf0*/  VIADD R5, R4.reuse, UR30 ;  /* 0x0000001e04057c36 */ /* 0x041fe20008000000 */
[----:B------:R-:W-:-:S03]  /*25d00*/  IADD3 R8, P5, PT, R4, R70, RZ ;  /* 0x0000004604087210 */ /* 0x000fc60007fbe0ff */
[----:B------:R-:W-:Y:S01]  /*25d10*/  IMAD.X R75, R73, 0x1, R3, P3 ;  /* 0x00000001494b7824 */ /* 0x000fe200018e0603 */
[----:B------:R-:W-:Y:S02]  /*25d20*/  SHF.R.S32.HI R4, RZ, 0x1f, R5 ;  /* 0x0000001fff047819 */ /* 0x000fe40000011405 */
[----:B------:R-:W-:Y:S01]  /*25d30*/  IADD3 R6, P3, PT, R5, R0, RZ ;  /* 0x0000000005067210 */ /* 0x000fe20007f7e0ff */
[----:B------:R-:W-:Y:S01]  /*25d40*/  IMAD.X R9, R73, 0x1, R69, P5 ;  /* 0x0000000149097824 */ /* 0x000fe200028e0645 */
[----:B------:R-:W-:-:S03]  /*25d50*/  IADD3 R10, P5, PT, R5, R2, RZ ;  /* 0x00000002050a7210 */ /* 0x000fc60007fbe0ff */
[C---:B------:R-:W-:Y:S01]  /*25d60*/  IMAD.X R7, R4.reuse, 0x1, R72, P3 ;  /* 0x0000000104077824 */ /* 0x040fe200018e0648 */
[----:B------:R-:W-:Y:S01]  /*25d70*/  IADD3 R76, P3, PT, R5, R68, RZ ;  /* 0x00000044054c7210 */ /* 0x000fe20007f7e0ff */
[----:B------:R-:W-:Y:S01]  /*25d80*/  IMAD.X R11, R4, 0x1, R71, P5 ;  /* 0x00000001040b7824 */ /* 0x000fe200028e0647 */
[----:B------:R-:W-:-:S03]  /*25d90*/  PRMT R81, R81, 0x9910, RZ ;  /* 0x0000991051517816 */ /* 0x000fc600000000ff */
[----:B------:R-:W-:Y:S01]  /*25da0*/  IMAD.X R77, R4, 0x1, R3, P3 ;  /* 0x00000001044d7824 */ /* 0x000fe200018e0603 */
[----:B------:R-:W-:Y:S02]  /*25db0*/  IADD3 R78, P3, PT, R5, R70, RZ ;  /* 0x00000046054e7210 */ /* 0x000fe40007f7e0ff */
[----:B------:R-:W-:Y:S02]  /*25dc0*/  ISETP.LT.AND P5, PT, R62, UR10, !P4 ;  /* 0x0000000a3e007c0c */ /* 0x000fe4000e7a1270 */
[----:B------:R-:W-:Y:S01]  /*25dd0*/  PRMT R80, R80, 0x9910, RZ ;  /* 0x0000991050507816 */ /* 0x000fe200000000ff */
[----:B------:R-:W-:Y:S01]  /*25de0*/  IMAD.X R79, R4, 0x1, R69, P3 ;  /* 0x00000001044f7824 */ /* 0x000fe200018e0645 */
[----:B------:R-:W-:Y:S01]  /*25df0*/  ISETP.LT.AND P4, PT, R93, UR9, !P4 ;  /* 0x000000095d007c0c */ /* 0x000fe2000e781270 */
[----:B------:R-:W-:Y:S01]  /*25e00*/  IMAD.MOV.U32 R4, RZ, RZ, R81 ;  /* 0x000000ffff047224 */ /* 0x000fe200078e0051 */
[----:B------:R-:W-:Y:S01]  /*25e10*/  ISETP.LT.AND P6, PT, R66, UR12, !P2 ;  /* 0x0000000c42007c0c */ /* 0x000fe2000d7c1270 */
[----:B------:R-:W-:Y:S01]  /*25e20*/  VIADD R73, R65, 0xb ;  /* 0x0000000b41497836 */ /* 0x000fe20000000000 */
[----:B------:R-:W-:Y:S01]  /*25e30*/  SHF.R.S32.HI R80, RZ, 0x8, R80 ;  /* 0x00000008ff507819 */ /* 0x000fe20000011450 */
[----:B------:R-:W0:Y:S01]  /*25e40*/  LDCU UR9, c[0x0][0x398] ;  /* 0x00007300ff0977ac */ /* 0x000e220008000800 */
[----:B------:R-:W-:-:S02]  /*25e50*/  SHF.R.S32.HI R4, RZ, 0x8, R4 ;  /* 0x00000008ff047819 */ /* 0x000fc40000011404 */
[----:B------:R-:W-:Y:S01]  /*25e60*/  ISETP.GE.AND P3, PT, R73, UR4, PT ;  /* 0x0000000449007c0c */ /* 0x000fe2000bf66270 */
[----:B------:R-:W-:Y:S01]  /*25e70*/  @P5 STG.E.U8 desc[UR24][R74.64], R80 ;  /* 0x000000504a005986 */ /* 0x000fe2000c101118 */
[----:B------:R-:W1:Y:S03]  /*25e80*/  LDCU UR10, c[0x0][0x398] ;  /* 0x00007300ff0a77ac */ /* 0x000e660008000800 */
[----:B------:R0:W-:Y:S01]  /*25e90*/  @P4 STG.E.U8 desc[UR24][R8.64], R4 ;  /* 0x0000000408004986 */ /* 0x0001e2000c101118 */
[----:B------:R-:W1:Y:S01]  /*25ea0*/  LDCU UR12, c[0x0][0x398] ;  /* 0x00007300ff0c77ac */ /* 0x000e620008000800 */
[----:B------:R-:W-:Y:S01]  /*25eb0*/  VIADD R5, R5, UR30 ;  /* 0x0000001e05057c36 */ /* 0x000fe20008000000 */
[----:B------:R-:W1:Y:S01]  /*25ec0*/  LDCU UR4, c[0x0][0x39c] ;  /* 0x00007380ff0477ac */ /* 0x000e620008000800 */
[----:B0-----:R-:W-:Y:S01]  /*25ed0*/  VIADD R4, R65, 0xc ;  /* 0x0000000c41047836 */ /* 0x001fe20000000000 */
[----:B--2---:R-:W-:-:S02]  /*25ee0*/  F2FP.SATFINITE.E4M3.F32.PACK_AB_MERGE_C R73, R82, R83, RZ ;  /* 0x000000535249723e */ /* 0x004fc400048070ff */
[----:B------:R-:W2:Y:S04]  /*25ef0*/  LDL.LU R83, [R1+0x228] ;  /* 0x0002280001537983 */ /* 0x000ea80000300800 */
[----:B------:R0:W-:Y:S01]  /*25f00*/  @P6 STG.E.U8 desc[UR24][R6.64], R73 ;  /* 0x0000004906006986 */ /* 0x0001e2000c101118 */
[----:B------:R-:W-:Y:S01]  /*25f10*/  ISETP.GE.AND P6, PT, R4, UR6, PT ;  /* 0x0000000604007c0c */ /* 0x000fe2000bfc6270 */
[----:B------:R-:W0:Y:S01]  /*25f20*/  LDCU UR6, c[0x0][0x39c] ;  /* 0x00007380ff0677ac */ /* 0x000e220008000800 */
[----:B-----5:R-:W-:Y:S01]  /*25f30*/  F2FP.SATFINITE.E4M3.F32.PACK_AB_MERGE_C R4, R85, R84, RZ ;  /* 0x000000545504723e */ /* 0x020fe200048070ff */
[----:B------:R-:W2:Y:S04]  /*25f40*/  LDL.LU R82, [R1+0x22c] ;  /* 0x00022c0001527983 */ /* 0x000ea80000300800 */
[----:B------:R-:W5:Y:S01]  /*25f50*/  LDL.LU R84, [R1+0x128] ;  /* 0x0001280001547983 */ /* 0x000f620000300800 */
[----:B---3--:R-:W-:-:S03]  /*25f60*/  F2FP.SATFINITE.E4M3.F32.PACK_AB_MERGE_C R74, R63, R64, RZ ;  /* 0x000000403f4a723e */ /* 0x008fc600048070ff */
[----:B------:R-:W5:Y:S04]  /*25f70*/  LDL.LU R85, [R1+0x12c] ;  /* 0x00012c0001557983 */ /* 0x000f680000300800 */
[----:B------:R-:W3:Y:S04]  /*25f80*/  LDL.LU R64, [R1+0x28] ;  /* 0x0000280001407983 */ /* 0x000ee80000300800 */
[----:B------:R-:W3:Y:S01]  /*25f90*/  LDL.LU R63, [R1+0x2c] ;  /* 0x00002c00013f7983 */ /* 0x000ee20000300800 */
[----:B------:R-:W-:Y:S01]  /*25fa0*/  ISETP.LT.AND P5, PT, R67, UR14, !P2 ;  /* 0x0000000e43007c0c */ /* 0x000fe2000d7a1270 */
[----:B------:R-:W1:Y:S01]  /*25fb0*/  LDCU UR14, c[0x0][0x398] ;  /* 0x00007300ff0e77ac */ /* 0x000e620008000800 */
[----:B------:R-:W-:-:S02]  /*25fc0*/  ISETP.LT.AND P4, PT, R62, UR16, !P2 ;  /* 0x000000103e007c0c */ /* 0x000fc4000d781270 */
[----:B------:R-:W-:Y:S01]  /*25fd0*/  ISETP.LT.AND P2, PT, R93, UR9, !P2 ;  /* 0x000000095d007c0c */ /* 0x000fe2000d741270 */
[----:B------:R-:W1:Y:S01]  /*25fe0*/  LDCU UR9, c[0x0][0x398] ;  /* 0x00007300ff0977ac */ /* 0x000e620008000800 */
[----:B------:R-:W1:Y:S07]  /*25ff0*/  LDCU UR16, c[0x0][0x398] ;  /* 0x00007300ff1077ac */ /* 0x000e6e0008000800 */
[----:B------:R1:W-:Y:S01]  /*26000*/  @P5 STG.E.U8 desc[UR24][R10.64], R4 ;  /* 0x000000040a005986 */ /* 0x0003e2000c101118 */
[----:B------:R-:W-:-:S03]  /*26010*/  IADD3 R8, P5, PT, R5, R0, RZ ;  /* 0x0000000005087210 */ /* 0x000fc60007fbe0ff */
[----:B------:R4:W-:Y:S01]  /*26020*/  @P4 STG.E.U8 desc[UR24][R76.64], R74 ;  /* 0x0000004a4c004986 */ /* 0x0009e2000c101118 */
[----:B0-----:R-:W-:Y:S02]  /*26030*/  IADD3 R6, P4, PT, R5, R2, RZ ;  /* 0x0000000205067210 */ /* 0x001fe40007f9e0ff */
[----:B-1----:R-:W-:-:S05]  /*26040*/  SHF.R.S32.HI R11, RZ, 0x1f, R5 ;  /* 0x0000001fff0b7819 */ /* 0x002fca0000011405 */
[C---:B------:R-:W-:Y:S01]  /*26050*/  IMAD.X R7, R11.reuse, 0x1, R71, P4 ;  /* 0x000000010b077824 */ /* 0x040fe200020e0647 */
[----:B------:R-:W-:Y:S01]  /*26060*/  ISETP.LT.AND P4, PT, R66, UR10, !P0 ;  /* 0x0000000a42007c0c */ /* 0x000fe2000c781270 */
[----:B------:R-:W-:Y:S01]  /*26070*/  IMAD.X R9, R11, 0x1, R72, P5 ;  /* 0x000000010b097824 */ /* 0x000fe200028e0648 */
[----:B------:R-:W-:Y:S01]  /*26080*/  ISETP.LT.AND P5, PT, R67, UR12, !P0 ;  /* 0x0000000c43007c0c */ /* 0x000fe2000c7a1270 */
[----:B------:R-:W0:Y:S01]  /*26090*/  LDCU UR10, c[0x0][0x398] ;  /* 0x00007300ff0a77ac */ /* 0x000e220008000800 */
[----:B------:R-:W-:Y:S02]  /*260a0*/  PRMT R10, R73, 0x9910, RZ ;  /* 0x00009910490a7816 */ /* 0x000fe400000000ff */
[----:B------:R-:W-:Y:S01]  /*260b0*/  PRMT R4, R4, 0x9910, RZ ;  /* 0x0000991004047816 */ /* 0x000fe200000000ff */
[----:B------:R-:W1:Y:S01]  /*260c0*/  LDCU UR12, c[0x0][0x398] ;  /* 0x00007300ff0c77ac */ /* 0x000e620008000800 */
[----:B------:R-:W-:Y:S02]  /*260d0*/  F2FP.SATFINITE.E4M3.F32.PACK_AB_MERGE_C R73, R13, R12, RZ ;  /* 0x0000000c0d49723e */ /* 0x000fe400048070ff */
[----:B------:R-:W-:-:S02]  /*260e0*/  SHF.R.S32.HI R10, RZ, 0x8, R10 ;  /* 0x00000008ff0a7819 */ /* 0x000fc4000001140a */
[----:B------:R-:W-:Y:S01]  /*260f0*/  SHF.R.S32.HI R4, RZ, 0x8, R4 ;  /* 0x00000008ff047819 */ /* 0x000fe20000011404 */
[----:B------:R-:W-:Y:S01]  /*26100*/  @P2 STG.E.U8 desc[UR24][R78.64], R73 ;  /* 0x000000494e002986 */ /* 0x000fe2000c101118 */
[----:B----4-:R-:W-:-:S03]  /*26110*/  IADD3 R76, P2, PT, R5, R68, RZ ;  /* 0x00000044054c7210 */ /* 0x010fc60007f5e0ff */
[----:B------:R-:W-:Y:S04]  /*26120*/  @P4 STG.E.U8 desc[UR24][R8.64], R10 ;  /* 0x0000000a08004986 */ /* 0x000fe8000c101118 */
[----:B------:R4:W-:Y:S01]  /*26130*/  @P5 STG.E.U8 desc[UR24][R6.64], R4 ;  /* 0x0000000406005986 */ /* 0x0009e2000c101118 */
[----:B------:R-:W-:Y:S01]  /*26140*/  IADD3 R12, P4, PT, R5, R70, RZ ;  /* 0x00000046050c7210 */ /* 0x000fe20007f9e0ff */
[----:B------:R-:W-:Y:S02]  /*26150*/  IMAD.X R77, R11, 0x1, R3, P2 ;  /* 0x000000010b4d7824 */ /* 0x000fe400010e0603 */
[----:B----4-:R-:W-:-:S05]  /*26160*/  VIADD R4, R5, UR30 ;  /* 0x0000001e05047c36 */ /* 0x010fca0008000000 */
[----:B------:R-:W-:Y:S02]  /*26170*/  SHF.R.S32.HI R5, RZ, 0x1f, R4 ;  /* 0x0000001fff057819 */ /* 0x000fe40000011404 */
[C---:B------:R-:W-:Y:S02]  /*26180*/  IADD3 R10, P2, PT, R4.reuse, R0, RZ ;  /* 0x00000000040a7210 */ /* 0x040fe40007f5e0ff */
[----:B------:R-:W-:Y:S01]  /*26190*/  IADD3 R8, P5, PT, R4, R2, RZ ;  /* 0x0000000204087210 */ /* 0x000fe20007fbe0ff */
[----:B------:R-:W-:Y:S01]  /*261a0*/  IMAD.X R13, R11, 0x1, R69, P4 ;  /* 0x000000010b0d7824 */ /* 0x000fe200020e0645 */
[----:B------:R-:W-:Y:S01]  /*261b0*/  ISETP.LT.AND P4, PT, R62, UR9, !P0 ;  /* 0x000000093e007c0c */ /* 0x000fe2000c781270 */
[----:B------:R-:W-:Y:S01]  /*261c0*/  IMAD.X R11, R5, 0x1, R72, P2 ;  /* 0x00000001050b7824 */ /* 0x000fe200010e0648 */
[----:B0-----:R-:W-:Y:S01]  /*261d0*/  ISETP.LT.AND P2, PT, R93, UR10, !P0 ;  /* 0x0000000a5d007c0c */ /* 0x001fe2000c741270 */
[----:B------:R-:W-:Y:S01]  /*261e0*/  IMAD.X R9, R5, 0x1, R71, P5 ;  /* 0x0000000105097824 */ /* 0x000fe200028e0647 */
[----:B------:R-:W-:Y:S01]  /*261f0*/  PRMT R78, R74, 0x9910, RZ ;  /* 0x000099104a4e7816 */ /* 0x000fe200000000ff */
[----:B------:R-:W0:Y:S01]  /*26200*/  LDCU UR9, c[0x0][0x398] ;  /* 0x00007300ff0977ac */ /* 0x000e220008000800 */
[----:B------:R-:W-:-:S02]  /*26210*/  IADD3 R6, P5, PT, R4, R68, RZ ;  /* 0x0000004404067210 */ /* 0x000fc40007fbe0ff */
[----:B------:R-:W-:Y:S01]  /*26220*/  IADD3 R74, P0, PT, R4, R70, RZ ;  /* 0x00000046044a7210 */ /* 0x000fe20007f1e0ff */
[----:B------:R-:W4:Y:S01]  /*26230*/  LDCU UR10, c[0x0][0x398] ;  /* 0x00007300ff0a77ac */ /* 0x000f220008000800 */
[----:B------:R-:W-:Y:S01]  /*26240*/  PRMT R79, R73, 0x9910, RZ ;  /* 0x00009910494f7816 */ /* 0x000fe200000000ff */
[C---:B------:R-:W-:Y:S01]  /*26250*/  IMAD.X R7, R5.reuse, 0x1, R3, P5 ;  /* 0x0000000105077824 */ /* 0x040fe200028e0603 */
[----:B------:R-:W-:Y:S01]  /*26260*/  SHF.R.S32.HI R78, RZ, 0x8, R78 ;  /* 0x00000008ff4e7819 */ /* 0x000fe2000001144e */
[----:B------:R-:W-:Y:S01]  /*26270*/  IMAD.X R75, R5, 0x1, R69, P0 ;  /* 0x00000001054b7824 */ /* 0x000fe200000e0645 */
[----:B------:R-:W-:Y:S02]  /*26280*/  SHF.R.S32.HI R5, RZ, 0x8, R79 ;  /* 0x00000008ff057819 */ /* 0x000fe4000001144f */
[----:B-1----:R-:W-:Y:S01]  /*26290*/  ISETP.LT.AND P5, PT, R66, UR12, !P1 ;  /* 0x0000000c42007c0c */ /* 0x002fe2000cfa1270 */
[----:B------:R-:W-:Y:S01]  /*262a0*/  @P4 STG.E.U8 desc[UR24][R76.64], R78 ;  /* 0x0000004e4c004986 */ /* 0x000fe2000c101118 */
[----:B------:R-:W-:Y:S01]  /*262b0*/  ISETP.LT.AND P4, PT, R67, UR14, !P1 ;  /* 0x0000000e43007c0c */ /* 0x000fe2000cf81270 */
[----:B------:R-:W-:Y:S01]  /*262c0*/  VIADD R73, R65, 0xd ;  /* 0x0000000d41497836 */ /* 0x000fe20000000000 */
[----:B------:R-:W1:Y:S01]  /*262d0*/  LDCU UR12, c[0x0][0x398] ;  /* 0x00007300ff0c77ac */ /* 0x000e620008000800 */
[----:B------:R0:W-:Y:S01]  /*262e0*/  @P2 STG.E.U8 desc[UR24][R12.64], R5 ;  /* 0x000000050c002986 */ /* 0x0001e2000c101118 */
[----:B------:R-:W-:-:S02]  /*262f0*/  ISETP.LT.AND P2, PT, R62, UR16, !P1 ;  /* 0x000000103e007c0c */ /* 0x000fc4000cf41270 */
[----:B------:R-:W-:Y:S01]  /*26300*/  ISETP.LT.AND P1, PT, R93, UR18, !P1 ;  /* 0x000000125d007c0c */ /* 0x000fe2000cf21270 */
[----:B------:R-:W-:Y:S01]  /*26310*/  VIADD R4, R4, UR30 ;  /* 0x0000001e04047c36 */ /* 0x000fe20008000000 */
[----:B------:R-:W-:Y:S01]  /*26320*/  ISETP.GE.AND P0, PT, R73, UR4, PT ;  /* 0x0000000449007c0c */ /* 0x000fe2000bf06270 */
[----:B------:R-:W1:Y:S01]  /*26330*/  LDCU UR4, c[0x0][0x39c] ;  /* 0x00007380ff0477ac */ /* 0x000e620008000800 */
[----:B------:R-:W-:Y:S01]  /*26340*/  F2FP.SATFINITE.E4M3.F32.PACK_AB_MERGE_C R73, R15, R14, RZ ;  /* 0x0000000e0f49723e */ /* 0x000fe200048070ff */
[----:B------:R-:W4:Y:S01]  /*26350*/  LDL.LU R62, [R1+0xbec] ;  /* 0x000bec00013e7983 */ /* 0x000f220000300800 */
[----:B------:R-:W1:Y:S01]  /*26360*/  LDCU UR14, c[0x0][0x398] ;  /* 0x00007300ff0e77ac */ /* 0x000e620008000800 */
[----:B0-----:R-:W-:Y:S02]  /*26370*/  VIADD R5, R65, 0xe ;  /* 0x0000000e41057836 */ /* 0x001fe40000000000 */
[----:B------:R-:W4:Y:S01]  /*26380*/  LDL.LU R92, [R1+0x1e4] ;  /* 0x0001e400015c7983 */ /* 0x000f220000300800 */
[----:B------:R-:W-:-:S02]  /*26390*/  F2FP.SATFINITE.E4M3.F32.PACK_AB_MERGE_C R17, R17, R16, RZ ;  /* 0x000000101111723e */ /* 0x000fc400048070ff */
[----:B--2---:R-:W-:Y:S01]  /*263a0*/  F2FP.SATFINITE.E4M3.F32.PACK_AB_MERGE_C R83, R82, R83, RZ ;  /* 0x000000535253723e */ /* 0x004fe200048070ff */
[----:B------:R-:W0:Y:S01]  /*263b0*/  LDCU UR16, c[0x0][0x398] ;  /* 0x00007300ff1077ac */ /* 0x000e220008000800 */
[----:B-----5:R-:W-:-:S03]  /*263c0*/  F2FP.SATFINITE.E4M3.F32.PACK_AB_MERGE_C R13, R85, R84, RZ ;  /* 0x00000054550d723e */ /* 0x020fc600048070ff */
[----:B------:R-:W-:Y:S01]  /*263d0*/  @P5 STG.E.U8 desc[UR24][R10.64], R83 ;  /* 0x000000530a005986 */ /* 0x000fe2000c101118 */
[----:B------:R-:W-:Y:S01]  /*263e0*/  ISETP.GE.AND P5, PT, R5, UR6, PT ;  /* 0x0000000605007c0c */ /* 0x000fe2000bfa6270 */
[----:B------:R-:W2:Y:S01]  /*263f0*/  LDCU UR6, c[0x0][0x398] ;  /* 0x00007300ff0677ac */ /* 0x000ea20008000800 */
[----:B---3--:R-:W-:Y:S01]  /*26400*/  F2FP.SATFINITE.E4M3.F32.PACK_AB_MERGE_C R90, R63, R64, RZ ;  /* 0x000000403f5a723e */ /* 0x008fe200048070ff */
[----:B------:R3:W-:Y:S01]  /*26410*/  @P4 STG.E.U8 desc[UR24][R8.64], R13 ;  /* 0x0000000d08004986 */ /* 0x0007e2000c101118 */
[----:B------:R-:W-:-:S03]  /*26420*/  SHF.R.S32.HI R5, RZ, 0x1f, R4 ;  /* 0x0000001fff057819 */ /* 0x000fc60000011404 */
[----:B------:R5:W-:Y:S04]  /*26430*/  @P2 STG.E.U8 desc[UR24][R6.64], R90 ;  /* 0x0000005a06002986 */ /* 0x000be8000c101118 */
[----:B------:R0:W-:Y:S01]  /*26440*/  @P1 STG.E.U8 desc[UR24][R74.64], R73 ;  /* 0x000000494a001986 */ /* 0x0001e2000c101118 */
[C---:B------:R-:W-:Y:S02]  /*26450*/  IADD3 R80, P2, PT, R4.reuse, R2, RZ ;  /* 0x0000000204507210 */ /* 0x040fe40007f5e0ff */
[----:B---3--:R-:W-:Y:S01]  /*26460*/  IADD3 R8, P1, PT, R4, R0, RZ ;  /* 0x0000000004087210 */ /* 0x008fe20007f3e0ff */
[----:B------:R-:W3:Y:S02]  /*26470*/  LDL.LU R63, [R1+0x130] ;  /* 0x00013000013f7983 */ /* 0x000ee40000300800 */
[----:B------:R-:W-:-:S02]  /*26480*/  IMAD.X R81, R5, 0x1, R71, P2 ;  /* 0x0000000105517824 */ /* 0x000fc400010e0647 */
[C---:B------:R-:W-:Y:S01]  /*26490*/  IMAD.X R9, R5.reuse, 0x1, R72, P1 ;  /* 0x0000000105097824 */ /* 0x040fe200008e0648 */
[C---:B------:R-:W-:Y:S01]  /*264a0*/  IADD3 R78, P1, PT, R4.reuse, R68, RZ ;  /* 0x00000044044e7210 */ /* 0x040fe20007f3e0ff */
[C---:B-----5:R-:W-:Y:S01]  /*264b0*/  VIADD R6, R4.reuse, UR30 ;  /* 0x0000001e04067c36 */ /* 0x060fe20008000000 */
[----:B------:R-:W-:Y:S01]  /*264c0*/  IADD3 R10, P2, PT, R4, R70, RZ ;  /* 0x00000046040a7210 */ /* 0x000fe20007f5e0ff */
[----:B------:R-:W5:Y:S02]  /*264d0*/  LDL.LU R64, [R1+0x30] ;  /* 0x0000300001407983 */ /* 0x000f640000300800 */
[C---:B------:R-:W-:Y:S01]  /*264e0*/  IMAD.X R79, R5.reuse, 0x1, R3, P1 ;  /* 0x00000001054f7824 */ /* 0x040fe200008e0603 */
[----:B------:R-:W-:Y:S02]  /*264f0*/  SHF.R.S32.HI R4, RZ, 0x1f, R6 ;  /* 0x0000001fff047819 */ /* 0x000fe40000011406 */
[C---:B------:R-:W-:Y:S01]  /*26500*/  IADD3 R88, P1, PT, R6.reuse, R0, RZ ;  /* 0x0000000006587210 */ /* 0x040fe20007f3e0ff */
[----:B------:R-:W-:Y:S01]  /*26510*/  IMAD.X R11, R5, 0x1, R69, P2 ;  /* 0x00000001050b7824 */ /* 0x000fe200010e0645 */
[C---:B------:R-:W-:Y:S01]  /*26520*/  IADD3 R86, P2, PT, R6.reuse, R2, RZ ;  /* 0x0000000206567210 */ /* 0x040fe20007f5e0ff */
[----:B------:R-:W-:-:S02]  /*26530*/  VIADD R5, R6, UR30 ;  /* 0x0000001e06057c36 */ /* 0x000fc40008000000 */
[--C-:B------:R-:W-:Y:S01]  /*26540*/  IMAD.X R89, R4, 0x1, R72.reuse, P1 ;  /* 0x0000000104597824 */ /* 0x100fe200008e0648 */
[----:B------:R-:W-:Y:S01]  /*26550*/  IADD3 R84, P1, PT, R6, R68, RZ ;  /* 0x0000004406547210 */ /* 0x000fe20007f3e0ff */
[----:B------:R-:W-:Y:S01]  /*26560*/  IMAD.X R87, R4, 0x1, R71, P2 ;  /* 0x0000000104577824 */ /* 0x000fe200010e0647 */
[----:B------:R-:W-:Y:S02]  /*26570*/  IADD3 R76, P2, PT, R6, R70, RZ ;  /* 0x00000046064c7210 */ /* 0x000fe40007f5e0ff */
[----:B------:R-:W-:Y:S01]  /*26580*/  SHF.R.S32.HI R12, RZ, 0x1f, R5 ;  /* 0x0000001fff0c7819 */ /* 0x000fe20000011405 */
[C---:B------:R-:W-:Y:S01]  /*26590*/  IMAD.X R85, R4.reuse, 0x1, R3, P1 ;  /* 0x0000000104557824 */ /* 0x040fe200008e0603 */
[C---:B0-----:R-:W-:Y:S01]  /*265a0*/  IADD3 R74, P1, PT, R5.reuse, R0, RZ ;  /* 0x00000000054a7210 */ /* 0x041fe20007f3e0ff */
[----:B------:R-:W-:Y:S01]  /*265b0*/  IMAD.X R77, R4, 0x1, R69, P2 ;  /* 0x00000001044d7824 */ /* 0x000fe200010e0645 */
[C---:B------:R-:W-:Y:S02]  /*265c0*/  IADD3 R14, P2, PT, R5.reuse, R2, RZ ;  /* 0x00000002050e7210 */ /* 0x040fe40007f5e0ff */
[C---:B------:R-:W-:Y:S01]  /*265d0*/  IADD3 R82, P4, PT, R5.reuse, R70, RZ ;  /* 0x0000004605527210 */ /* 0x040fe20007f9e0ff */
[C---:B------:R-:W-:Y:S01]  /*265e0*/  IMAD.X R75, R12.reuse, 0x1, R72, P1 ;  /* 0x000000010c4b7824 */ /* 0x040fe200008e0648 */
[----:B------:R-:W-:Y:S01]  /*265f0*/  IADD3 R6, P1, PT, R5, R68, RZ ;  /* 0x0000004405067210 */ /* 0x000fe20007f3e0ff */
[C---:B------:R-:W-:Y:S01]  /*26600*/  IMAD.X R15, R12.reuse, 0x1, R71, P2 ;  /* 0x000000010c0f7824 */ /* 0x040fe200010e0647 */
[----:B------:R-:W-:Y:S01]  /*26610*/  PRMT R91, R83, 0x9910, RZ ;  /* 0x00009910535b7816 */ /* 0x000fe200000000ff */
[----:B------:R-:W-:Y:S01]  /*26620*/  IMAD.X R83, R12, 0x1, R69, P4 ;  /* 0x000000010c537824 */ /* 0x000fe200020e0645 */
[----:B--2---:R-:W-:Y:S01]  /*26630*/  ISETP.LT.AND P2, PT, R66, UR6, !P3 ;  /* 0x0000000642007c0c */ /* 0x004fe2000df41270 */
[----:B------:R-:W-:Y:S01]  /*26640*/  VIADD R4, R65, 0xf ;  /* 0x0000000f41047836 */ /* 0x000fe20000000000 */
[----:B------:R-:W-:Y:S01]  /*26650*/  ISETP.LT.AND P4, PT, R67, UR9, !P3 ;  /* 0x0000000943007c0c */ /* 0x000fe2000df81270 */
[----:B------:R-:W-:Y:S01]  /*26660*/  IMAD.X R7, R12, 0x1, R3, P1 ;  /* 0x000000010c077824 */ /* 0x000fe200008e0603 */
[----:B------:R-:W-:Y:S01]  /*26670*/  PRMT R13, R13, 0x9910, RZ ;  /* 0x000099100d0d7816 */ /* 0x000fe200000000ff */
[----:B------:R-:W-:Y:S01]  /*26680*/  IMAD.MOV.U32 R12, RZ, RZ, R91 ;  /* 0x000000ffff0c7224 */ /* 0x000fe200078e005b */
[----:B-1----:R-:W-:Y:S01]  /*26690*/  ISETP.GE.AND P1, PT, R4, UR4, PT ;  /* 0x0000000404007c0c */ /* 0x002fe2000bf26270 */
[----:B------:R-:W2:Y:S01]  /*266a0*/  LDL.LU R91, [R1+0x1e0] ;  /* 0x0001e000015b7983 */ /* 0x000ea20000300800 */
[----:B------:R-:W-:Y:S01]  /*266b0*/  SHF.R.S32.HI R13, RZ, 0x8, R13 ;  /* 0x00000008ff0d7819 */ /* 0x000fe2000001140d */
[----:B------:R-:W0:Y:S01]  /*266c0*/  LDCU UR6, c[0x0][0x398] ;  /* 0x00007300ff0677ac */ /* 0x000e220008000800 */
[----:B------:R-:W-:Y:S01]  /*266d0*/  SHF.R.S32.HI R4, RZ, 0x8, R12 ;  /* 0x00000008ff047819 */ /* 0x000fe2000001140c */
[----:B------:R-:W-:Y:S01]  /*266e0*/  VIADD R5, R5, UR30 ;  /* 0x0000001e05057c36 */ /* 0x000fe20008000000 */
[----:B------:R-:W1:Y:S03]  /*266f0*/  LDCU UR4, c[0x0][0x398] ;  /* 0x00007300ff0477ac */ /* 0x000e660008000800 */
[----:B------:R-:W-:Y:S01]  /*26700*/  @P2 STG.E.U8 desc[UR24][R8.64], R4 ;  /* 0x0000000408002986 */ /* 0x000fe2000c101118 */
[----:B------:R-:W0:Y:S03]  /*26710*/  LDCU UR9, c[0x0][0x398] ;  /* 0x00007300ff0977ac */ /* 0x000e260008000800 */
[----:B------:R1:W-:Y:S04]  /*26720*/  @P4 STG.E.U8 desc[UR24][R80.64], R13 ;  /* 0x0000000d50004986 */ /* 0x0003e8000c101118 */
[----:B-1----:R-:W2:Y:S04]  /*26730*/  LDL.LU R80, [R1+0x234] ;  /* 0x0002340001507983 */ /* 0x002ea80000300800 */
[----:B------:R-:W4:Y:S01]  /*26740*/  LDL.LU R81, [R1+0xb64] ;  /* 0x000b640001517983 */ /* 0x000f220000300800 */
[----:B------:R-:W-:-:S02]  /*26750*/  PRMT R8, R90, 0x9910, RZ ;  /* 0x000099105a087816 */ /* 0x000fc400000000ff */
[----:B------:R-:W-:Y:S01]  /*26760*/  PRMT R9, R73, 0x9910, RZ ;  /* 0x0000991049097816 */ /* 0x000fe200000000ff */
[----:B------:R-:W2:Y:S04]  /*26770*/  LDL.LU R90, [R1+0x1c4] ;  /* 0x0001c400015a7983 */ /* 0x000ea80000300800 */
[----:B------:R-:W2:Y:S01]  /*26780*/  LDL.LU R73, [R1+0x230] ;  /* 0x0002300001497983 */ /* 0x000ea20000300800 */
[----:B------:R-:W-:Y:S02]  /*26790*/  SHF.R.S32.HI R4, RZ, 0x1f, R5 ;  /* 0x0000001fff047819 */ /* 0x000fe40000011405 */
[----:B------:R-:W-:-:S05]  /*267a0*/  IADD3 R12, P2, PT, R5, R0, RZ ;  /* 0x00000000050c7210 */ /* 0x000fca0007f5e0ff */
[----:B------:R-:W-:Y:S01]  /*267b0*/  IMAD.X R13, R4, 0x1, R72, P2 ;  /* 0x00000001040d7824 */ /* 0x000fe200010e0648 */
[----:B0-----:R-:W-:Y:S01]  /*267c0*/  ISETP.LT.AND P4, PT, R93, UR6, !P3 ;  /* 0x000000065d007c0c */ /* 0x001fe2000df81270 */
[----:B------:R-:W0:Y:S01]  /*267d0*/  LDCU UR6, c[0x0][0x39c] ;  /* 0x00007380ff0677ac */ /* 0x000e220008000800 */
[----:B------:R-:W-:Y:S02]  /*267e0*/  SHF.R.S32.HI R8, RZ, 0x8, R8 ;  /* 0x00000008ff087819 */ /* 0x000fe40000011408 */
[----:B------:R-:W-:Y:S02]  /*267f0*/  SHF.R.S32.HI R9, RZ, 0x8, R9 ;  /* 0x00000008ff097819 */ /* 0x000fe40000011409 */
[----:B----4-:R-:W-:Y:S01]  /*26800*/  ISETP.LT.AND P2, PT, R81, UR10, !P3 ;  /* 0x0000000a51007c0c */ /* 0x010fe2000df41270 */
[----:B------:R-:W1:Y:S01]  /*26810*/  LDCU UR10, c[0x0][0x398] ;  /* 0x00007300ff0a77ac */ /* 0x000e620008000800 */
[----:B------:R-:W-:Y:S01]  /*26820*/  ISETP.LT.AND P3, PT, R66, UR4, !P6 ;  /* 0x0000000442007c0c */ /* 0x000fe2000f761270 */
[----:B------:R-:W4:Y:S10]  /*26830*/  LDCU UR4, c[0x0][0x39c] ;  /* 0x00007380ff0477ac */ /* 0x000f340008000800 */
[----:B------:R0:W-:Y:S01]  /*26840*/  @P2 STG.E.U8 desc[UR24][R78.64], R8 ;  /* 0x000000084e002986 */ /* 0x0001e2000c101118 */
[----:B--2---:R-:W-:-:S03]  /*26850*/  F2FP.SATFINITE.E4M3.F32.PACK_AB_MERGE_C R80, R80, R73, RZ ;  /* 0x000000495050723e */ /* 0x004fc600048070ff */
[----:B------:R2:W-:Y:S01]  /*26860*/  @P4 STG.E.U8 desc[UR24][R10.64], R9 ;  /* 0x000000090a004986 */ /* 0x0005e2000c101118 */
[----:B------:R-:W-:Y:S01]  /*26870*/  VIADD R73, R65, 0x10 ;  /* 0x0000001041497836 */ /* 0x000fe20000000000 */
[C---:B0-----:R-:W-:Y:S02]  /*26880*/  IADD3 R8, P2, PT, R5.reuse, R2, RZ ;  /* 0x0000000205087210 */ /* 0x041fe40007f5e0ff */
[----:B------:R-:W3:Y:S03]  /*26890*/  LDL.LU R78, [R1+0x134] ;  /* 0x00013400014e7983 */ /* 0x000ee60000300800 */
[C---:B--2---:R-:W-:Y:S01]  /*268a0*/  IMAD.X R9, R4.reuse, 0x1, R71, P2 ;  /* 0x0000000104097824 */ /* 0x044fe200010e0647 */
[----:B------:R-:W-:Y:S01]  /*268b0*/  IADD3 R10, P2, PT, R5, R68, RZ ;  /* 0x00000044050a7210 */ /* 0x000fe20007f5e0ff */
[----:B------:R-:W2:Y:S04]  /*268c0*/  LDL.LU R79, [R1+0x1c0] ;  /* 0x0001c000014f7983 */ /* 0x000ea80000300800 */
[----:B------:R0:W-:Y:S01]  /*268d0*/  @P3 STG.E.U8 desc[UR24][R88.64], R80 ;  /* 0x0000005058003986 */ /* 0x0001e2000c101118 */
[----:B------:R-:W-:Y:S01]  /*268e0*/  IMAD.X R11, R4, 0x1, R3, P2 ;  /* 0x00000001040b7824 */ /* 0x000fe200010e0603 */
[----:B----4-:R-:W-:Y:S01]  /*268f0*/  ISETP.GE.AND P2, PT, R73, UR4, PT ;  /* 0x0000000449007c0c */ /* 0x010fe2000bf46270 */
[----:B------:R-:W-:Y:S01]  /*26900*/  VIADD R16, R65, 0x11 ;  /* 0x0000001141107836 */ /* 0x000fe20000000000 */
[----:B0-----:R-:W4:Y:S01]  /*26910*/  LDL.LU R88, [R1+0x2c0] ;  /* 0x0002c00001587983 */ /* 0x001f220000300800 */
[----:B------:R-:W-:Y:S01]  /*26920*/  ISETP.LT.AND P4, PT, R67, UR9, !P6 ;  /* 0x0000000943007c0c */ /* 0x000fe2000f781270 */
[----:B------:R-:W0:Y:S02]  /*26930*/  LDCU UR9, c[0x0][0x398] ;  /* 0x00007300ff0977ac */ /* 0x000e240008000800 */
[----:B------:R-:W4:Y:S01]  /*26940*/  LDL.LU R89, [R1+0x2c4] ;  /* 0x0002c40001597983 */ /* 0x000f220000300800 */
[----:B-1----:R-:W-:Y:S01]  /*26950*/  ISETP.LT.AND P3, PT, R81, UR10, !P6 ;  /* 0x0000000a51007c0c */ /* 0x002fe2000f761270 */
[----:B------:R-:W1:Y:S02]  /*26960*/  LDCU UR10, c[0x0][0x398] ;  /* 0x00007300ff0a77ac */ /* 0x000e640008000800 */
[----:B------:R-:W5:Y:S01]  /*26970*/  LDL.LU R73, [R1+0x34] ;  /* 0x0000340001497983 */ /* 0x000f620000300800 */
[----:B------:R-:W-:Y:S01]  /*26980*/  PRMT R80, R80, 0x9910, RZ ;  /* 0x0000991050507816 */ /* 0x000fe200000000ff */
[----:B------:R-:W0:Y:S01]  /*26990*/  LDCU UR4, c[0x0][0x39c] ;  /* 0x00007380ff0477ac */ /* 0x000e220008000800 */
[----:B------:R-:W-:Y:S01]  /*269a0*/  ISETP.LT.AND P6, PT, R93, UR12, !P6 ;  /* 0x0000000c5d007c0c */ /* 0x000fe2000f7c1270 */
[----:B------:R-:W0:Y:S01]  /*269b0*/  LDCU UR12, c[0x0][0x398] ;  /* 0x00007300ff0c77ac */ /* 0x000e220008000800 */
[----:B---3--:R-:W-:-:S02]  /*269c0*/  F2FP.SATFINITE.E4M3.F32.PACK_AB_MERGE_C R78, R78, R63, RZ ;  /* 0x0000003f4e4e723e */ /* 0x008fc400048070ff */
[----:B------:R-:W3:Y:S04]  /*269d0*/  LDL.LU R63, [R1+0xbe8] ;  /* 0x000be800013f7983 */ /* 0x000ee80000300800 */
[----:B------:R0:W-:Y:S01]  /*269e0*/  @P4 STG.E.U8 desc[UR24][R86.64], R78 ;  /* 0x0000004e56004986 */ /* 0x0001e2000c101118 */
[----:B------:R-:W-:Y:S01]  /*269f0*/  ISETP.LT.AND P4, PT, R66, UR14, !P0 ;  /* 0x0000000e42007c0c */ /* 0x000fe2000c781270 */
[----:B------:R-:W0:Y:S01]  /*26a00*/  LDCU UR14, c[0x0][0x398] ;  /* 0x00007300ff0e77ac */ /* 0x000e220008000800 */
[----:B-----5:R-:W-:Y:S02]  /*26a10*/  F2FP.SATFINITE.E4M3.F32.PACK_AB_MERGE_C R73, R73, R64, RZ ;  /* 0x000000404949723e */ /* 0x020fe400048070ff */
[----:B------:R-:W5:Y:S04]  /*26a20*/  LDL.LU R64, [R1+0xbe4] ;  /* 0x000be40001407983 */ /* 0x000f680000300800 */
[----:B------:R1:W-:Y:S01]  /*26a30*/  @P3 STG.E.U8 desc[UR24][R84.64], R73 ;  /* 0x0000004954003986 */ /* 0x0003e2000c101118 */
[----:B------:R-:W-:Y:S01]  /*26a40*/  ISETP.GE.AND P3, PT, R16, UR6, PT ;  /* 0x0000000610007c0c */ /* 0x000fe2000bf66270 */
[----:B------:R-:W-:Y:S01]  /*26a50*/  IMAD.MOV.U32 R16, RZ, RZ, R80 ;  /* 0x000000ffff107224 */ /* 0x000fe200078e0050 */
[----:B0-----:R-:W-:Y:S01]  /*26a60*/  PRMT R78, R78, 0x9910, RZ ;  /* 0x000099104e4e7816 */ /* 0x001fe200000000ff */
[----:B------:R-:W2:Y:S01]  /*26a70*/  LDL.LU R86, [R1+0x290] ;  /* 0x0002900001567983 */ /* 0x000ea20000300800 */
[----:B------:R-:W0:Y:S02]  /*26a80*/  LDCU UR6, c[0x0][0x398] ;  /* 0x00007300ff0677ac */ /* 0x000e240008000800 */
[----:B------:R-:W-:Y:S01]  /*26a90*/  SHF.R.S32.HI R16, RZ, 0x8, R16 ;  /* 0x00000008ff107819 */ /* 0x000fe20000011410 */
[----:B------:R-:W2:Y:S04]  /*26aa0*/  LDL.LU R87, [R1+0x294] ;  /* 0x0002940001577983 */ /* 0x000ea80000300800 */
[----:B------:R-:W-:Y:S04]  /*26ab0*/  @P6 STG.E.U8 desc[UR24][R76.64], R17 ;  /* 0x000000114c006986 */ /* 0x000fe8000c101118 */
[----:B-1----:R-:W2:Y:S04]  /*26ac0*/  LDL.LU R84, [R1+0x260] ;  /* 0x0002600001547983 */ /* 0x002ea80000300800 */
[----:B------:R1:W-:Y:S04]  /*26ad0*/  @P4 STG.E.U8 desc[UR24][R74.64], R16 ;  /* 0x000000104a004986 */ /* 0x0003e8000c101118 */
[----:B------:R-:W2:Y:S04]  /*26ae0*/  LDL.LU R85, [R1+0x264] ;  /* 0x0002640001557983 */ /* 0x000ea80000300800 */
[----:B------:R-:W2:Y:S01]  /*26af0*/  LDL.LU R80, [R1+0x3c] ;  /* 0x00003c0001507983 */ /* 0x000ea20000300800 */
[----:B-1----:R-:W-:-:S03]  /*26b00*/  PRMT R74, R73, 0x9910, RZ ;  /* 0x00009910494a7816 */ /* 0x002fc600000000ff */
[----:B------:R-:W2:Y:S01]  /*26b10*/  LDL.LU R76, [R1+0x13c] ;  /* 0x00013c00014c7983 */ /* 0x000ea20000300800 */
[----:B------:R-:W-:Y:S01]  /*26b20*/  IMAD.MOV.U32 R16, RZ, RZ, R78 ;  /* 0x000000ffff107224 */ /* 0x000fe200078e004e */
[----:B------:R-:W-:Y:S02]  /*26b30*/  PRMT R73, R17, 0x9910, RZ ;  /* 0x0000991011497816 */ /* 0x000fe400000000ff */
[----:B------:R-:W2:Y:S01]  /*26b40*/  LDL.LU R77, [R1+0x38] ;  /* 0x00003800014d7983 */ /* 0x000ea20000300800 */
[----:B------:R-:W-:-:S03]  /*26b50*/  IMAD.MOV.U32 R17, RZ, RZ, R74 ;  /* 0x000000ffff117224 */ /* 0x000fc600078e004a */
[----:B------:R-:W2:Y:S04]  /*26b60*/  LDL.LU R75, [R1+0x138] ;  /* 0x00013800014b7983 */ /* 0x000ea80000300800 */
[----:B------:R-:W2:Y:S04]  /*26b70*/  LDL.LU R78, [R1+0x23c] ;  /* 0x00023c00014e7983 */ /* 0x000ea80000300800 */
[----:B------:R-:W2:Y:S01]  /*26b80*/  LDL.LU R74, [R1+0x238] ;  /* 0x00023800014a7983 */ /* 0x000ea20000300800 */
[----:B------:R-:W-:Y:S01]  /*26b90*/  ISETP.LT.AND P6, PT, R67, UR9, !P0 ;  /* 0x0000000943007c0c */ /* 0x000fe2000c7c1270 */
[----:B------:R-:W1:Y:S01]  /*26ba0*/  LDCU UR9, c[0x0][0x398] ;  /* 0x00007300ff0977ac */ /* 0x000e620008000800 */
[----:B------:R-:W-:-:S02]  /*26bb0*/  ISETP.LT.AND P4, PT, R81, UR10, !P0 ;  /* 0x0000000a51007c0c */ /* 0x000fc4000c781270 */
[----:B------:R-:W-:Y:S01]  /*26bc0*/  SHF.R.S32.HI R16, RZ, 0x8, R16 ;  /* 0x00000008ff107819 */ /* 0x000fe20000011410 */
[----:B------:R-:W1:Y:S01]  /*26bd0*/  LDCU UR10, c[0x0][0x398] ;  /* 0x00007300ff0a77ac */ /* 0x000e620008000800 */
[----:B------:R-:W-:Y:S02]  /*26be0*/  ISETP.LT.AND P0, PT, R93, UR12, !P0 ;  /* 0x0000000c5d007c0c */ /* 0x000fe4000c701270 */
[----:B------:R-:W-:Y:S01]  /*26bf0*/  F2FP.SATFINITE.E4M3.F32.PACK_AB_MERGE_C R18, R19, R18, RZ ;  /* 0x000000121312723e */ /* 0x000fe200048070ff */
[----:B------:R-:W1:Y:S04]  /*26c00*/  LDCU UR12, c[0x0][0x398] ;  /* 0x00007300ff0c77ac */ /* 0x000e680008000800 */
[----:B------:R4:W-:Y:S01]  /*26c10*/  @P6 STG.E.U8 desc[UR24][R14.64], R16 ;  /* 0x000000100e006986 */ /* 0x0009e2000c101118 */
[----:B0-----:R-:W-:Y:S01]  /*26c20*/  ISETP.LT.AND P6, PT, R66, UR6, !P5 ;  /* 0x0000000642007c0c */ /* 0x001fe2000efc1270 */
[----:B------:R-:W0:Y:S01]  /*26c30*/  LDCU UR6, c[0x0][0x398] ;  /* 0x00007300ff0677ac */ /* 0x000e220008000800 */
[----:B----4-:R-:W-:Y:S01]  /*26c40*/  SHF.R.S32.HI R14, RZ, 0x8, R17 ;  /* 0x00000008ff0e7819 */ /* 0x010fe20000011411 */
[----:B------:R-:W-:-:S04]  /*26c50*/  IMAD.MOV.U32 R15, RZ, RZ, R73 ;  /* 0x000000ffff0f7224 */ /* 0x000fc800078e0049 */
[----:B------:R4:W-:Y:S01]  /*26c60*/  @P4 STG.E.U8 desc[UR24][R6.64], R14 ;  /* 0x0000000e06004986 */ /* 0x0009e2000c101118 */
[----:B------:R-:W-:Y:S02]  /*26c70*/  SHF.R.S32.HI R15, RZ, 0x8, R15 ;  /* 0x00000008ff0f7819 */ /* 0x000fe4000001140f */
[----:B----4-:R-:W-:-:S03]  /*26c80*/  IADD3 R6, P4, PT, R5, R70, RZ ;  /* 0x0000004605067210 */ /* 0x010fc60007f9e0ff */
[----:B------:R-:W-:Y:S02]  /*26c90*/  @P0 STG.E.U8 desc[UR24][R82.64], R15 ;  /* 0x0000000f52000986 */ /* 0x000fe4000c101118 */
[----:B------:R-:W-:Y:S02]  /*26ca0*/  IMAD.X R7, R4, 0x1, R69, P4 ;  /* 0x0000000104077824 */ /* 0x000fe400020e0645 */
[----:B------:R-:W-:Y:S01]  /*26cb0*/  VIADD R4, R65, 0x12 ;  /* 0x0000001241047836 */ /* 0x000fe20000000000 */
[----:B--2---:R-:W-:Y:S02]  /*26cc0*/  F2FP.SATFINITE.E4M3.F32.PACK_AB_MERGE_C R14, R78, R74, RZ ;  /* 0x0000004a4e0e723e */ /* 0x004fe400048070ff */
[----:B------:R-:W2:Y:S04]  /*26cd0*/  LDL.LU R74, [R1+0x240] ;  /* 0x00024000014a7983 */ /* 0x000ea80000300800 */
[----:B------:R4:W-:Y:S01]  /*26ce0*/  @P6 STG.E.U8 desc[UR24][R12.64], R14 ;  /* 0x0000000e0c006986 */ /* 0x0009e2000c101118 */
[----:B------:R-:W-:Y:S01]  /*26cf0*/  ISETP.GE.AND P6, PT, R4, UR4, PT ;  /* 0x0000000404007c0c */ /* 0x000fe2000bfc6270 */
[----:B------:R-:W0:Y:S02]  /*26d00*/  LDCU UR4, c[0x0][0x398] ;  /* 0x00007300ff0477ac */ /* 0x000e240008000800 */
[----:B------:R-:W2:Y:S01]  /*26d10*/  LDL.LU R78, [R1+0x244] ;  /* 0x00024400014e7983 */ /* 0x000ea20000300800 */
[----:B------:R-:W-:-:S02]  /*26d20*/  F2FP.SATFINITE.E4M3.F32.PACK_AB_MERGE_C R4, R80, R77, RZ ;  /* 0x0000004d5004723e */ /* 0x000fc400048070ff */
[----:B----4-:R-:W-:Y:S02]  /*26d30*/  F2FP.SATFINITE.E4M3.F32.PACK_AB_MERGE_C R13, R76, R75, RZ ;  /* 0x0000004b4c0d723e */ /* 0x010fe400048070ff */
[----:B------:R-:W4:Y:S04]  /*26d40*/  LDL.LU R75, [R1+0x140] ;  /* 0x00014000014b7983 */ /* 0x000f280000300800 */
[----:B------:R-:W4:Y:S04]  /*26d50*/  LDL.LU R76, [R1+0x144] ;  /* 0x00014400014c7983 */ /* 0x000f280000300800 */
[----:B------:R-:W3:Y:S04]  /*26d60*/  LDL.LU R77, [R1+0x40] ;  /* 0x00004000014d7983 */ /* 0x000ee80000300800 */
[----:B------:R-:W3:Y:S01]  /*26d70*/  LDL.LU R80, [R1+0x44] ;  /* 0x0000440001507983 */ /* 0x000ee20000300800 */
[----:B------:R-:W-:Y:S01]  /*26d80*/  ISETP.LT.AND P0, PT, R67, UR14, !P5 ;  /* 0x0000000e43007c0c */ /* 0x000fe2000ef01270 */
[----:B------:R-:W-:Y:S01]  /*26d90*/  VIADD R5, R5, UR30 ;  /* 0x0000001e05057c36 */ /* 0x000fe20008000000 */
[----:B-1----:R-:W-:Y:S01]  /*26da0*/  ISETP.LT.AND P4, PT, R81, UR9, !P5 ;  /* 0x0000000951007c0c */ /* 0x002fe2000ef81270 */
[----:B------:R-:W5:Y:S01]  /*26db0*/  LDL.LU R83, [R1+0x248] ;  /* 0x0002480001537983 */ /* 0x000f620000300800 */
[----:B------:R-:W-:Y:S01]  /*26dc0*/  PRMT R14, R14, 0x9910, RZ ;  /* 0x000099100e0e7816 */ /* 0x000fe200000000ff */
[----:B------:R-:W1:Y:S01]  /*26dd0*/  LDCU UR9, c[0x0][0x398] ;  /* 0x00007300ff0977ac */ /* 0x000e620008000800 */
[----:B------:R-:W-:Y:S01]  /*26de0*/  SHF.R.S32.HI R12, RZ, 0x1f, R5 ;  /* 0x0000001fff0c7819 */ /* 0x000fe20000011405 */
[----:B------:R-:W5:Y:S01]  /*26df0*/  LDL.LU R17, [R1+0x24c] ;  /* 0x00024c0001117983 */ /* 0x000f620000300800 */
[----:B------:R-:W-:Y:S01]  /*26e00*/  PRMT R15, R13, 0x9910, RZ ;  /* 0x000099100d0f7816 */ /* 0x000fe200000000ff */
[----:B------:R-:W0:Y:S04]  /*26e10*/  LDCU UR14, c[0x0][0x398] ;  /* 0x00007300ff0e77ac */ /* 0x000e280008000800 */
[----:B------:R1:W-:Y:S04]  /*26e20*/  @P0 STG.E.U8 desc[UR24][R8.64], R13 ;  /* 0x0000000d08000986 */ /* 0x0003e8000c101118 */
[----:B------:R0:W-:Y:S01]  /*26e30*/  @P4 STG.E.U8 desc[UR24][R10.64], R4 ;  /* 0x000000040a004986 */ /* 0x0001e2000c101118 */
[----:B------:R-:W-:Y:S01]  /*26e40*/  ISETP.LT.AND P5, PT, R93, UR10, !P5 ;  /* 0x0000000a5d007c0c */ /* 0x000fe2000efa1270 */
[----:B------:R-:W2:Y:S02]  /*26e50*/  LDCU UR10, c[0x0][0x398] ;  /* 0x00007300ff0a77ac */ /* 0x000ea40008000800 */
[----:B------:R-:W5:Y:S01]  /*26e60*/  LDL.LU R73, [R1+0x148] ;  /* 0x0001480001497983 */ /* 0x000f620000300800 */
[----:B-1----:R-:W-:Y:S01]  /*26e70*/  IADD3 R8, P4, PT, R5, R2, RZ ;  /* 0x0000000205087210 */ /* 0x002fe20007f9e0ff */
[----:B------:R-:W-:-:S02]  /*26e80*/  IMAD.MOV.U32 R13, RZ, RZ, R14 ;  /* 0x000000ffff0d7224 */ /* 0x000fc400078e000e */
[----:B------:R-:W5:Y:S01]  /*26e90*/  LDL.LU R16, [R1+0x14c] ;  /* 0x00014c0001107983 */ /* 0x000f620000300800 */
[----:B0-----:R-:W-:Y:S01]  /*26ea0*/  IADD3 R10, P0, PT, R5, R0, RZ ;  /* 0x00000000050a7210 */ /* 0x001fe20007f1e0ff */
[----:B------:R-:W-:Y:S01]  /*26eb0*/  IMAD.X R9, R12, 0x1, R71, P4 ;  /* 0x000000010c097824 */ /* 0x000fe200020e0647 */
[----:B------:R-:W-:-:S03]  /*26ec0*/  ISETP.LT.AND P4, PT, R67, UR4, !P1 ;  /* 0x0000000443007c0c */ /* 0x000fc6000cf81270 */
[----:B------:R0:W-:Y:S01]  /*26ed0*/  @P5 STG.E.U8 desc[UR24][R6.64], R18 ;  /* 0x0000001206005986 */ /* 0x0001e2000c101118 */
[----:B------:R-:W-:Y:S01]  /*26ee0*/  PRMT R14, R4, 0x9910, RZ ;  /* 0x00009910040e7816 */ /* 0x000fe200000000ff */
[----:B------:R-:W-:Y:S01]  /*26ef0*/  IMAD.X R11, R12, 0x1, R72, P0 ;  /* 0x000000010c0b7824 */ /* 0x000fe200000e0648 */
[----:B------:R-:W-:Y:S01]  /*26f00*/  ISETP.LT.AND P0, PT, R66, UR6, !P1 ;  /* 0x0000000642007c0c */ /* 0x000fe2000cf01270 */
[----:B------:R-:W1:Y:S01]  /*26f10*/  LDCU UR4, c[0x0][0x39c] ;  /* 0x00007380ff0477ac */ /* 0x000e620008000800 */
[----:B------:R-:W-:Y:S02]  /*26f20*/  SHF.R.S32.HI R4, RZ, 0x8, R13 ;  /* 0x00000008ff047819 */ /* 0x000fe4000001140d */
[----:B------:R-:W-:Y:S01]  /*26f30*/  SHF.R.S32.HI R13, RZ, 0x8, R15 ;  /* 0x00000008ff0d7819 */ /* 0x000fe2000001140f */
[----:B------:R-:W1:Y:S01]  /*26f40*/  LDCU UR6, c[0x0][0x398] ;  /* 0x00007300ff0677ac */ /* 0x000e620008000800 */
[----:B0-----:R-:W-:-:S07]  /*26f50*/  IADD3 R6, P5, PT, R5, R68, RZ ;  /* 0x0000004405067210 */ /* 0x001fce0007fbe0ff */
[----:B------:R0:W-:Y:S04]  /*26f60*/  @P0 STG.E.U8 desc[UR24][R10.64], R4 ;  /* 0x000000040a000986 */ /* 0x0001e8000c101118 */
[----:B------:R1:W-:Y:S01]  /*26f70*/  @P4 STG.E.U8 desc[UR24][R8.64], R13 ;  /* 0x0000000d08004986 */ /* 0x0003e2000c101118 */
[----:B------:R-:W-:Y:S01]  /*26f80*/  IMAD.X R7, R12, 0x1, R3, P5 ;  /* 0x000000010c077824 */ /* 0x000fe200028e0603 */
[----:B0-----:R-:W-:Y:S02]  /*26f90*/  SHF.R.S32.HI R4, RZ, 0x8, R14 ;  /* 0x00000008ff047819 */ /* 0x001fe4000001140e */
[----:B-1----:R-:W-:-:S05]  /*26fa0*/  IADD3 R8, P4, PT, R5, R70, RZ ;  /* 0x0000004605087210 */ /* 0x002fca0007f9e0ff */
[----:B------:R-:W-:Y:S01]  /*26fb0*/  IMAD.X R9, R12, 0x1, R69, P4 ;  /* 0x000000010c097824 */ /* 0x000fe200020e0645 */
[----:B--2---:R-:W-:Y:S02]  /*26fc0*/  F2FP.SATFINITE.E4M3.F32.PACK_AB_MERGE_C R14, R78, R74, RZ ;  /* 0x0000004a4e0e723e */ /* 0x004fe400048070ff */
[----:B------:R-:W2:Y:S04]  /*26fd0*/  LDL.LU R74, [R1+0x250] ;  /* 0x00025000014a7983 */ /* 0x000ea80000300800 */
[----:B------:R-:W2:Y:S01]  /*26fe0*/  LDL.LU R78, [R1+0x254] ;  /* 0x00025400014e7983 */ /* 0x000ea20000300800 */
[----:B----4-:R-:W-:-:S03]  /*26ff0*/  F2FP.SATFINITE.E4M3.F32.PACK_AB_MERGE_C R12, R76, R75, RZ ;  /* 0x0000004b4c0c723e */ /* 0x010fc600048070ff */
[----:B------:R-:W4:Y:S04]  /*27000*/  LDL.LU R75, [R1+0x150] ;  /* 0x00015000014b7983 */ /* 0x000f280000300800 */
[----:B------:R-:W4:Y:S01]  /*27010*/  LDL.LU R76, [R1+0x154] ;  /* 0x00015400014c7983 */ /* 0x000f220000300800 */
[----:B---3--:R-:W-:-:S03]  /*27020*/  F2FP.SATFINITE.E4M3.F32.PACK_AB_MERGE_C R13, R80, R77, RZ ;  /* 0x0000004d500d723e */ /* 0x008fc600048070ff */
[----:B------:R-:W3:Y:S04]  /*27030*/  LDL.LU R77, [R1+0x48] ;  /* 0x00004800014d7983 */ /* 0x000ee80000300800 */
[----:B------:R-:W3:Y:S01]  /*27040*/  LDL.LU R80, [R1+0x4c] ;  /* 0x00004c0001507983 */ /* 0x000ee20000300800 */
[----:B------:R-:W-:Y:S01]  /*27050*/  ISETP.LT.AND P5, PT, R81, UR9, !P1 ;  /* 0x0000000951007c0c */ /* 0x000fe2000cfa1270 */
[----:B------:R-:W0:Y:S01]  /*27060*/  LDCU UR9, c[0x0][0x398] ;  /* 0x00007300ff0977ac */ /* 0x000e220008000800 */
[----:B------:R-:W-:Y:S02]  /*27070*/  ISETP.LT.AND P1, PT, R93, UR10, !P1 ;  /* 0x0000000a5d007c0c */ /* 0x000fe4000cf21270 */
[----:B------:R-:W-:Y:S01]  /*27080*/  PRMT R10, R18, 0x9910, RZ ;  /* 0x00009910120a7816 */ /* 0x000fe200000000ff */
[----:B------:R-:W1:Y:S01]  /*27090*/  LDCU UR10, c[0x0][0x398] ;  /* 0x00007300ff0a77ac */ /* 0x000e620008000800 */
[----:B------:R-:W-:-:S07]  /*270a0*/  ISETP.LT.AND P0, PT, R66, UR12, !P2 ;  /* 0x0000000c42007c0c */ /* 0x000fce000d701270 */
[----:B------:R0:W-:Y:S01]  /*270b0*/  @P5 STG.E.U8 desc[UR24][R6.64], R4 ;  /* 0x0000000406005986 */ /* 0x0001e2000c101118 */
[----:B------:R-:W-:Y:S01]  /*270c0*/  SHF.R.S32.HI R10, RZ, 0x8, R10 ;  /* 0x00000008ff0a7819 */ /* 0x000fe2000001140a */
[----:B------:R-:W1:Y:S01]  /*270d0*/  LDCU UR12, c[0x0][0x398] ;  /* 0x00007300ff0c77ac */ /* 0x000e620008000800 */
[----:B0-----:R-:W-:Y:S02]  /*270e0*/  VIADD R4, R5, UR30 ;  /* 0x0000001e05047c36 */ /* 0x001fe40008000000 */
[----:B------:R-:W-:-:S03]  /*270f0*/  VIADD R7, R65, 0x13 ;  /* 0x0000001341077836 */ /* 0x000fc60000000000 */
[----:B------:R-:W-:Y:S02]  /*27100*/  SHF.R.S32.HI R5, RZ, 0x1f, R4 ;  /* 0x0000001fff057819 */ /* 0x000fe40000011404 */
[C---:B------:R-:W-:Y:S01]  /*27110*/  IADD3 R6, P5, PT, R4.reuse, R0, RZ ;  /* 0x0000000004067210 */ /* 0x040fe20007fbe0ff */
[----:B------:R0:W-:Y:S01]  /*27120*/  @P1 STG.E.U8 desc[UR24][R8.64], R10 ;  /* 0x0000000a08001986 */ /* 0x0001e2000c101118 */
[----:B------:R-:W-:Y:S01]  /*27130*/  ISETP.GE.AND P4, PT, R7, UR4, PT ;  /* 0x0000000407007c0c */ /* 0x000fe2000bf86270 */
[----:B------:R-:W1:Y:S02]  /*27140*/  LDCU UR4, c[0x0][0x39c] ;  /* 0x00007380ff0477ac */ /* 0x000e640008000800 */
[----:B------:R-:W-:Y:S01]  /*27150*/  IMAD.X R7, R5, 0x1, R72, P5 ;  /* 0x0000000105077824 */ /* 0x000fe200028e0648 */
[----:B------:R-:W-:Y:S01]  /*27160*/  ISETP.LT.AND P1, PT, R67, UR14, !P2 ;  /* 0x0000000e43007c0c */ /* 0x000fe2000d721270 */
[----:B------:R-:W1:Y:S01]  /*27170*/  LDCU UR14, c[0x0][0x398] ;  /* 0x00007300ff0e77ac */ /* 0x000e620008000800 */
[----:B0-----:R-:W-:-:S02]  /*27180*/  IADD3 R10, P5, PT, R4, R2, RZ ;  /* 0x00000002040a7210 */ /* 0x001fc40007fbe0ff */
[----:B------:R0:W-:Y:S01]  /*27190*/  @P0 STG.E.U8 desc[UR24][R6.64], R14 ;  /* 0x0000000e06000986 */ /* 0x0001e2000c101118 */
[----:B------:R-:W-:Y:S01]  /*271a0*/  ISETP.LT.AND P0, PT, R81, UR6, !P2 ;  /* 0x0000000651007c0c */ /* 0x000fe2000d701270 */
[----:B------:R-:W2:Y:S01]  /*271b0*/  LDCU UR6, c[0x0][0x39c] ;  /* 0x00007380ff0677ac */ /* 0x000ea20008000800 */
[----:B------:R-:W-:Y:S01]  /*271c0*/  IMAD.X R11, R5, 0x1, R71, P5 ;  /* 0x00000001050b7824 */ /* 0x000fe200028e0647 */
[C---:B------:R-:W-:Y:S02]  /*271d0*/  IADD3 R8, P5, PT, R4.reuse, R68, RZ ;  /* 0x0000004404087210 */ /* 0x040fe40007fbe0ff */
[----:B------:R-:W-:Y:S01]  /*271e0*/  ISETP.LT.AND P2, PT, R93, UR9, !P2 ;  /* 0x000000095d007c0c */ /* 0x000fe2000d741270 */
[----:B------:R-:W2:Y:S02]  /*271f0*/  LDCU UR9, c[0x0][0x398] ;  /* 0x00007300ff0977ac */ /* 0x000ea40008000800 */
[----:B------:R-:W-:Y:S01]  /*27200*/  IMAD.X R9, R5, 0x1, R3, P5 ;  /* 0x0000000105097824 */ /* 0x000fe200028e0603 */
[C---:B0-----:R-:W-:Y:S01]  /*27210*/  IADD3 R6, P5, PT, R4.reuse, R70, RZ ;  /* 0x0000004604067210 */ /* 0x041fe20007fbe0ff */
[----:B------:R0:W-:Y:S01]  /*27220*/  @P1 STG.E.U8 desc[UR24][R10.64], R12 ;  /* 0x0000000c0a001986 */ /* 0x0001e2000c101118 */
[----:B------:R-:W-:Y:S01]  /*27230*/  F2FP.SATFINITE.E4M3.F32.PACK_AB_MERGE_C R20, R21, R20, RZ ;  /* 0x000000141514723e */ /* 0x000fe200048070ff */
[----:B------:R-:W-:Y:S01]  /*27240*/  VIADD R4, R4, UR30 ;  /* 0x0000001e04047c36 */ /* 0x000fe20008000000 */
[----:B------:R-:W-:Y:S01]  /*27250*/  PRMT R14, R14, 0x9910, RZ ;  /* 0x000099100e0e7816 */ /* 0x000fe200000000ff */
[----:B------:R-:W-:Y:S01]  /*27260*/  IMAD.X R7, R5, 0x1, R69, P5 ;  /* 0x0000000105077824 */ /* 0x000fe200028e0645 */
[----:B------:R5:W-:Y:S01]  /*27270*/  @P0 STG.E.U8 desc[UR24][R8.64], R13 ;  /* 0x0000000d08000986 */ /* 0x000be2000c101118 */
[----:B-1----:R-:W-:Y:S01]  /*27280*/  ISETP.LT.AND P0, PT, R66, UR10, !P3 ;  /* 0x0000000a42007c0c */ /* 0x002fe2000df01270 */
[----:B------:R-:W1:Y:S01]  /*27290*/  LDCU UR10, c[0x0][0x398] ;  /* 0x00007300ff0a77ac */ /* 0x000e620008000800 */
[----:B------:R-:W-:Y:S01]  /*272a0*/  ISETP.LT.AND P1, PT, R67, UR12, !P3 ;  /* 0x0000000c43007c0c */ /* 0x000fe2000df21270 */
[----:B------:R1:W-:Y:S01]  /*272b0*/  @P2 STG.E.U8 desc[UR24][R6.64], R20 ;  /* 0x0000001406002986 */ /* 0x0003e2000c101118 */
[----:B------:R-:W-:Y:S01]  /*272c0*/  SHF.R.S32.HI R5, RZ, 0x1f, R4 ;  /* 0x0000001fff057819 */ /* 0x000fe20000011404 */
[----:B------:R-:W2:Y:S01]  /*272d0*/  LDCU UR12, c[0x0][0x398] ;  /* 0x00007300ff0c77ac */ /* 0x000ea20008000800 */
[----:B0-----:R-:W-:Y:S01]  /*272e0*/  PRMT R11, R12, 0x9910, RZ ;  /* 0x000099100c0b7816 */ /* 0x001fe200000000ff */
[----:B------:R-:W-:Y:S01]  /*272f0*/  IMAD.MOV.U32 R12, RZ, RZ, R14 ;  /* 0x000000ffff0c7224 */ /* 0x000fe200078e000e */
[----:B-----5:R-:W-:-:S02]  /*27300*/  IADD3 R8, P2, PT, R4, R0, RZ ;  /* 0x0000000004087210 */ /* 0x020fc40007f5e0ff */
[----:B-1----:R-:W-:-:S03]  /*27310*/  IADD3 R6, P5, PT, R4, R2, RZ ;  /* 0x0000000204067210 */ /* 0x002fc60007fbe0ff */
[C---:B------:R-:W-:Y:S01]  /*27320*/  IMAD.X R9, R5.reuse, 0x1, R72, P2 ;  /* 0x0000000105097824 */ /* 0x040fe200010e0648 */
[----:B------:R-:W-:Y:S02]  /*27330*/  SHF.R.S32.HI R12, RZ, 0x8, R12 ;  /* 0x00000008ff0c7819 */ /* 0x000fe4000001140c */
[----:B------:R-:W-:Y:S01]  /*27340*/  SHF.R.S32.HI R11, RZ, 0x8, R11 ;  /* 0x00000008ff0b7819 */ /* 0x000fe2000001140b */
[----:B------:R-:W-:Y:S02]  /*27350*/  IMAD.X R7, R5, 0x1, R71, P5 ;  /* 0x0000000105077824 */ /* 0x000fe400028e0647 */
[----:B------:R-:W-:Y:S04]  /*27360*/  @P0 STG.E.U8 desc[UR24][R8.64], R12 ;  /* 0x0000000c08000986 */ /* 0x000fe8000c101118 */
[----:B------:R3:W-:Y:S02]  /*27370*/  @P1 STG.E.U8 desc[UR24][R6.64], R11 ;  /* 0x0000000b06001986 */ /* 0x0007e4000c101118 */
[----:B---3--:R-:W-:-:S02]  /*27380*/  F2FP.SATFINITE.E4M3.F32.PACK_AB_MERGE_C R11, R80, R77, RZ ;  /* 0x0000004d500b723e */ /* 0x008fc400048070ff */
[----:B------:R-:W3:Y:S04]  /*27390*/  LDL.LU R77, [R1+0x50] ;  /* 0x00005000014d7983 */ /* 0x000ee80000300800 */
[----:B------:R-:W3:Y:S01]  /*273a0*/  LDL.LU R80, [R1+0x54] ;  /* 0x0000540001507983 */ /* 0x000ee20000300800 */
[----:B--2---:R-:W-:Y:S01]  /*273b0*/  ISETP.LT.AND P1, PT, R81, UR9, !P3 ;  /* 0x0000000951007c0c */ /* 0x004fe2000df21270 */
[----:B------:R-:W-:Y:S01]  /*273c0*/  VIADD R7, R65, 0x15 ;  /* 0x0000001541077836 */ /* 0x000fe20000000000 */
[----:B------:R-:W-:Y:S01]  /*273d0*/  IADD3 R6, P5, PT, R4, R68, RZ ;  /* 0x0000004404067210 */ /* 0x000fe20007fbe0ff */
[----:B------:R-:W0:Y:S01]  /*273e0*/  LDCU UR9, c[0x0][0x398] ;  /* 0x00007300ff0977ac */ /* 0x000e220008000800 */
[----:B------:R-:W-:Y:S02]  /*273f0*/  PRMT R8, R13, 0x9910, RZ ;  /* 0x000099100d087816 */ /* 0x000fe400000000ff */
[----:B------:R-:W-:Y:S01]  /*27400*/  ISETP.GE.AND P0, PT, R7, UR6, PT ;  /* 0x0000000607007c0c */ /* 0x000fe2000bf06270 */
[----:B------:R-:W-:Y:S01]  /*27410*/  IMAD.X R7, R5, 0x1, R3, P5 ;  /* 0x0000000105077824 */ /* 0x000fe200028e0603 */
[----:B------:R-:W-:Y:S01]  /*27420*/  SHF.R.S32.HI R8, RZ, 0x8, R8 ;  /* 0x00000008ff087819 */ /* 0x000fe20000011408 */
[----:B------:R-:W1:Y:S01]  /*27430*/  LDCU UR6, c[0x0][0x398] ;  /* 0x00007300ff0677ac */ /* 0x000e620008000800 */
[----:B------:R-:W-:-:S03]  /*27440*/  ISETP.LT.AND P3, PT, R93, UR14, !P3 ;  /* 0x0000000e5d007c0c */ /* 0x000fc6000df61270 */
[----:B------:R2:W-:Y:S01]  /*27450*/  @P1 STG.E.U8 desc[UR24][R6.64], R8 ;  /* 0x0000000806001986 */ /* 0x0005e2000c101118 */
[----:B------:R-:W-:Y:S01]  /*27460*/  PRMT R9, R20, 0x9910, RZ ;  /* 0x0000991014097816 */ /* 0x000fe200000000ff */
[----:B------:R-:W-:Y:S01]  /*27470*/  VIADD R10, R65, 0x14 ;  /* 0x00000014410a7836 */ /* 0x000fe20000000000 */
[----:B------:R-:W-:Y:S01]  /*27480*/  F2FP.SATFINITE.E4M3.F32.PACK_AB_MERGE_C R12, R17, R83, RZ ;  /* 0x00000053110c723e */ /* 0x000fe200048070ff */
[----:B------:R-:W5:Y:S01]  /*27490*/  LDCU UR14, c[0x0][0x398] ;  /* 0x00007300ff0e77ac */ /* 0x000f620008000800 */
[----:B------:R-:W-:Y:S02]  /*274a0*/  SHF.R.S32.HI R9, RZ, 0x8, R9 ;  /* 0x00000008ff097819 */ /* 0x000fe40000011409 */
[C---:B--2---:R-:W-:Y:S01]  /*274b0*/  IADD3 R6, P1, PT, R4.reuse, R70, RZ ;  /* 0x0000004604067210 */ /* 0x044fe20007f3e0ff */
[----:B------:R-:W-:-:S04]  /*274c0*/  VIADD R4, R4, UR30 ;  /* 0x0000001e04047c36 */ /* 0x000fc80008000000 */
[----:B------:R-:W-:Y:S01]  /*274d0*/  IMAD.X R7, R5, 0x1, R69, P1 ;  /* 0x0000000105077824 */ /* 0x000fe200008e0645 */
[----:B------:R-:W-:Y:S02]  /*274e0*/  SHF.R.S32.HI R5, RZ, 0x1f, R4 ;  /* 0x0000001fff057819 */ /* 0x000fe40000011404 */
[----:B------:R-:W-:Y:S02]  /*274f0*/  IADD3 R8, P5, PT, R4, R0, RZ ;  /* 0x0000000004087210 */ /* 0x000fe40007fbe0ff */
[----:B0-----:R-:W-:Y:S01]  /*27500*/  ISETP.LT.AND P1, PT, R66, UR9, !P6 ;  /* 0x0000000942007c0c */ /* 0x001fe2000f721270 */
[----:B------:R0:W-:Y:S01]  /*27510*/  @P3 STG.E.U8 desc[UR24][R6.64], R9 ;  /* 0x0000000906003986 */ /* 0x0001e2000c101118 */
[----:B------:R-:W-:Y:S01]  /*27520*/  ISETP.LT.AND P3, PT, R67, UR10, !P6 ;  /* 0x0000000a43007c0c */ /* 0x000fe2000f761270 */
[----:B------:R-:W2:Y:S01]  /*27530*/  LDCU UR9, c[0x0][0x398] ;  /* 0x00007300ff0977ac */ /* 0x000ea20008000800 */
[----:B------:R-:W-:Y:S02]  /*27540*/  F2FP.SATFINITE.E4M3.F32.PACK_AB_MERGE_C R13, R16, R73, RZ ;  /* 0x00000049100d723e */ /* 0x000fe400048070ff */
[----:B------:R-:W-:Y:S01]  /*27550*/  ISETP.GE.AND P2, PT, R10, UR4, PT ;  /* 0x000000040a007c0c */ /* 0x000fe2000bf46270 */
[----:B------:R-:W2:Y:S01]  /*27560*/  LDCU UR4, c[0x0][0x39c] ;  /* 0x00007380ff0477ac */ /* 0x000ea20008000800 */
[C---:B0-----:R-:W-:Y:S01]  /*27570*/  IMAD.X R9, R5.reuse, 0x1, R72, P5 ;  /* 0x0000000105097824 */ /* 0x041fe200028e0648 */
[----:B------:R-:W-:Y:S01]  /*27580*/  IADD3 R6, P5, PT, R4, R2, RZ ;  /* 0x0000000204067210 */ /* 0x000fe20007fbe0ff */
[----:B------:R-:W0:Y:S04]  /*27590*/  LDCU UR10, c[0x0][0x398] ;  /* 0x00007300ff0a77ac */ /* 0x000e280008000800 */
[----:B------:R-:W-:Y:S01]  /*275a0*/  IMAD.X R7, R5, 0x1, R71, P5 ;  /* 0x0000000105077824 */ /* 0x000fe200028e0647 */
[----:B-1----:R-:W-:Y:S01]  /*275b0*/  ISETP.LT.AND P5, PT, R81, UR6, !P6 ;  /* 0x0000000651007c0c */ /* 0x002fe2000f7a1270 */
[----:B------:R-:W-:Y:S01]  /*275c0*/  @P1 STG.E.U8 desc[UR24][R8.64], R12 ;  /* 0x0000000c08001986 */ /* 0x000fe2000c101118 */
[----:B------:R-:W-:Y:S01]  /*275d0*/  VIADD R10, R65, 0x16 ;  /* 0x00000016410a7836 */ /* 0x000fe20000000000 */
[----:B------:R-:W-:Y:S01]  /*275e0*/  F2FP.SATFINITE.E4M3.F32.PACK_AB_MERGE_C R22, R23, R22, RZ ;  /* 0x000000161716723e */ /* 0x000fe200048070ff */
[----:B------:R-:W1:Y:S01]  /*275f0*/  LDCU UR6, c[0x0][0x398] ;  /* 0x00007300ff0677ac */ /* 0x000e620008000800 */
[----:B------:R0:W-:Y:S01]  /*27600*/  @P3 STG.E.U8 desc[UR24][R6.64], R13 ;  /* 0x0000000d06003986 */ /* 0x0001e2000c101118 */
[----:B--2---:R-:W-:-:S02]  /*27610*/  ISETP.LT.AND P6, PT, R93, UR9, !P6 ;  /* 0x000000095d007c0c */ /* 0x004fc4000f7c1270 */
[----:B------:R-:W-:Y:S01]  /*27620*/  ISETP.GE.AND P1, PT, R10, UR4, PT ;  /* 0x000000040a007c0c */ /* 0x000fe2000bf26270 */
[----:B------:R-:W2:Y:S01]  /*27630*/  LDCU UR4, c[0x0][0x398] ;  /* 0x00007300ff0477ac */ /* 0x000ea20008000800 */
[----:B0-----:R-:W-:Y:S01]  /*27640*/  IADD3 R6, P3, PT, R4, R68, RZ ;  /* 0x0000004404067210 */ /* 0x001fe20007f7e0ff */
[----:B------:R-:W0:Y:S04]  /*27650*/  LDCU UR9, c[0x0][0x398] ;  /* 0x00007300ff0977ac */ /* 0x000e280008000800 */
[----:B------:R-:W-:-:S05]  /*27660*/  IMAD.X R7, R5, 0x1, R3, P3 ;  /* 0x0000000105077824 */ /* 0x000fca00018e0603 */
[----:B------:R-:W-:Y:S01]  /*27670*/  @P5 STG.E.U8 desc[UR24][R6.64], R11 ;  /* 0x0000000b06005986 */ /* 0x000fe2000c101118 */
[----:B------:R-:W-:Y:S02]  /*27680*/  IADD3 R8, P5, PT, R4, R70, RZ ;  /* 0x0000004604087210 */ /* 0x000fe40007fbe0ff */
[----:B------:R-:W-:-:S03]  /*27690*/  PRMT R10, R12, 0x9910, RZ ;  /* 0x000099100c0a7816 */ /* 0x000fc600000000ff */
[----:B------:R-:W-:Y:S01]  /*276a0*/  IMAD.X R9, R5, 0x1, R69, P5 ;  /* 0x0000000105097824 */ /* 0x000fe200028e0645 */
[----:B------:R-:W-:Y:S02]  /*276b0*/  F2FP.SATFINITE.E4M3.F32.PACK_AB_MERGE_C R14, R78, R74, RZ ;  /* 0x0000004a4e0e723e */ /* 0x000fe400048070ff */
[----:B------:R-:W5:Y:S01]  /*276c0*/  LDL.LU R74, [R1+0x258] ;  /* 0x00025800014a7983 */ /* 0x000f620000300800 */
[----:B----4-:R-:W-:-:S03]  /*276d0*/  F2FP.SATFINITE.E4M3.F32.PACK_AB_MERGE_C R15, R76, R75, RZ ;  /* 0x0000004b4c0f723e */ /* 0x010fc600048070ff */
[----:B------:R4:W-:Y:S04]  /*276e0*/  @P6 STG.E.U8 desc[UR24][R8.64], R22 ;  /* 0x0000001608006986 */ /* 0x0009e8000c101118 */
[----:B------:R-:W5:Y:S04]  /*276f0*/  LDL.LU R78, [R1+0x25c] ;  /* 0x00025c00014e7983 */ /* 0x000f680000300800 */
[----:B------:R-:W5:Y:S01]  /*27700*/  LDL.LU R75, [R1+0x158] ;  /* 0x00015800014b7983 */ /* 0x000f620000300800 */
[----:B----4-:R-:W-:-:S03]  /*27710*/  SHF.R.S32.HI R8, RZ, 0x8, R10 ;  /* 0x00000008ff087819 */ /* 0x010fc6000001140a */
[----:B------:R-:W4:Y:S01]  /*27720*/  LDL.LU R76, [R1+0x15c] ;  /* 0x00015c00014c7983 */ /* 0x000f220000300800 */
[----:B------:R-:W-:Y:S02]  /*27730*/  PRMT R10, R11, 0x9910, RZ ;  /* 0x000099100b0a7816 */ /* 0x000fe400000000ff */
[----:B---3--:R-:W-:Y:S02]  /*27740*/  F2FP.SATFINITE.E4M3.F32.PACK_AB_MERGE_C R11, R80, R77, RZ ;  /* 0x0000004d500b723e */ /* 0x008fe400048070ff */
[----:B------:R-:W3:Y:S04]  /*27750*/  LDL.LU R77, [R1+0x58] ;  /* 0x00005800014d7983 */ /* 0x000ee80000300800 */
[----:B------:R-:W3:Y:S01]  /*27760*/  LDL.LU R80, [R1+0x5c] ;  /* 0x00005c0001507983 */ /* 0x000ee20000300800 */
[----:B------:R-:W-:Y:S01]  /*27770*/  VIADD R4, R4, UR30 ;  /* 0x0000001e04047c36 */ /* 0x000fe20008000000 */
[----:B------:R-:W-:Y:S01]  /*27780*/  ISETP.LT.AND P3, PT, R66, UR10, !P4 ;  /* 0x0000000a42007c0c */ /* 0x000fe2000e761270 */
[----:B------:R-:W0:Y:S03]  /*27790*/  LDCU UR10, c[0x0][0x398] ;  /* 0x00007300ff0a77ac */ /* 0x000e260008000800 */
[----:B------:R-:W-:-:S02]  /*277a0*/  SHF.R.S32.HI R5, RZ, 0x1f, R4 ;  /* 0x0000001fff057819 */ /* 0x000fc40000011404 */
[----:B------:R-:W-:Y:S02]  /*277b0*/  IADD3 R6, P5, PT, R4, R0, RZ ;  /* 0x0000000004067210 */ /* 0x000fe40007fbe0ff */
[----:B------:R-:W-:-:S03]  /*277c0*/  PRMT R13, R13, 0x9910, RZ ;  /* 0x000099100d0d7816 */ /* 0x000fc600000000ff */
[----:B------:R-:W-:Y:S01]  /*277d0*/  IMAD.X R7, R5, 0x1, R72, P5 ;  /* 0x0000000105077824 */ /* 0x000fe200028e0648 */
[----:B--2---:R-:W-:Y:S01]  /*277e0*/  ISETP.LT.AND P5, PT, R67, UR4, !P4 ;  /* 0x0000000443007c0c */ /* 0x004fe2000e7a1270 */
[----:B------:R-:W2:Y:S03]  /*277f0*/  LDCU UR4, c[0x0][0x39c] ;  /* 0x00007380ff0477ac */ /* 0x000ea60008000800 */
[----:B------:R0:W-:Y:S01]  /*27800*/  @P3 STG.E.U8 desc[UR24][R6.64], R8 ;  /* 0x0000000806003986 */ /* 0x0001e2000c101118 */
[----:B-1----:R-:W-:Y:S01]  /*27810*/  ISETP.LT.AND P3, PT, R81, UR6, !P4 ;  /* 0x0000000651007c0c */ /* 0x002fe2000e761270 */
[----:B------:R-:W1:Y:S01]  /*27820*/  LDCU UR6, c[0x0][0x39c] ;  /* 0x00007380ff0677ac */ /* 0x000e620008000800 */
[----:B0-----:R-:W-:Y:S01]  /*27830*/  IADD3 R8, P6, PT, R4, R2, RZ ;  /* 0x0000000204087210 */ /* 0x001fe20007fde0ff */
[----:B------:R-:W-:-:S04]  /*27840*/  IMAD.MOV.U32 R7, RZ, RZ, R13 ;  /* 0x000000ffff077224 */ /* 0x000fc800078e000d */
[----:B------:R-:W-:Y:S01]  /*27850*/  IMAD.X R9, R5, 0x1, R71, P6 ;  /* 0x0000000105097824 */ /* 0x000fe200030e0647 */
[----:B------:R-:W-:Y:S02]  /*27860*/  SHF.R.S32.HI R7, RZ, 0x8, R7 ;  /* 0x00000008ff077819 */ /* 0x000fe40000011407 */
[----:B------:R-:W-:-:S03]  /*27870*/  IADD3 R6, P6, PT, R4, R68, RZ ;  /* 0x0000004404067210 */ /* 0x000fc60007fde0ff */
[----:B------:R0:W-:Y:S01]  /*27880*/  @P5 STG.E.U8 desc[UR24][R8.64], R7 ;  /* 0x0000000708005986 */ /* 0x0001e2000c101118 */
[----:B------:R-:W-:Y:S01]  /*27890*/  PRMT R22, R22, 0x9910, RZ ;  /* 0x0000991016167816 */ /* 0x000fe200000000ff */
[----:B0-----:R-:W-:Y:S01]  /*278a0*/  IMAD.X R7, R5, 0x1, R3, P6 ;  /* 0x0000000105077824 */ /* 0x001fe200030e0603 */
[----:B------:R-:W-:Y:S02]  /*278b0*/  SHF.R.S32.HI R8, RZ, 0x8, R10 ;  /* 0x00000008ff087819 */ /* 0x000fe4000001140a */
[----:B------:R-:W-:Y:S01]  /*278c0*/  ISETP.LT.AND P6, PT, R93, UR9, !P4 ;  /* 0x000000095d007c0c */ /* 0x000fe2000e7c1270 */
[----:B------:R-:W-:Y:S02]  /*278d0*/  VIADD R10, R65, 0x17 ;  /* 0x00000017410a7836 */ /* 0x000fe40000000000 */
[----:B------:R0:W-:Y:S01]  /*278e0*/  @P3 STG.E.U8 desc[UR24][R6.64], R8 ;  /* 0x0000000806003986 */ /* 0x0001e2000c101118 */
[----:B------:R-:W-:Y:S01]  /*278f0*/  ISETP.LT.AND P4, PT, R66, UR10, !P2 ;  /* 0x0000000a42007c0c */ /* 0x000fe2000d781270 */
[----:B------:R-:W1:Y:S01]  /*27900*/  LDCU UR9, c[0x0][0x398] ;  /* 0x00007300ff0977ac */ /* 0x000e620008000800 */
[----:B------:R-:W-:Y:S01]  /*27910*/  F2FP.SATFINITE.E4M3.F32.PACK_AB_MERGE_C R24, R25, R24, RZ ;  /* 0x000000181918723e */ /* 0x000fe200048070ff */
[----:B------:R-:W1:Y:S01]  /*27920*/  LDCU UR10, c[0x0][0x398] ;  /* 0x00007300ff0a77ac */ /* 0x000e620008000800 */
[----:B0-----:R-:W-:Y:S01]  /*27930*/  IADD3 R8, P3, PT, R4, R70, RZ ;  /* 0x0000004604087210 */ /* 0x001fe20007f7e0ff */
[----:B------:R-:W-:-:S02]  /*27940*/  IMAD.MOV.U32 R7, RZ, RZ, R22 ;  /* 0x000000ffff077224 */ /* 0x000fc400078e0016 */
[----:B------:R-:W-:Y:S02]  /*27950*/  VIADD R4, R4, UR30 ;  /* 0x0000001e04047c36 */ /* 0x000fe40008000000 */
[----:B------:R-:W-:Y:S01]  /*27960*/  IMAD.X R9, R5, 0x1, R69, P3 ;  /* 0x0000000105097824 */ /* 0x000fe200018e0645 */
[----:B------:R-:W-:Y:S02]  /*27970*/  SHF.R.S32.HI R7, RZ, 0x8, R7 ;  /* 0x00000008ff077819 */ /* 0x000fe40000011407 */
[----:B------:R-:W-:Y:S02]  /*27980*/  SHF.R.S32.HI R5, RZ, 0x1f, R4 ;  /* 0x0000001fff057819 */ /* 0x000fe40000011404 */
[C---:B------:R-:W-:Y:S02]  /*27990*/  IADD3 R6, P5, PT, R4.reuse, R0, RZ ;  /* 0x0000000004067210 */ /* 0x040fe40007fbe0ff */
[----:B------:R-:W-:Y:S01]  /*279a0*/  ISETP.LT.AND P3, PT, R67, UR12, !P2 ;  /* 0x0000000c43007c0c */ /* 0x000fe2000d761270 */
[----:B------:R0:W-:Y:S01]  /*279b0*/  @P6 STG.E.U8 desc[UR24][R8.64], R7 ;  /* 0x0000000708006986 */ /* 0x0001e2000c101118 */
[----:B------:R-:W-:Y:S01]  /*279c0*/  F2FP.SATFINITE.E4M3.F32.PACK_AB_MERGE_C R26, R27, R26, RZ ;  /* 0x0000001a1b1a723e */ /* 0x000fe200048070ff */
[----:B------:R-:W1:Y:S01]  /*279d0*/  LDCU UR12, c[0x0][0x398] ;  /* 0x00007300ff0c77ac */ /* 0x000e620008000800 */
[----:B0-----:R-:W-:Y:S01]  /*279e0*/  IADD3 R8, P6, PT, R4, R2, RZ ;  /* 0x0000000204087210 */ /* 0x001fe20007fde0ff */
[----:B------:R-:W-:-:S04]  /*279f0*/  IMAD.X R7, R5, 0x1, R72, P5 ;  /* 0x0000000105077824 */ /* 0x000fc800028e0648 */
[----:B------:R-:W-:Y:S01]  /*27a00*/  IMAD.X R9, R5, 0x1, R71, P6 ;  /* 0x0000000105097824 */ /* 0x000fe200030e0647 */
[----:B------:R0:W-:Y:S01]  /*27a10*/  @P4 STG.E.U8 desc[UR24][R6.64], R14 ;  /* 0x0000000e06004986 */ /* 0x0001e2000c101118 */
[----:B-----5:R-:W-:Y:S01]  /*27a20*/  ISETP.LT.AND P5, PT, R81, UR14, !P2 ;  /* 0x0000000e51007c0c */ /* 0x020fe2000d7a1270 */
[----:B------:R-:W5:Y:S01]  /*27a30*/  LDCU UR14, c[0x0][0x398] ;  /* 0x00007300ff0e77ac */ /* 0x000f620008000800 */
[----:B------:R-:W-:Y:S01]  /*27a40*/  ISETP.LT.AND P2, PT, R93, UR16, !P2 ;  /* 0x000000105d007c0c */ /* 0x000fe2000d741270 */
[----:B------:R1:W-:Y:S01]  /*27a50*/  @P3 STG.E.U8 desc[UR24][R8.64], R15 ;  /* 0x0000000f08003986 */ /* 0x0003e2000c101118 */
[----:B0-----:R-:W-:Y:S01]  /*27a60*/  VIADD R7, R65, 0x18 ;  /* 0x0000001841077836 */ /* 0x001fe20000000000 */
[C---:B------:R-:W-:Y:S01]  /*27a70*/  IADD3 R6, P6, PT, R4.reuse, R68, RZ ;  /* 0x0000004404067210 */ /* 0x040fe20007fde0ff */
[----:B------:R-:W0:Y:S03]  /*27a80*/  LDCU UR16, c[0x0][0x398] ;  /* 0x00007300ff1077ac */ /* 0x000e260008000800 */
[----:B-1----:R-:W-:Y:S01]  /*27a90*/  ISETP.GE.AND P3, PT, R7, UR6, PT ;  /* 0x0000000607007c0c */ /* 0x002fe2000bf66270 */
[----:B------:R-:W-:Y:S01]  /*27aa0*/  IMAD.X R7, R5, 0x1, R3, P6 ;  /* 0x0000000105077824 */ /* 0x000fe200030e0603 */
[----:B------:R-:W-:Y:S01]  /*27ab0*/  IADD3 R8, P6, PT, R4, R70, RZ ;  /* 0x0000004604087210 */ /* 0x000fe20007fde0ff */
[----:B------:R-:W1:Y:S01]  /*27ac0*/  LDCU UR6, c[0x0][0x398] ;  /* 0x00007300ff0677ac */ /* 0x000e620008000800 */
[----:B--2---:R-:W-:-:S03]  /*27ad0*/  ISETP.GE.AND P4, PT, R10, UR4, PT ;  /* 0x000000040a007c0c */ /* 0x004fc6000bf86270 */
[----:B------:R-:W-:Y:S01]  /*27ae0*/  IMAD.X R9, R5, 0x1, R69, P6 ;  /* 0x0000000105097824 */ /* 0x000fe200030e0645 */
[----:B------:R-:W-:Y:S01]  /*27af0*/  PRMT R10, R14, 0x9910, RZ ;  /* 0x000099100e0a7816 */ /* 0x000fe200000000ff */
[----:B------:R-:W-:Y:S01]  /*27b00*/  @P5 STG.E.U8 desc[UR24][R6.64], R11 ;  /* 0x0000000b06005986 */ /* 0x000fe2000c101118 */
[----:B---3--:R-:W-:-:S03]  /*27b10*/  F2FP.SATFINITE.E4M3.F32.PACK_AB_MERGE_C R12, R80, R77, RZ ;  /* 0x0000004d500c723e */ /* 0x008fc600048070ff */
[----:B------:R2:W-:Y:S01]  /*27b20*/  @P2 STG.E.U8 desc[UR24][R8.64], R24 ;  /* 0x0000001808002986 */ /* 0x0005e2000c101118 */
[----:B------:R-:W-:Y:S01]  /*27b30*/  VIADD R4, R4, UR30 ;  /* 0x0000001e04047c36 */ /* 0x000fe20008000000 */
[----:B------:R-:W3:Y:S02]  /*27b40*/  LDCU UR4, c[0x0][0x39c] ;  /* 0x00007380ff0477ac */ /* 0x000ee40008000800 */
[----:B------:R-:W5:Y:S04]  /*27b50*/  LDL.LU R77, [R1+0x160] ;  /* 0x00016000014d7983 */ /* 0x000f680000300800 */
[----:B------:R-:W5:Y:S01]  /*27b60*/  LDL.LU R80, [R1+0x164] ;  /* 0x0001640001507983 */ /* 0x000f620000300800 */
[----:B--2---:R-:W-:Y:S02]  /*27b70*/  SHF.R.S32.HI R8, RZ, 0x8, R10 ;  /* 0x00000008ff087819 */ /* 0x004fe4000001140a */
[----:B------:R-:W-:-:S02]  /*27b80*/  PRMT R10, R15, 0x9910, RZ ;  /* 0x000099100f0a7816 */ /* 0x000fc400000000ff */
[----:B------:R-:W-:Y:S02]  /*27b90*/  F2FP.SATFINITE.E4M3.F32.PACK_AB_MERGE_C R15, R85, R84, RZ ;  /* 0x00000054550f723e */ /* 0x000fe400048070ff */
[----:B------:R-:W2:Y:S04]  /*27ba0*/  LDL.LU R84, [R1+0x60] ;  /* 0x0000600001547983 */ /* 0x000ea80000300800 */
[----:B------:R-:W2:Y:S01]  /*27bb0*/  LDL.LU R85, [R1+0x64] ;  /* 0x0000640001557983 */ /* 0x000ea20000300800 */
[----:B------:R-:W-:Y:S01]  /*27bc0*/  ISETP.LT.AND P5, PT, R66, UR9, !P0 ;  /* 0x0000000942007c0c */ /* 0x000fe2000c7a1270 */
[----:B------:R-:W0:Y:S01]  /*27bd0*/  LDCU UR9, c[0x0][0x398] ;  /* 0x00007300ff0977ac */ /* 0x000e220008000800 */
[----:B------:R-:W-:Y:S02]  /*27be0*/  SHF.R.S32.HI R5, RZ, 0x1f, R4 ;  /* 0x0000001fff057819 */ /* 0x000fe40000011404 */
[----:B------:R-:W-:-:S02]  /*27bf0*/  IADD3 R6, P6, PT, R4, R0, RZ ;  /* 0x0000000004067210 */ /* 0x000fc40007fde0ff */
[----:B-1----:R-:W-:Y:S01]  /*27c00*/  ISETP.LT.AND P2, PT, R67, UR6, !P0 ;  /* 0x0000000643007c0c */ /* 0x002fe2000c741270 */
[----:B------:R-:W1:Y:S02]  /*27c10*/  LDCU UR6, c[0x0][0x398] ;  /* 0x00007300ff0677ac */ /* 0x000e640008000800 */
[----:B------:R-:W-:-:S05]  /*27c20*/  IMAD.X R7, R5, 0x1, R72, P6 ;  /* 0x0000000105077824 */ /* 0x000fca00030e0648 */
[----:B------:R0:W-:Y:S01]  /*27c30*/  @P5 STG.E.U8 desc[UR24][R6.64], R8 ;  /* 0x0000000806005986 */ /* 0x0001e2000c101118 */
[----:B------:R-:W-:Y:S01]  /*27c40*/  ISETP.LT.AND P5, PT, R81, UR10, !P0 ;  /* 0x0000000a51007c0c */ /* 0x000fe2000c7a1270 */
[----:B------:R-:W1:Y:S01]  /*27c50*/  LDCU UR10, c[0x0][0x398] ;  /* 0x00007300ff0a77ac */ /* 0x000e620008000800 */
[----:B------:R-:W-:Y:S02]  /*27c60*/  SHF.R.S32.HI R10, RZ, 0x8, R10 ;  /* 0x00000008ff0a7819 */ /* 0x000fe4000001140a */
[----:B0-----:R-:W-:Y:S01]  /*27c70*/  IADD3 R8, P6, PT, R4, R2, RZ ;  /* 0x0000000204087210 */ /* 0x001fe20007fde0ff */
[----:B------:R-:W-:Y:S01]  /*27c80*/  VIADD R7, R65, 0x19 ;  /* 0x0000001941077836 */ /* 0x000fe20000000000 */
[----:B------:R-:W-:-:S03]  /*27c90*/  PRMT R11, R11, 0x9910, RZ ;  /* 0x000099100b0b7816 */ /* 0x000fc600000000ff */
[----:B------:R-:W-:Y:S01]  /*27ca0*/  IMAD.X R9, R5, 0x1, R71, P6 ;  /* 0x0000000105097824 */ /* 0x000fe200030e0647 */
[----:B------:R-:W-:-:S04]  /*27cb0*/  IADD3 R6, P6, PT, R4, R68, RZ ;  /* 0x0000004404067210 */ /* 0x000fc80007fde0ff */
[----:B------:R0:W-:Y:S01]  /*27cc0*/  @P2 STG.E.U8 desc[UR24][R8.64], R10 ;  /* 0x0000000a08002986 */ /* 0x0001e2000c101118 */
[----:B---3--:R-:W-:Y:S01]  /*27cd0*/  ISETP.GE.AND P2, PT, R7, UR4, PT ;  /* 0x0000000407007c0c */ /* 0x008fe2000bf46270 */
[----:B------:R-:W-:Y:S01]  /*27ce0*/  IMAD.X R7, R5, 0x1, R3, P6 ;  /* 0x0000000105077824 */ /* 0x000fe200030e0603 */
[----:B------:R-:W-:Y:S01]  /*27cf0*/  ISETP.LT.AND P0, PT, R93, UR9, !P0 ;  /* 0x000000095d007c0c */ /* 0x000fe2000c701270 */
[----:B------:R-:W3:Y:S01]  /*27d00*/  LDCU UR9, c[0x0][0x398] ;  /* 0x00007300ff0977ac */ /* 0x000ee20008000800 */
[----:B------:R-:W-:Y:S01]  /*27d10*/  F2FP.SATFINITE.E4M3.F32.PACK_AB_MERGE_C R14, R78, R74, RZ ;  /* 0x0000004a4e0e723e */ /* 0x000fe200048070ff */
[----:B------:R-:W3:Y:S01]  /*27d20*/  LDCU UR4, c[0x0][0x39c] ;  /* 0x00007380ff0477ac */ /* 0x000ee20008000800 */
[----:B0-----:R-:W-:-:S05]  /*27d30*/  SHF.R.S32.HI R8, RZ, 0x8, R11 ;  /* 0x00000008ff087819 */ /* 0x001fca000001140b */
[----:B------:R0:W-:Y:S01]  /*27d40*/  @P5 STG.E.U8 desc[UR24][R6.64], R8 ;  /* 0x0000000806005986 */ /* 0x0001e2000c101118 */
[----:B-1----:R-:W-:Y:S01]  /*27d50*/  ISETP.LT.AND P5, PT, R66, UR6, !P1 ;  /* 0x0000000642007c0c */ /* 0x002fe2000cfa1270 */
[----:B------:R-:W1:Y:S01]  /*27d60*/  LDCU UR6, c[0x0][0x398] ;  /* 0x00007300ff0677ac */ /* 0x000e620008000800 */
[----:B------:R-:W-:Y:S02]  /*27d70*/  PRMT R11, R24, 0x9910, RZ ;  /* 0x00009910180b7816 */ /* 0x000fe400000000ff */
[C---:B0-----:R-:W-:Y:S01]  /*27d80*/  IADD3 R8, P6, PT, R4.reuse, R70, RZ ;  /* 0x0000004604087210 */ /* 0x041fe20007fde0ff */
[----:B------:R-:W-:-:S04]  /*27d90*/  VIADD R4, R4, UR30 ;  /* 0x0000001e04047c36 */ /* 0x000fc80008000000 */
[----:B------:R-:W-:Y:S01]  /*27da0*/  IMAD.X R9, R5, 0x1, R69, P6 ;  /* 0x0000000105097824 */ /* 0x000fe200030e0645 */
[----:B------:R-:W-:Y:S02]  /*27db0*/  SHF.R.S32.HI R10, RZ, 0x1f, R4 ;  /* 0x0000001fff0a7819 */ /* 0x000fe40000011404 */
[----:B------:R-:W-:Y:S02]  /*27dc0*/  IADD3 R6, P6, PT, R4, R0, RZ ;  /* 0x0000000004067210 */ /* 0x000fe40007fde0ff */
[----:B------:R-:W-:-:S03]  /*27dd0*/  SHF.R.S32.HI R11, RZ, 0x8, R11 ;  /* 0x00000008ff0b7819 */ /* 0x000fc6000001140b */
[----:B------:R-:W-:Y:S02]  /*27de0*/  IMAD.X R7, R10, 0x1, R72, P6 ;  /* 0x000000010a077824 */ /* 0x000fe400030e0648 */
[----:B------:R0:W-:Y:S01]  /*27df0*/  @P0 STG.E.U8 desc[UR24][R8.64], R11 ;  /* 0x0000000b08000986 */ /* 0x0001e2000c101118 */
[----:B------:R-:W-:Y:S01]  /*27e00*/  ISETP.LT.AND P0, PT, R67, UR10, !P1 ;  /* 0x0000000a43007c0c */ /* 0x000fe2000cf01270 */
[----:B------:R-:W-:Y:S01]  /*27e10*/  VIADD R5, R65, 0x1a ;  /* 0x0000001a41057836 */ /* 0x000fe20000000000 */
[----:B----4-:R-:W-:Y:S01]  /*27e20*/  F2FP.SATFINITE.E4M3.F32.PACK_AB_MERGE_C R13, R76, R75, RZ ;  /* 0x0000004b4c0d723e */ /* 0x010fe200048070ff */
[----:B------:R4:W-:Y:S01]  /*27e30*/  @P5 STG.E.U8 desc[UR24][R6.64], R14 ;  /* 0x0000000e06005986 */ /* 0x0009e2000c101118 */
[----:B---3--:R-:W-:Y:S01]  /*27e40*/  ISETP.LT.AND P5, PT, R81, UR9, !P1 ;  /* 0x0000000951007c0c */ /* 0x008fe2000cfa1270 */
[----:B------:R-:W3:Y:S01]  /*27e50*/  LDCU UR9, c[0x0][0x398] ;  /* 0x00007300ff0977ac */ /* 0x000ee20008000800 */
[----:B0-----:R-:W-:Y:S01]  /*27e60*/  IADD3 R8, P6, PT, R4, R2, RZ ;  /* 0x0000000204087210 */ /* 0x001fe20007fde0ff */
[----:B------:R-:W0:Y:S01]  /*27e70*/  LDCU UR10, c[0x0][0x398] ;  /* 0x00007300ff0a77ac */ /* 0x000e220008000800 */
[----:B------:R-:W2:Y:S03]  /*27e80*/  LDL.LU R75, [R1+0x268] ;  /* 0x00026800014b7983 */ /* 0x000ea60000300800 */
[----:B------:R-:W-:Y:S01]  /*27e90*/  IMAD.X R9, R10, 0x1, R71, P6 ;  /* 0x000000010a097824 */ /* 0x000fe200030e0647 */
[----:B----4-:R-:W-:Y:S01]  /*27ea0*/  IADD3 R6, P6, PT, R4, R68, RZ ;  /* 0x0000004404067210 */ /* 0x010fe20007fde0ff */
[----:B------:R-:W4:Y:S04]  /*27eb0*/  LDL.LU R76, [R1+0x26c] ;  /* 0x00026c00014c7983 */ /* 0x000f280000300800 */
[----:B------:R-:W-:Y:S01]  /*27ec0*/  IMAD.X R7, R10, 0x1, R3, P6 ;  /* 0x000000010a077824 */ /* 0x000fe200030e0603 */
[----:B------:R0:W-:Y:S01]  /*27ed0*/  @P0 STG.E.U8 desc[UR24][R8.64], R13 ;  /* 0x0000000d08000986 */ /* 0x0001e2000c101118 */
[----:B------:R-:W-:Y:S01]  /*27ee0*/  ISETP.GE.AND P0, PT, R5, UR4, PT ;  /* 0x0000000405007c0c */ /* 0x000fe2000bf06270 */
[----:B------:R-:W0:Y:S01]  /*27ef0*/  LDCU UR4, c[0x0][0x398] ;  /* 0x00007300ff0477ac */ /* 0x000e220008000800 */
[----:B------:R-:W-:Y:S01]  /*27f00*/  VIADD R5, R4, UR30 ;  /* 0x0000001e04057c36 */ /* 0x000fe20008000000 */
[----:B------:R0:W-:Y:S01]  /*27f10*/  @P5 STG.E.U8 desc[UR24][R6.64], R12 ;  /* 0x0000000c06005986 */ /* 0x0001e2000c101118 */
[----:B-1----:R-:W-:Y:S01]  /*27f20*/  ISETP.LT.AND P1, PT, R93, UR6, !P1 ;  /* 0x000000065d007c0c */ /* 0x002fe2000cf21270 */
[----:B------:R-:W1:Y:S01]  /*27f30*/  LDCU UR6, c[0x0][0x398] ;  /* 0x00007300ff0677ac */ /* 0x000e620008000800 */
[----:B---3--:R-:W-:-:S02]  /*27f40*/  ISETP.LT.AND P5, PT, R66, UR9, !P4 ;  /* 0x0000000942007c0c */ /* 0x008fc4000e7a1270 */
[----:B0-----:R-:W-:Y:S01]  /*27f50*/  IADD3 R8, P6, PT, R4, R70, RZ ;  /* 0x0000004604087210 */ /* 0x001fe20007fde0ff */
[----:B------:R-:W0:Y:S01]  /*27f60*/  LDCU UR9, c[0x0][0x398] ;  /* 0x00007300ff0977ac */ /* 0x000e220008000800 */
[----:B------:R-:W-:-:S03]  /*27f70*/  SHF.R.S32.HI R11, RZ, 0x1f, R5 ;  /* 0x0000001fff0b7819 */ /* 0x000fc60000011405 */
[----:B------:R-:W-:Y:S01]  /*27f80*/  IMAD.X R9, R10, 0x1, R69, P6 ;  /* 0x000000010a097824 */ /* 0x000fe200030e0645 */
[----:B------:R-:W-:Y:S02]  /*27f90*/  IADD3 R6, P6, PT, R5, R0, RZ ;  /* 0x0000000005067210 */ /* 0x000fe40007fde0ff */
[----:B------:R-:W-:-:S03]  /*27fa0*/  PRMT R4, R14, 0x9910, RZ ;  /* 0x000099100e047816 */ /* 0x000fc600000000ff */
[----:B------:R-:W-:Y:S01]  /*27fb0*/  IMAD.X R7, R11, 0x1, R72, P6 ;  /* 0x000000010b077824 */ /* 0x000fe200030e0648 */
[----:B------:R-:W-:Y:S01]  /*27fc0*/  SHF.R.S32.HI R4, RZ, 0x8, R4 ;  /* 0x00000008ff047819 */ /* 0x000fe20000011404 */
[----:B------:R3:W-:Y:S04]  /*27fd0*/  @P1 STG.E.U8 desc[UR24][R8.64], R26 ;  /* 0x0000001a08001986 */ /* 0x0007e8000c101118 */
[----:B------:R0:W-:Y:S01]  /*27fe0*/  @P5 STG.E.U8 desc[UR24][R6.64], R4 ;  /* 0x0000000406005986 */ /* 0x0001e2000c101118 */
[----:B------:R-:W-:Y:S01]  /*27ff0*/  ISETP.LT.AND P5, PT, R67, UR4, !P4 ;  /* 0x0000000443007c0c */ /* 0x000fe2000e7a1270 */
[----:B------:R-:W0:Y:S01]  /*28000*/  LDCU UR4, c[0x0][0x39c] ;  /* 0x00007380ff0477ac */ /* 0x000e220008000800 */
[----:B------:R-:W-:Y:S02]  /*28010*/  PRMT R10, R13, 0x9910, RZ ;  /* 0x000099100d0a7816 */ /* 0x000fe400000000ff */
[----:B---3--:R-:W-:-:S02]  /*28020*/  IADD3 R8, P6, PT, R5, R2, RZ ;  /* 0x0000000205087210 */ /* 0x008fc40007fde0ff */
[----:B------:R-:W-:-:S03]  /*28030*/  SHF.R.S32.HI R10, RZ, 0x8, R10 ;  /* 0x00000008ff0a7819 */ /* 0x000fc6000001140a */
[----:B------:R-:W-:Y:S01]  /*28040*/  IMAD.X R9, R11, 0x1, R71, P6 ;  /* 0x000000010b097824 */ /* 0x000fe200030e0647 */
[----:B------:R-:W-:Y:S01]  /*28050*/  ISETP.LT.AND P1, PT, R81, UR10, !P4 ;  /* 0x0000000a51007c0c */ /* 0x000fe2000e721270 */
[----:B------:R-:W3:Y:S01]  /*28060*/  LDCU UR10, c[0x0][0x398] ;  /* 0x00007300ff0a77ac */ /* 0x000ee20008000800 */
[----:B-1----:R-:W-:Y:S02]  /*28070*/  ISETP.LT.AND P4, PT, R93, UR6, !P4 ;  /* 0x000000065d007c0c */ /* 0x002fe4000e781270 */
[----:B0-----:R-:W-:Y:S01]  /*28080*/  IADD3 R6, P6, PT, R5, R68, RZ ;  /* 0x0000004405067210 */ /* 0x001fe20007fde0ff */
[----:B------:R0:W-:Y:S01]  /*28090*/  @P5 STG.E.U8 desc[UR24][R8.64], R10 ;  /* 0x0000000a08005986 */ /* 0x0001e2000c101118 */
[----:B------:R-:W-:Y:S02]  /*280a0*/  PRMT R4, R12, 0x9910, RZ ;  /* 0x000099100c047816 */ /* 0x000fe400000000ff */
[----:B------:R-:W-:Y:S01]  /*280b0*/  PRMT R13, R26, 0x9910, RZ ;  /* 0x000099101a0d7816 */ /* 0x000fe200000000ff */
[----:B------:R-:W-:Y:S01]  /*280c0*/  IMAD.X R7, R11, 0x1, R3, P6 ;  /* 0x000000010b077824 */ /* 0x000fe200030e0603 */
[----:B------:R-:W-:Y:S01]  /*280d0*/  SHF.R.S32.HI R4, RZ, 0x8, R4 ;  /* 0x00000008ff047819 */ /* 0x000fe20000011404 */
[----:B------:R-:W-:Y:S01]  /*280e0*/  VIADD R12, R65, 0x1b ;  /* 0x0000001b410c7836 */ /* 0x000fe20000000000 */
[----:B------:R-:W-:Y:S01]  /*280f0*/  SHF.R.S32.HI R13, RZ, 0x8, R13 ;  /* 0x00000008ff0d7819 */ /* 0x000fe2000001140d */
[----:B------:R-:W1:Y:S01]  /*28100*/  LDCU UR6, c[0x0][0x39c] ;  /* 0x00007380ff0677ac */ /* 0x000e620008000800 */
[----:B0-----:R-:W-:Y:S01]  /*28110*/  IADD3 R10, P5, PT, R5, R70, RZ ;  /* 0x00000046050a7210 */ /* 0x001fe20007fbe0ff */
[----:B------:R0:W-:Y:S04]  /*28120*/  @P1 STG.E.U8 desc[UR24][R6.64], R4 ;  /* 0x0000000406001986 */ /* 0x0001e8000c101118 */
[----:B------:R-:W-:-:S05]  /*28130*/  IMAD.X R11, R11, 0x1, R69, P5 ;  /* 0x000000010b0b7824 */ /* 0x000fca00028e0645 */
[----:B------:R-:W-:Y:S01]  /*28140*/  @P4 STG.E.U8 desc[UR24][R10.64], R13 ;  /* 0x0000000d0a004986 */ /* 0x000fe2000c101118 */
[----:B------:R-:W-:Y:S01]  /*28150*/  ISETP.GE.AND P4, PT, R12, UR4, PT ;  /* 0x000000040c007c0c */ /* 0x000fe2000bf86270 */
[----:B------:R-:W0:Y:S01]  /*28160*/  LDCU UR4, c[0x0][0x398] ;  /* 0x00007300ff0477ac */ /* 0x000e220008000800 */
[----:B-----5:R-:W-:Y:S02]  /*28170*/  F2FP.SATFINITE.E4M3.F32.PACK_AB_MERGE_C R14, R80, R77, RZ ;  /* 0x0000004d500e723e */ /* 0x020fe400048070ff */
[----:B------:R-:W5:Y:S04]  /*28180*/  LDL.LU R77, [R1+0x168] ;  /* 0x00016800014d7983 */ /* 0x000f680000300800 */
[----:B------:R-:W5:Y:S01]  /*28190*/  LDL.LU R80, [R1+0x16c] ;  /* 0x00016c0001507983 */ /* 0x000f620000300800 */
[----:B--2---:R-:W-:-:S03]  /*281a0*/  F2FP.SATFINITE.E4M3.F32.PACK_AB_MERGE_C R12, R85, R84, RZ ;  /* 0x00000054550c723e */ /* 0x004fc600048070ff */
[----:B------:R-:W2:Y:S04]  /*281b0*/  LDL.LU R84, [R1+0x68] ;  /* 0x0000680001547983 */ /* 0x000ea80000300800 */
[----:B------:R-:W2:Y:S01]  /*281c0*/  LDL.LU R85, [R1+0x6c] ;  /* 0x00006c0001557983 */ /* 0x000ea20000300800 */
[----:B0-----:R-:W-:Y:S01]  /*281d0*/  VIADD R4, R5, UR30 ;  /* 0x0000001e05047c36 */ /* 0x001fe20008000000 */
[----:B------:R-:W-:Y:S01]  /*281e0*/  ISETP.LT.AND P1, PT, R66, UR9, !P3 ;  /* 0x0000000942007c0c */ /* 0x000fe2000df21270 */
[----:B------:R-:W0:Y:S03]  /*281f0*/  LDCU UR9, c[0x0][0x398] ;  /* 0x00007300ff0977ac */ /* 0x000e260008000800 */
[----:B------:R-:W-:-:S02]  /*28200*/  SHF.R.S32.HI R5, RZ, 0x1f, R4 ;  /* 0x0000001fff057819 */ /* 0x000fc40000011404 */
[C---:B------:R-:W-:Y:S02]  /*28210*/  IADD3 R8, P6, PT, R4.reuse, R0, RZ ;  /* 0x0000000004087210 */ /* 0x040fe40007fde0ff */
[----:B------:R-:W-:Y:S01]  /*28220*/  ISETP.LT.AND P5, PT, R67, UR12, !P3 ;  /* 0x0000000c43007c0c */ /* 0x000fe2000dfa1270 */
[----:B------:R-:W0:Y:S02]  /*28230*/  LDCU UR12, c[0x0][0x398] ;  /* 0x00007300ff0c77ac */ /* 0x000e240008000800 */
[----:B------:R-:W-:Y:S01]  /*28240*/  IMAD.X R9, R5, 0x1, R72, P6 ;  /* 0x0000000105097824 */ /* 0x000fe200030e0648 */
[----:B------:R-:W-:-:S05]  /*28250*/  IADD3 R6, P6, PT, R4, R2, RZ ;  /* 0x0000000204067210 */ /* 0x000fca0007fde0ff */
[----:B------:R-:W-:Y:S01]  /*28260*/  IMAD.X R7, R5, 0x1, R71, P6 ;  /* 0x0000000105077824 */ /* 0x000fe200030e0647 */
[----:B------:R0:W-:Y:S01]  /*28270*/  @P1 STG.E.U8 desc[UR24][R8.64], R15 ;  /* 0x0000000f08001986 */ /* 0x0001e2000c101118 */
[----:B---3--:R-:W-:Y:S01]  /*28280*/  ISETP.LT.AND P1, PT, R81, UR10, !P3 ;  /* 0x0000000a51007c0c */ /* 0x008fe2000df21270 */
[----:B------:R-:W3:Y:S01]  /*28290*/  LDCU UR10, c[0x0][0x398] ;  /* 0x00007300ff0a77ac */ /* 0x000ee20008000800 */
[----:B------:R-:W-:Y:S01]  /*282a0*/  ISETP.LT.AND P3, PT, R93, UR14, !P3 ;  /* 0x0000000e5d007c0c */ /* 0x000fe2000df61270 */
[----:B------:R1:W-:Y:S01]  /*282b0*/  @P5 STG.E.U8 desc[UR24][R6.64], R14 ;  /* 0x0000000e06005986 */ /* 0x0003e2000c101118 */
[----:B------:R-:W-:Y:S01]  /*282c0*/  F2FP.SATFINITE.E4M3.F32.PACK_AB_MERGE_C R28, R29, R28, RZ ;  /* 0x0000001c1d1c723e */ /* 0x000fe200048070ff */
[----:B------:R-:W2:Y:S01]  /*282d0*/  LDCU UR14, c[0x0][0x398] ;  /* 0x00007300ff0e77ac */ /* 0x000ea20008000800 */
[C---:B0-----:R-:W-:Y:S01]  /*282e0*/  IADD3 R8, P5, PT, R4.reuse, R68, RZ ;  /* 0x0000004404087210 */ /* 0x041fe20007fbe0ff */
[----:B-1----:R-:W-:Y:S01]  /*282f0*/  VIADD R7, R65, 0x1c ;  /* 0x0000001c41077836 */ /* 0x002fe20000000000 */
[----:B------:R-:W-:-:S03]  /*28300*/  IADD3 R6, P6, PT, R4, R70, RZ ;  /* 0x0000004604067210 */ /* 0x000fc60007fde0ff */
[----:B------:R-:W-:Y:S02]  /*28310*/  IMAD.X R9, R5, 0x1, R3, P5 ;  /* 0x0000000105097824 */ /* 0x000fe400028e0603 */
[----:B------:R-:W-:Y:S01]  /*28320*/  VIADD R4, R4, UR30 ;  /* 0x0000001e04047c36 */ /* 0x000fe20008000000 */
[----:B------:R-:W-:Y:S01]  /*28330*/  ISETP.GE.AND P5, PT, R7, UR6, PT ;  /* 0x0000000607007c0c */ /* 0x000fe2000bfa6270 */
[----:B------:R-:W-:Y:S01]  /*28340*/  IMAD.X R7, R5, 0x1, R69, P6 ;  /* 0x0000000105077824 */ /* 0x000fe200030e0645 */
[----:B------:R0:W-:Y:S01]  /*28350*/  @P1 STG.E.U8 desc[UR24][R8.64], R12 ;  /* 0x0000000c08001986 */ /* 0x0001e2000c101118 */
[----:B------:R-:W1:Y:S01]  /*28360*/  LDCU UR6, c[0x0][0x398] ;  /* 0x00007300ff0677ac */ /* 0x000e620008000800 */
[----:B------:R-:W-:Y:S02]  /*28370*/  SHF.R.S32.HI R5, RZ, 0x1f, R4 ;  /* 0x0000001fff057819 */ /* 0x000fe40000011404 */
[----:B------:R3:W-:Y:S01]  /*28380*/  @P3 STG.E.U8 desc[UR24][R6.64], R28 ;  /* 0x0000001c06003986 */ /* 0x0007e2000c101118 */
[----:B------:R-:W-:Y:S01]  /*28390*/  ISETP.LT.AND P3, PT, R66, UR4, !P2 ;  /* 0x0000000442007c0c */ /* 0x000fe2000d761270 */
[----:B------:R-:W1:Y:S01]  /*283a0*/  LDCU UR4, c[0x0][0x39c] ;  /* 0x00007380ff0477ac */ /* 0x000e620008000800 */
[----:B------:R-:W-:-:S02]  /*283b0*/  ISETP.LT.AND P1, PT, R67, UR9, !P2 ;  /* 0x0000000943007c0c */ /* 0x000fc4000d721270 */
[----:B------:R-:W-:Y:S01]  /*283c0*/  PRMT R11, R15, 0x9910, RZ ;  /* 0x000099100f0b7816 */ /* 0x000fe200000000ff */
[----:B------:R-:W1:Y:S01]  /*283d0*/  LDCU UR9, c[0x0][0x398] ;  /* 0x00007300ff0977ac */ /* 0x000e620008000800 */
[----:B0-----:R-:W-:Y:S02]  /*283e0*/  IADD3 R8, P6, PT, R4, R0, RZ ;  /* 0x0000000004087210 */ /* 0x001fe40007fde0ff */
[----:B------:R-:W-:-:S03]  /*283f0*/  PRMT R10, R14, 0x9910, RZ ;  /* 0x000099100e0a7816 */ /* 0x000fc600000000ff */
[C---:B------:R-:W-:Y:S01]  /*28400*/  IMAD.X R9, R5.reuse, 0x1, R72, P6 ;  /* 0x0000000105097824 */ /* 0x040fe200030e0648 */
[----:B---3--:R-:W-:Y:S02]  /*28410*/  IADD3 R6, P6, PT, R4, R2, RZ ;  /* 0x0000000204067210 */ /* 0x008fe40007fde0ff */
[----:B------:R-:W-:Y:S02]  /*28420*/  SHF.R.S32.HI R11, RZ, 0x8, R11 ;  /* 0x00000008ff0b7819 */ /* 0x000fe4000001140b */
[----:B------:R-:W-:Y:S01]  /*28430*/  SHF.R.S32.HI R10, RZ, 0x8, R10 ;  /* 0x00000008ff0a7819 */ /* 0x000fe2000001140a */
[----:B------:R-:W-:Y:S02]  /*28440*/  IMAD.X R7, R5, 0x1, R71, P6 ;  /* 0x0000000105077824 */ /* 0x000fe400030e0647 */
[----:B------:R-:W-:Y:S04]  /*28450*/  @P3 STG.E.U8 desc[UR24][R8.64], R11 ;  /* 0x0000000b08003986 */ /* 0x000fe8000c101118 */
[----:B------:R0:W-:Y:S01]  /*28460*/  @P1 STG.E.U8 desc[UR24][R6.64], R10 ;  /* 0x0000000a06001986 */ /* 0x0001e2000c101118 */
[----:B-1----:R-:W-:Y:S01]  /*28470*/  ISETP.LT.AND P1, PT, R81, UR6, !P2 ;  /* 0x0000000651007c0c */ /* 0x002fe2000d721270 */
[----:B------:R-:W1:Y:S01]  /*28480*/  LDCU UR6, c[0x0][0x39c] ;  /* 0x00007380ff0677ac */ /* 0x000e620008000800 */
[----:B------:R-:W-:-:S02]  /*28490*/  ISETP.LT.AND P2, PT, R93, UR10, !P2 ;  /* 0x0000000a5d007c0c */ /* 0x000fc4000d741270 */
[----:B------:R-:W-:Y:S01]  /*284a0*/  PRMT R13, R12, 0x9910, RZ ;  /* 0x000099100c0d7816 */ /* 0x000fe200000000ff */
[----:B------:R-:W3:Y:S01]  /*284b0*/  LDCU UR10, c[0x0][0x398] ;  /* 0x00007300ff0a77ac */ /* 0x000ee20008000800 */
[----:B0-----:R-:W-:Y:S02]  /*284c0*/  IADD3 R10, P6, PT, R4, R68, RZ ;  /* 0x00000044040a7210 */ /* 0x001fe40007fde0ff */
[----:B------:R-:W-:-:S03]  /*284d0*/  PRMT R12, R28, 0x9910, RZ ;  /* 0x000099101c0c7816 */ /* 0x000fc600000000ff */
[C---:B------:R-:W-:Y:S01]  /*284e0*/  IMAD.X R11, R5.reuse, 0x1, R3, P6 ;  /* 0x00000001050b7824 */ /* 0x040fe200030e0603 */
[----:B------:R-:W-:Y:S02]  /*284f0*/  IADD3 R8, P6, PT, R4, R70, RZ ;  /* 0x0000004604087210 */ /* 0x000fe40007fde0ff */
[----:B------:R-:W-:Y:S02]  /*28500*/  SHF.R.S32.HI R13, RZ, 0x8, R13 ;  /* 0x00000008ff0d7819 */ /* 0x000fe4000001140d */
[----:B------:R-:W-:Y:S01]  /*28510*/  SHF.R.S32.HI R12, RZ, 0x8, R12 ;  /* 0x00000008ff0c7819 */ /* 0x000fe2000001140c */
[----:B------:R-:W-:Y:S01]  /*28520*/  IMAD.X R9, R5, 0x1, R69, P6 ;  /* 0x0000000105097824 */ /* 0x000fe200030e0645 */
[----:B----4-:R-:W-:Y:S01]  /*28530*/  F2FP.SATFINITE.E4M3.F32.PACK_AB_MERGE_C R14, R76, R75, RZ ;  /* 0x0000004b4c0e723e */ /* 0x010fe200048070ff */
[----:B------:R-:W-:Y:S04]  /*28540*/  @P1 STG.E.U8 desc[UR24][R10.64], R13 ;  /* 0x0000000d0a001986 */ /* 0x000fe8000c101118 */
[----:B------:R5:W-:Y:S04]  /*28550*/  @P2 STG.E.U8 desc[UR24][R8.64], R12 ;  /* 0x0000000c08002986 */ /* 0x000be8000c101118 */
[----:B------:R-:W4:Y:S04]  /*28560*/  LDL.LU R75, [R1+0x270] ;  /* 0x00027000014b7983 */ /* 0x000f280000300800 */
[----:B------:R-:W4:Y:S01]  /*28570*/  LDL.LU R76, [R1+0x274] ;  /* 0x00027400014c7983 */ /* 0x000f220000300800 */
[----:B-----5:R-:W-:-:S03]  /*28580*/  F2FP.SATFINITE.E4M3.F32.PACK_AB_MERGE_C R12, R80, R77, RZ ;  /* 0x0000004d500c723e */ /* 0x020fc600048070ff */
[----:B------:R-:W5:Y:S04]  /*28590*/  LDL.LU R77, [R1+0x170] ;  /* 0x00017000014d7983 */ /* 0x000f680000300800 */
[----:B------:R-:W5:Y:S01]  /*285a0*/  LDL.LU R80, [R1+0x174] ;  /* 0x0001740001507983 */ /* 0x000f620000300800 */
[----:B--2---:R-:W-:-:S03]  /*285b0*/  F2FP.SATFINITE.E4M3.F32.PACK_AB_MERGE_C R11, R85, R84, RZ ;  /* 0x00000054550b723e */ /* 0x004fc600048070ff */
[----:B------:R-:W2:Y:S04]  /*285c0*/  LDL.LU R84, [R1+0x70] ;  /* 0x0000700001547983 */ /* 0x000ea80000300800 */
[----:B------:R-:W2:Y:S01]  /*285d0*/  LDL.LU R85, [R1+0x74] ;  /* 0x0000740001557983 */ /* 0x000ea20000300800 */
[----:B------:R-:W-:Y:S01]  /*285e0*/  VIADD R6, R4, UR30 ;  /* 0x0000001e04067c36 */ /* 0x000fe20008000000 */
[----:B------:R-:W-:Y:S01]  /*285f0*/  ISETP.LT.AND P3, PT, R66, UR12, !P0 ;  /* 0x0000000c42007c0c */ /* 0x000fe2000c761270 */
[----:B------:R-:W-:Y:S01]  /*28600*/  VIADD R10, R65, 0x1e ;  /* 0x0000001e410a7836 */ /* 0x000fe20000000000 */
[----:B------:R-:W-:Y:S01]  /*28610*/  ISETP.LT.AND P2, PT, R81, UR14, !P0 ;  /* 0x0000000e51007c0c */ /* 0x000fe2000c741270 */
[----:B------:R-:W2:Y:S01]  /*28620*/  LDL.LU R73, [R1+0x278] ;  /* 0x0002780001497983 */ /* 0x000ea20000300800 */
[----:B------:R-:W-:Y:S01]  /*28630*/  SHF.R.S32.HI R7, RZ, 0x1f, R6 ;  /* 0x0000001fff077819 */ /* 0x000fe20000011406 */
[----:B------:R-:W0:Y:S01]  /*28640*/  LDCU UR12, c[0x0][0x398] ;  /* 0x00007300ff0c77ac */ /* 0x000e220008000800 */
[C---:B------:R-:W-:Y:S01]  /*28650*/  IADD3 R4, P6, PT, R6.reuse, R0, RZ ;  /* 0x0000000006047210 */ /* 0x040fe20007fde0ff */
[----:B------:R-:W2:Y:S01]  /*28660*/  LDL.LU R16, [R1+0x27c] ;  /* 0x00027c0001107983 */ /* 0x000ea20000300800 */
[----:B------:R-:W-:Y:S01]  /*28670*/  F2FP.SATFINITE.E4M3.F32.PACK_AB_MERGE_C R30, R31, R30, RZ ;  /* 0x0000001e1f1e723e */ /* 0x000fe200048070ff */
[----:B------:R-:W0:Y:S02]  /*28680*/  LDCU UR14, c[0x0][0x398] ;  /* 0x00007300ff0e77ac */ /* 0x000e240008000800 */
[----:B------:R-:W-:Y:S01]  /*28690*/  IMAD.X R5, R7, 0x1, R72, P6 ;  /* 0x0000000107057824 */ /* 0x000fe200030e0648 */
[----:B------:R-:W-:Y:S01]  /*286a0*/  IADD3 R8, P6, PT, R6, R2, RZ ;  /* 0x0000000206087210 */ /* 0x000fe20007fde0ff */
[----:B------:R-:W2:Y:S04]  /*286b0*/  LDL.LU R74, [R1+0x178] ;  /* 0x00017800014a7983 */ /* 0x000ea80000300800 */
[----:B------:R0:W-:Y:S01]  /*286c0*/  @P3 STG.E.U8 desc[UR24][R4.64], R14 ;  /* 0x0000000e04003986 */ /* 0x0001e2000c101118 */
[----:B------:R-:W-:Y:S01]  /*286d0*/  ISETP.LT.AND P3, PT, R67, UR9, !P0 ;  /* 0x0000000943007c0c */ /* 0x000fe2000c761270 */
[----:B------:R-:W1:Y:S01]  /*286e0*/  LDCU UR9, c[0x0][0x398] ;  /* 0x00007300ff0977ac */ /* 0x000e620008000800 */
[----:B------:R-:W-:Y:S01]  /*286f0*/  IMAD.X R9, R7, 0x1, R71, P6 ;  /* 0x0000000107097824 */ /* 0x000fe200030e0647 */
[----:B------:R-:W2:Y:S01]  /*28700*/  LDL.LU R78, [R1+0x17c] ;  /* 0x00017c00014e7983 */ /* 0x000ea20000300800 */
[----:B0-----:R-:W-:-:S05]  /*28710*/  VIADD R4, R65, 0x1d ;  /* 0x0000001d41047836 */ /* 0x001fca0000000000 */
[----:B------:R-:W-:-:S04]  /*28720*/  ISETP.GE.AND P1, PT, R4, UR4, PT ;  /* 0x0000000404007c0c */ /* 0x000fc8000bf26270 */
[----:B------:R0:W-:Y:S01]  /*28730*/  @P3 STG.E.U8 desc[UR24][R8.64], R12 ;  /* 0x0000000c08003986 */ /* 0x0001e2000c101118 */
[C---:B------:R-:W-:Y:S01]  /*28740*/  IADD3 R4, P6, PT, R6.reuse, R68, RZ ;  /* 0x0000004406047210 */ /* 0x040fe20007fde0ff */
[----:B------:R-:W2:Y:S04]  /*28750*/  LDCU UR4, c[0x0][0x398] ;  /* 0x00007300ff0477ac */ /* 0x000ea80008000800 */
[----:B------:R-:W-:Y:S01]  /*28760*/  IMAD.X R5, R7, 0x1, R3, P6 ;  /* 0x0000000107057824 */ /* 0x000fe200030e0603 */
[----:B-1----:R-:W-:Y:S01]  /*28770*/  ISETP.LT.AND P0, PT, R93, UR9, !P0 ;  /* 0x000000095d007c0c */ /* 0x002fe2000c701270 */
[----:B------:R-:W1:Y:S03]  /*28780*/  LDCU UR9, c[0x0][0x398] ;  /* 0x00007300ff0977ac */ /* 0x000e660008000800 */
[----:B------:R1:W-:Y:S01]  /*28790*/  @P2 STG.E.U8 desc[UR24][R4.64], R11 ;  /* 0x0000000b04002986 */ /* 0x0003e2000c101118 */
[----:B0-----:R-:W-:-:S02]  /*287a0*/  IADD3 R8, P6, PT, R6, R70, RZ ;  /* 0x0000004606087210 */ /* 0x001fc40007fde0ff */
[----:B---3--:R-:W-:Y:S01]  /*287b0*/  ISETP.LT.AND P2, PT, R66, UR10, !P4 ;  /* 0x0000000a42007c0c */ /* 0x008fe2000e741270 */
[----:B------:R-:W0:Y:S01]  /*287c0*/  LDCU UR10, c[0x0][0x398] ;  /* 0x00007300ff0a77ac */ /* 0x000e220008000800 */
[----:B------:R-:W-:Y:S01]  /*287d0*/  ISETP.GE.AND P3, PT, R10, UR6, PT ;  /* 0x000000060a007c0c */ /* 0x000fe2000bf66270 */
[----:B------:R-:W-:Y:S01]  /*287e0*/  IMAD.X R9, R7, 0x1, R69, P6 ;  /* 0x0000000107097824 */ /* 0x000fe200030e0645 */
[----:B------:R-:W-:Y:S01]  /*287f0*/  PRMT R12, R12, 0x9910, RZ ;  /* 0x000099100c0c7816 */ /* 0x000fe200000000ff */
[----:B------:R-:W3:Y:S01]  /*28800*/  LDCU UR6, c[0x0][0x398] ;  /* 0x00007300ff0677ac */ /* 0x000ee20008000800 */
[----:B-1----:R-:W-:Y:S01]  /*28810*/  VIADD R5, R6, UR30 ;  /* 0x0000001e06057c36 */ /* 0x002fe20008000000 */
[----:B------:R-:W-:-:S04]  /*28820*/  PRMT R4, R14, 0x9910, RZ ;  /* 0x000099100e047816 */ /* 0x000fc800000000ff */
[----:B------:R-:W-:Y:S02]  /*28830*/  SHF.R.S32.HI R10, RZ, 0x1f, R5 ;  /* 0x0000001fff0a7819 */ /* 0x000fe40000011405 */
[----:B------:R-:W-:Y:S02]  /*28840*/  IADD3 R6, P6, PT, R5, R0, RZ ;  /* 0x0000000005067210 */ /* 0x000fe40007fde0ff */
[----:B------:R-:W-:-:S03]  /*28850*/  SHF.R.S32.HI R4, RZ, 0x8, R4 ;  /* 0x00000008ff047819 */ /* 0x000fc60000011404 */
[----:B------:R-:W-:Y:S01]  /*28860*/  IMAD.X R7, R10, 0x1, R72, P6 ;  /* 0x000000010a077824 */ /* 0x000fe200030e0648 */
[----:B------:R-:W-:Y:S04]  /*28870*/  @P0 STG.E.U8 desc[UR24][R8.64], R30 ;  /* 0x0000001e08000986 */ /* 0x000fe8000c101118 */
[----:B------:R1:W-:Y:S02]  /*28880*/  @P2 STG.E.U8 desc[UR24][R6.64], R4 ;  /* 0x0000000406002986 */ /* 0x0003e4000c101118 */
[----:B-1----:R-:W-:Y:S01]  /*28890*/  PRMT R4, R11, 0x9910, RZ ;  /* 0x000099100b047816 */ /* 0x002fe200000000ff */
[----:B------:R-:W-:Y:S01]  /*288a0*/  IMAD.MOV.U32 R11, RZ, RZ, R12 ;  /* 0x000000ffff0b7224 */ /* 0x000fe200078e000c */
[----:B----4-:R-:W-:Y:S02]  /*288b0*/  F2FP.SATFINITE.E4M3.F32.PACK_AB_MERGE_C R13, R76, R75, RZ ;  /* 0x0000004b4c0d723e */ /* 0x010fe400048070ff */
        /* <DEDUP_REMOVED lines=8> */
[----:B------:R-:W-:Y:S02]  /*28940*/  IADD3 R8, P6, PT, R5, R2, RZ ;  /* 0x0000000205087210 */ /* 0x000fe40007fde0ff */
[----:B------:R-:W-:Y:S01]  /*28950*/  ISETP.LT.AND P2, PT, R67, UR4, !P4 ;  /* 0x0000000443007c0c */ /* 0x000fe2000e741270 */
[----:B------:R-:W1:Y:S01]  /*28960*/  LDCU UR4, c[0x0][0x39c] ;  /* 0x00007380ff0477ac */ /* 0x000e620008000800 */
[----:B---3--:R-:W-:Y:S01]  /*28970*/  ISETP.LT.AND P0, PT, R81, UR6, !P4 ;  /* 0x0000000651007c0c */ /* 0x008fe2000e701270 */
[----:B------:R-:W-:Y:S01]  /*28980*/  IMAD.X R9, R10, 0x1, R71, P6 ;  /* 0x000000010a097824 */ /* 0x000fe200030e0647 */
[----:B------:R-:W-:Y:S01]  /*28990*/  IADD3 R6, P6, PT, R5, R68, RZ ;  /* 0x0000004405067210 */ /* 0x000fe20007fde0ff */
[----:B------:R-:W3:Y:S01]  /*289a0*/  LDCU UR6, c[0x0][0x398] ;  /* 0x00007300ff0677ac */ /* 0x000ee20008000800 */
[----:B------:R-:W-:-:S02]  /*289b0*/  SHF.R.S32.HI R11, RZ, 0x8, R11 ;  /* 0x00000008ff0b7819 */ /* 0x000fc4000001140b */
[----:B------:R-:W-:Y:S01]  /*289c0*/  SHF.R.S32.HI R4, RZ, 0x8, R4 ;  /* 0x00000008ff047819 */ /* 0x000fe20000011404 */
[----:B------:R-:W-:-:S04]  /*289d0*/  IMAD.X R7, R10, 0x1, R3, P6 ;  /* 0x000000010a077824 */ /* 0x000fc800030e0603 */
[----:B------:R1:W-:Y:S04]  /*289e0*/  @P2 STG.E.U8 desc[UR24][R8.64], R11 ;  /* 0x0000000b08002986 */ /* 0x0003e8000c101118 */
[----:B------:R3:W-:Y:S01]  /*289f0*/  @P0 STG.E.U8 desc[UR24][R6.64], R4 ;  /* 0x0000000406000986 */ /* 0x0007e2000c101118 */
[----:B------:R-:W-:Y:S01]  /*28a00*/  ISETP.LT.AND P0, PT, R93, UR9, !P4 ;  /* 0x000000095d007c0c */ /* 0x000fe2000e701270 */
[----:B------:R-:W3:Y:S01]  /*28a10*/  LDCU UR9, c[0x0][0x398] ;  /* 0x00007300ff0977ac */ /* 0x000ee20008000800 */
[----:B0-----:R-:W-:Y:S01]  /*28a20*/  ISETP.LT.AND P2, PT, R66, UR10, !P5 ;  /* 0x0000000a42007c0c */ /* 0x001fe2000ef41270 */
[----:B------:R-:W0:Y:S01]  /*28a30*/  LDCU UR10, c[0x0][0x398] ;  /* 0x00007300ff0a77ac */ /* 0x000e220008000800 */
[C---:B-1----:R-:W-:Y:S02]  /*28a40*/  IADD3 R8, P4, PT, R5.reuse, R70, RZ ;  /* 0x0000004605087210 */ /* 0x042fe40007f9e0ff */
[----:B------:R-:W-:Y:S01]  /*28a50*/  PRMT R11, R30, 0x9910, RZ ;  /* 0x000099101e0b7816 */ /* 0x000fe200000000ff */
[----:B---3--:R-:W-:-:S02]  /*28a60*/  VIADD R4, R5, UR30 ;  /* 0x0000001e05047c36 */ /* 0x008fc40008000000 */
[----:B------:R-:W-:Y:S02]  /*28a70*/  VIADD R7, R65, 0x1f ;  /* 0x0000001f41077836 */ /* 0x000fe40000000000 */
[----:B------:R-:W-:Y:S01]  /*28a80*/  IMAD.X R9, R10, 0x1, R69, P4 ;  /* 0x000000010a097824 */ /* 0x000fe200020e0645 */
[----:B------:R-:W-:Y:S02]  /*28a90*/  SHF.R.S32.HI R5, RZ, 0x1f, R4 ;  /* 0x0000001fff057819 */ /* 0x000fe40000011404 */
[C---:B------:R-:W-:Y:S02]  /*28aa0*/  IADD3 R6, P6, PT, R4.reuse, R0, RZ ;  /* 0x0000000004067210 */ /* 0x040fe40007fde0ff */
[----:B------:R-:W-:Y:S02]  /*28ab0*/  SHF.R.S32.HI R10, RZ, 0x8, R11 ;  /* 0x00000008ff0a7819 */ /* 0x000fe4000001140b */
[----:B------:R-:W-:Y:S01]  /*28ac0*/  ISETP.GE.AND P4, PT, R7, UR4, PT ;  /* 0x0000000407007c0c */ /* 0x000fe2000bf86270 */
[----:B------:R-:W-:Y:S01]  /*28ad0*/  IMAD.X R7, R5, 0x1, R72, P6 ;  /* 0x0000000105077824 */ /* 0x000fe200030e0648 */
[----:B------:R-:W-:Y:S01]  /*28ae0*/  F2FP.SATFINITE.E4M3.F32.PACK_AB_MERGE_C R32, R33, R32, RZ ;  /* 0x000000202120723e */ /* 0x000fe200048070ff */
[----:B------:R1:W-:Y:S01]  /*28af0*/  @P0 STG.E.U8 desc[UR24][R8.64], R10 ;  /* 0x0000000a08000986 */ /* 0x0003e2000c101118 */
[----:B------:R-:W-:Y:S01]  /*28b00*/  ISETP.LT.AND P0, PT, R81, UR6, !P5 ;  /* 0x0000000651007c0c */ /* 0x000fe2000ef01270 */
[----:B------:R-:W3:Y:S02]  /*28b10*/  LDCU UR6, c[0x0][0x39c] ;  /* 0x00007380ff0677ac */ /* 0x000ee40008000800 */
[----:B------:R0:W-:Y:S01]  /*28b20*/  @P2 STG.E.U8 desc[UR24][R6.64], R13 ;  /* 0x0000000d06002986 */ /* 0x0001e2000c101118 */
[----:B------:R-:W-:Y:S01]  /*28b30*/  ISETP.LT.AND P2, PT, R67, UR12, !P5 ;  /* 0x0000000c43007c0c */ /* 0x000fe2000ef41270 */
[----:B------:R-:W0:Y:S01]  /*28b40*/  LDCU UR12, c[0x0][0x398] ;  /* 0x00007300ff0c77ac */ /* 0x000e220008000800 */
[----:B------:R-:W2:Y:S01]  /*28b50*/  LDCU UR4, c[0x0][0x39c] ;  /* 0x00007380ff0477ac */ /* 0x000ea20008000800 */
[----:B-1----:R-:W-:-:S05]  /*28b60*/  IADD3 R10, P6, PT, R4, R2, RZ ;  /* 0x00000002040a7210 */ /* 0x002fca0007fde0ff */
[----:B------:R-:W-:Y:S01]  /*28b70*/  IMAD.X R11, R5, 0x1, R71, P6 ;  /* 0x00000001050b7824 */ /* 0x000fe200030e0647 */
[C---:B------:R-:W-:Y:S02]  /*28b80*/  IADD3 R8, P6, PT, R4.reuse, R68, RZ ;  /* 0x0000004404087210 */ /* 0x040fe40007fde0ff */
[----:B------:R-:W-:Y:S01]  /*28b90*/  ISETP.LT.AND P5, PT, R93, UR14, !P5 ;  /* 0x0000000e5d007c0c */ /* 0x000fe2000efa1270 */
[----:B------:R-:W1:Y:S02]  /*28ba0*/  LDCU UR14, c[0x0][0x398] ;  /* 0x00007300ff0e77ac */ /* 0x000e640008000800 */
[----:B------:R-:W-:Y:S01]  /*28bb0*/  IMAD.X R9, R5, 0x1, R3, P6 ;  /* 0x0000000105097824 */ /* 0x000fe200030e0603 */
[C---:B0-----:R-:W-:Y:S01]  /*28bc0*/  IADD3 R6, P6, PT, R4.reuse, R70, RZ ;  /* 0x0000004604067210 */ /* 0x041fe20007fde0ff */
[----:B------:R0:W-:Y:S01]  /*28bd0*/  @P2 STG.E.U8 desc[UR24][R10.64], R12 ;  /* 0x0000000c0a002986 */ /* 0x0001e2000c101118 */
[----:B------:R-:W-:-:S03]  /*28be0*/  VIADD R4, R4, UR30 ;  /* 0x0000001e04047c36 */ /* 0x000fc60008000000 */
[----:B------:R-:W-:Y:S01]  /*28bf0*/  IMAD.X R7, R5, 0x1, R69, P6 ;  /* 0x0000000105077824 */ /* 0x000fe200030e0645 */
[----:B------:R-:W-:Y:S01]  /*28c00*/  PRMT R13, R13, 0x9910, RZ ;  /* 0x000099100d0d7816 */ /* 0x000fe200000000ff */
[----:B------:R1:W-:Y:S01]  /*28c10*/  @P0 STG.E.U8 desc[UR24][R8.64], R14 ;  /* 0x0000000e08000986 */ /* 0x0003e2000c101118 */
[----:B------:R-:W-:Y:S01]  /*28c20*/  ISETP.LT.AND P0, PT, R66, UR9, !P1 ;  /* 0x0000000942007c0c */ /* 0x000fe2000cf01270 */
[----:B------:R-:W2:Y:S02]  /*28c30*/  LDCU UR9, c[0x0][0x398] ;  /* 0x00007300ff0977ac */ /* 0x000ea40008000800 */
[----:B------:R3:W-:Y:S01]  /*28c40*/  @P5 STG.E.U8 desc[UR24][R6.64], R32 ;  /* 0x0000002006005986 */ /* 0x0007e2000c101118 */
[----:B------:R-:W-:Y:S01]  /*28c50*/  ISETP.LT.AND P5, PT, R67, UR10, !P1 ;  /* 0x0000000a43007c0c */ /* 0x000fe2000cfa1270 */
[----:B------:R-:W2:Y:S01]  /*28c60*/  LDCU UR10, c[0x0][0x398] ;  /* 0x00007300ff0a77ac */ /* 0x000ea20008000800 */
[----:B0-----:R-:W-:Y:S01]  /*28c70*/  PRMT R11, R12, 0x9910, RZ ;  /* 0x000099100c0b7816 */ /* 0x001fe200000000ff */
[----:B------:R-:W-:Y:S01]  /*28c80*/  IMAD.MOV.U32 R12, RZ, RZ, R13 ;  /* 0x000000ffff0c7224 */ /* 0x000fe200078e000d */
[----:B------:R-:W-:-:S02]  /*28c90*/  SHF.R.S32.HI R5, RZ, 0x1f, R4 ;  /* 0x0000001fff057819 */ /* 0x000fc40000011404 */
[C---:B-1----:R-:W-:Y:S02]  /*28ca0*/  IADD3 R8, P2, PT, R4.reuse, R0, RZ ;  /* 0x0000000004087210 */ /* 0x042fe40007f5e0ff */
[----:B---3--:R-:W-:-:S03]  /*28cb0*/  IADD3 R6, P6, PT, R4, R2, RZ ;  /* 0x0000000204067210 */ /* 0x008fc60007fde0ff */
[C---:B------:R-:W-:Y:S01]  /*28cc0*/  IMAD.X R9, R5.reuse, 0x1, R72, P2 ;  /* 0x0000000105097824 */ /* 0x040fe200010e0648 */
[----:B------:R-:W-:Y:S02]  /*28cd0*/  SHF.R.S32.HI R12, RZ, 0x8, R12 ;  /* 0x00000008ff0c7819 */ /* 0x000fe4000001140c */
[----:B------:R-:W-:Y:S01]  /*28ce0*/  SHF.R.S32.HI R11, RZ, 0x8, R11 ;  /* 0x00000008ff0b7819 */ /* 0x000fe2000001140b */
[----:B------:R-:W-:Y:S02]  /*28cf0*/  IMAD.X R7, R5, 0x1, R71, P6 ;  /* 0x0000000105077824 */ /* 0x000fe400030e0647 */
[----:B------:R-:W-:Y:S04]  /*28d00*/  @P0 STG.E.U8 desc[UR24][R8.64], R12 ;  /* 0x0000000c08000986 */ /* 0x000fe8000c101118 */
[----:B------:R2:W-:Y:S02]  /*28d10*/  @P5 STG.E.U8 desc[UR24][R6.64], R11 ;  /* 0x0000000b06005986 */ /* 0x0005e4000c101118 */
[----:B--2---:R-:W-:-:S02]  /*28d20*/  F2FP.SATFINITE.E4M3.F32.PACK_AB_MERGE_C R11, R85, R84, RZ ;  /* 0x00000054550b723e */ /* 0x004fc400048070ff */
[----:B------:R-:W2:Y:S04]  /*28d30*/  LDL.LU R84, [R1+0x80] ;  /* 0x0000800001547983 */ /* 0x000ea80000300800 */
[----:B------:R-:W2:Y:S01]  /*28d40*/  LDL.LU R85, [R1+0x84] ;  /* 0x0000840001557983 */ /* 0x000ea20000300800 */
[----:B------:R-:W-:Y:S01]  /*28d50*/  ISETP.LT.AND P6, PT, R81, UR12, !P1 ;  /* 0x0000000c51007c0c */ /* 0x000fe2000cfc1270 */
[C---:B------:R-:W-:Y:S01]  /*28d60*/  VIADD R7, R65.reuse, 0x21 ;  /* 0x0000002141077836 */ /* 0x040fe20000000000 */
[----:B------:R-:W-:Y:S01]  /*28d70*/  IADD3 R6, P5, PT, R4, R68, RZ ;  /* 0x0000004404067210 */ /* 0x000fe20007fbe0ff */
[----:B------:R-:W-:Y:S01]  /*28d80*/  VIADD R10, R65, 0x20 ;  /* 0x00000020410a7836 */ /* 0x000fe20000000000 */
[----:B------:R-:W-:Y:S01]  /*28d90*/  PRMT R8, R14, 0x9910, RZ ;  /* 0x000099100e087816 */ /* 0x000fe200000000ff */
[----:B------:R-:W0:Y:S01]  /*28da0*/  LDCU UR12, c[0x0][0x398] ;  /* 0x00007300ff0c77ac */ /* 0x000e220008000800 */
[----:B------:R-:W-:Y:S01]  /*28db0*/  ISETP.GE.AND P0, PT, R7, UR6, PT ;  /* 0x0000000607007c0c */ /* 0x000fe2000bf06270 */
[----:B------:R-:W-:Y:S01]  /*28dc0*/  IMAD.X R7, R5, 0x1, R3, P5 ;  /* 0x0000000105077824 */ /* 0x000fe200028e0603 */
[----:B------:R-:W-:Y:S01]  /*28dd0*/  SHF.R.S32.HI R8, RZ, 0x8, R8 ;  /* 0x00000008ff087819 */ /* 0x000fe20000011408 */
[----:B------:R-:W1:Y:S01]  /*28de0*/  LDCU UR6, c[0x0][0x398] ;  /* 0x00007300ff0677ac */ /* 0x000e620008000800 */
[----:B------:R-:W-:-:S03]  /*28df0*/  ISETP.LT.AND P5, PT, R93, UR14, !P1 ;  /* 0x0000000e5d007c0c */ /* 0x000fc6000cfa1270 */
[----:B------:R3:W-:Y:S01]  /*28e00*/  @P6 STG.E.U8 desc[UR24][R6.64], R8 ;  /* 0x0000000806006986 */ /* 0x0007e2000c101118 */
[----:B------:R-:W-:Y:S01]  /*28e10*/  PRMT R9, R32, 0x9910, RZ ;  /* 0x0000991020097816 */ /* 0x000fe200000000ff */
[----:B------:R-:W0:Y:S03]  /*28e20*/  LDCU UR14, c[0x0][0x398] ;  /* 0x00007300ff0e77ac */ /* 0x000e260008000800 */
[----:B------:R-:W-:Y:S02]  /*28e30*/  SHF.R.S32.HI R9, RZ, 0x8, R9 ;  /* 0x00000008ff097819 */ /* 0x000fe40000011409 */
[C---:B---3--:R-:W-:Y:S01]  /*28e40*/  IADD3 R6, P1, PT, R4.reuse, R70, RZ ;  /* 0x0000004604067210 */ /* 0x048fe20007f3e0ff */
[----:B------:R-:W-:-:S04]  /*28e50*/  VIADD R4, R4, UR30 ;  /* 0x0000001e04047c36 */ /* 0x000fc80008000000 */
[----:B------:R-:W-:Y:S01]  /*28e60*/  IMAD.X R7, R5, 0x1, R69, P1 ;  /* 0x0000000105077824 */ /* 0x000fe200008e0645 */
[----:B------:R-:W-:Y:S02]  /*28e70*/  SHF.R.S32.HI R5, RZ, 0x1f, R4 ;  /* 0x0000001fff057819 */ /* 0x000fe40000011404 */
[----:B------:R-:W-:Y:S02]  /*28e80*/  IADD3 R8, P6, PT, R4, R0, RZ ;  /* 0x0000000004087210 */ /* 0x000fe40007fde0ff */
[----:B------:R-:W-:Y:S01]  /*28e90*/  ISETP.LT.AND P1, PT, R66, UR9, !P3 ;  /* 0x0000000942007c0c */ /* 0x000fe2000df21270 */
[----:B------:R3:W-:Y:S01]  /*28ea0*/  @P5 STG.E.U8 desc[UR24][R6.64], R9 ;  /* 0x0000000906005986 */ /* 0x0007e2000c101118 */
[----:B------:R-:W-:Y:S01]  /*28eb0*/  ISETP.LT.AND P5, PT, R67, UR10, !P3 ;  /* 0x0000000a43007c0c */ /* 0x000fe2000dfa1270 */
[----:B------:R-:W0:Y:S01]  /*28ec0*/  LDCU UR9, c[0x0][0x398] ;  /* 0x00007300ff0977ac */ /* 0x000e220008000800 */
[----:B------:R-:W-:Y:S02]  /*28ed0*/  F2FP.SATFINITE.E4M3.F32.PACK_AB_MERGE_C R12, R16, R73, RZ ;  /* 0x00000049100c723e */ /* 0x000fe400048070ff */
[----:B------:R-:W-:Y:S01]  /*28ee0*/  F2FP.SATFINITE.E4M3.F32.PACK_AB_MERGE_C R13, R78, R74, RZ ;  /* 0x0000004a4e0d723e */ /* 0x000fe200048070ff */
[----:B------:R-:W0:Y:S01]  /*28ef0*/  LDCU UR10, c[0x0][0x398] ;  /* 0x00007300ff0a77ac */ /* 0x000e220008000800 */
[----:B---3--:R-:W-:Y:S01]  /*28f00*/  IMAD.X R9, R5, 0x1, R72, P6 ;  /* 0x0000000105097824 */ /* 0x008fe200030e0648 */
[----:B------:R-:W-:-:S05]  /*28f10*/  IADD3 R6, P6, PT, R4, R2, RZ ;  /* 0x0000000204067210 */ /* 0x000fca0007fde0ff */
[----:B------:R-:W-:Y:S01]  /*28f20*/  IMAD.X R7, R5, 0x1, R71, P6 ;  /* 0x0000000105077824 */ /* 0x000fe200030e0647 */
[----:B-1----:R-:W-:Y:S01]  /*28f30*/  ISETP.LT.AND P6, PT, R81, UR6, !P3 ;  /* 0x0000000651007c0c */ /* 0x002fe2000dfc1270 */
[----:B------:R-:W-:Y:S01]  /*28f40*/  @P1 STG.E.U8 desc[UR24][R8.64], R12 ;  /* 0x0000000c08001986 */ /* 0x000fe2000c101118 */
[----:B------:R-:W-:Y:S01]  /*28f50*/  ISETP.GE.AND P2, PT, R10, UR4, PT ;  /* 0x000000040a007c0c */ /* 0x000fe2000bf46270 */
[----:B------:R-:W1:Y:S02]  /*28f60*/  LDCU UR4, c[0x0][0x39c] ;  /* 0x00007380ff0477ac */ /* 0x000e640008000800 */
[----:B------:R3:W-:Y:S01]  /*28f70*/  @P5 STG.E.U8 desc[UR24][R6.64], R13 ;  /* 0x0000000d06005986 */ /* 0x0007e2000c101118 */
[----:B0-----:R-:W-:Y:S01]  /*28f80*/  ISETP.LT.AND P3, PT, R93, UR9, !P3 ;  /* 0x000000095d007c0c */ /* 0x001fe2000df61270 */
[----:B------:R-:W-:Y:S01]  /*28f90*/  VIADD R10, R65, 0x22 ;  /* 0x00000022410a7836 */ /* 0x000fe20000000000 */
[----:B------:R-:W-:Y:S01]  /*28fa0*/  F2FP.SATFINITE.E4M3.F32.PACK_AB_MERGE_C R34, R35, R34, RZ ;  /* 0x000000222322723e */ /* 0x000fe200048070ff */
[----:B------:R-:W0:Y:S01]  /*28fb0*/  LDCU UR6, c[0x0][0x398] ;  /* 0x00007300ff0677ac */ /* 0x000e220008000800 */
[----:B----4-:R-:W-:-:S02]  /*28fc0*/  F2FP.SATFINITE.E4M3.F32.PACK_AB_MERGE_C R14, R76, R75, RZ ;  /* 0x0000004b4c0e723e */ /* 0x010fc400048070ff */
[----:B------:R-:W4:Y:S01]  /*28fd0*/  LDL.LU R75, [R1+0x288] ;  /* 0x00028800014b7983 */ /* 0x000f220000300800 */
[----:B-----5:R-:W-:Y:S01]  /*28fe0*/  F2FP.SATFINITE.E4M3.F32.PACK_AB_MERGE_C R15, R80, R77, RZ ;  /* 0x0000004d500f723e */ /* 0x020fe200048070ff */
[----:B------:R-:W5:Y:S02]  /*28ff0*/  LDCU UR9, c[0x0][0x398] ;  /* 0x00007300ff0977ac */ /* 0x000f640008000800 */
[----:B------:R-:W4:Y:S01]  /*29000*/  LDL.LU R76, [R1+0x28c] ;  /* 0x00028c00014c7983 */ /* 0x000f220000300800 */
[----:B---3--:R-:W-:-:S03]  /*29010*/  IADD3 R6, P5, PT, R4, R68, RZ ;  /* 0x0000004404067210 */ /* 0x008fc60007fbe0ff */
[----:B------:R-:W3:Y:S02]  /*29020*/  LDL.LU R77, [R1+0x188] ;  /* 0x00018800014d7983 */ /* 0x000ee40000300800 */
[----:B------:R-:W-:Y:S01]  /*29030*/  IMAD.X R7, R5, 0x1, R3, P5 ;  /* 0x0000000105077824 */ /* 0x000fe200028e0603 */
[----:B-1----:R-:W-:Y:S01]  /*29040*/  ISETP.GE.AND P1, PT, R10, UR4, PT ;  /* 0x000000040a007c0c */ /* 0x002fe2000bf26270 */
[----:B------:R-:W3:Y:S04]  /*29050*/  LDL.LU R80, [R1+0x18c] ;  /* 0x00018c0001507983 */ /* 0x000ee80000300800 */
[----:B------:R-:W-:Y:S01]  /*29060*/  @P6 STG.E.U8 desc[UR24][R6.64], R11 ;  /* 0x0000000b06006986 */ /* 0x000fe2000c101118 */
[----:B------:R-:W-:Y:S01]  /*29070*/  IADD3 R8, P6, PT, R4, R70, RZ ;  /* 0x0000004604087210 */ /* 0x000fe20007fde0ff */
[----:B------:R-:W1:Y:S01]  /*29080*/  LDCU UR4, c[0x0][0x398] ;  /* 0x00007300ff0477ac */ /* 0x000e620008000800 */
[----:B------:R-:W-:-:S03]  /*29090*/  PRMT R10, R12, 0x9910, RZ ;  /* 0x000099100c0a7816 */ /* 0x000fc600000000ff */
[----:B------:R-:W-:-:S05]  /*290a0*/  IMAD.X R9, R5, 0x1, R69, P6 ;  /* 0x0000000105097824 */ /* 0x000fca00030e0645 */
[----:B------:R0:W-:Y:S02]  /*290b0*/  @P3 STG.E.U8 desc[UR24][R8.64], R34 ;  /* 0x0000002208003986 */ /* 0x0001e4000c101118 */
[----:B0-----:R-:W-:Y:S02]  /*290c0*/  SHF.R.S32.HI R8, RZ, 0x8, R10 ;  /* 0x00000008ff087819 */ /* 0x001fe4000001140a */
[----:B------:R-:W-:Y:S02]  /*290d0*/  PRMT R10, R11, 0x9910, RZ ;  /* 0x000099100b0a7816 */ /* 0x000fe400000000ff */
[----:B--2---:R-:W-:Y:S02]  /*290e0*/  F2FP.SATFINITE.E4M3.F32.PACK_AB_MERGE_C R11, R85, R84, RZ ;  /* 0x00000054550b723e */ /* 0x004fe400048070ff */
[----:B------:R-:W2:Y:S04]  /*290f0*/  LDL.LU R84, [R1+0x88] ;  /* 0x0000880001547983 */ /* 0x000ea80000300800 */
[----:B------:R-:W2:Y:S01]  /*29100*/  LDL.LU R85, [R1+0x8c] ;  /* 0x00008c0001557983 */ /* 0x000ea20000300800 */
[----:B------:R-:W-:Y:S01]  /*29110*/  VIADD R4, R4, UR30 ;  /* 0x0000001e04047c36 */ /* 0x000fe20008000000 */
[----:B------:R-:W-:Y:S01]  /*29120*/  ISETP.LT.AND P5, PT, R66, UR10, !P4 ;  /* 0x0000000a42007c0c */ /* 0x000fe2000e7a1270 */
[----:B------:R-:W0:Y:S03]  /*29130*/  LDCU UR10, c[0x0][0x398] ;  /* 0x00007300ff0a77ac */ /* 0x000e260008000800 */
[----:B------:R-:W-:-:S02]  /*29140*/  SHF.R.S32.HI R5, RZ, 0x1f, R4 ;  /* 0x0000001fff057819 */ /* 0x000fc40000011404 */
[----:B------:R-:W-:Y:S02]  /*29150*/  IADD3 R6, P6, PT, R4, R0, RZ ;  /* 0x0000000004067210 */ /* 0x000fe40007fde0ff */
[----:B------:R-:W-:-:S03]  /*29160*/  PRMT R9, R13, 0x9910, RZ ;  /* 0x000099100d097816 */ /* 0x000fc600000000ff */
[----:B------:R-:W-:Y:S01]  /*29170*/  IMAD.X R7, R5, 0x1, R72, P6 ;  /* 0x0000000105077824 */ /* 0x000fe200030e0648 */
[----:B-1----:R-:W-:Y:S01]  /*29180*/  ISETP.LT.AND P3, PT, R67, UR4, !P4 ;  /* 0x0000000443007c0c */ /* 0x002fe2000e761270 */
[----:B------:R-:W1:Y:S03]  /*29190*/  LDCU UR4, c[0x0][0x39c] ;  /* 0x00007380ff0477ac */ /* 0x000e660008000800 */
[----:B------:R0:W-:Y:S01]  /*291a0*/  @P5 STG.E.U8 desc[UR24][R6.64], R8 ;  /* 0x0000000806005986 */ /* 0x0001e2000c101118 */
[----:B------:R-:W-:Y:S01]  /*291b0*/  ISETP.LT.AND P5, PT, R81, UR6, !P4 ;  /* 0x0000000651007c0c */ /* 0x000fe2000e7a1270 */
[----:B------:R-:W1:Y:S01]  /*291c0*/  LDCU UR6, c[0x0][0x39c] ;  /* 0x00007380ff0677ac */ /* 0x000e620008000800 */
[----:B0-----:R-:W-:Y:S01]  /*291d0*/  IADD3 R8, P6, PT, R4, R2, RZ ;  /* 0x0000000204087210 */ /* 0x001fe20007fde0ff */
[----:B------:R-:W-:-:S04]  /*291e0*/  IMAD.MOV.U32 R7, RZ, RZ, R9 ;  /* 0x000000ffff077224 */ /* 0x000fc800078e0009 */
[----:B------:R-:W-:Y:S01]  /*291f0*/  IMAD.X R9, R5, 0x1, R71, P6 ;  /* 0x0000000105097824 */ /* 0x000fe200030e0647 */
[----:B------:R-:W-:Y:S02]  /*29200*/  SHF.R.S32.HI R7, RZ, 0x8, R7 ;  /* 0x00000008ff077819 */ /* 0x000fe40000011407 */
[----:B------:R-:W-:-:S03]  /*29210*/  IADD3 R6, P6, PT, R4, R68, RZ ;  /* 0x0000004404067210 */ /* 0x000fc60007fde0ff */
[----:B------:R0:W-:Y:S02]  /*29220*/  @P3 STG.E.U8 desc[UR24][R8.64], R7 ;  /* 0x0000000708003986 */ /* 0x0001e4000c101118 */
[----:B0-----:R-:W-:Y:S01]  /*29230*/  IMAD.X R7, R5, 0x1, R3, P6 ;  /* 0x0000000105077824 */ /* 0x001fe200030e0603 */
[----:B------:R-:W-:Y:S02]  /*29240*/  SHF.R.S32.HI R8, RZ, 0x8, R10 ;  /* 0x00000008ff087819 */ /* 0x000fe4000001140a */
[----:B------:R-:W-:Y:S02]  /*29250*/  PRMT R9, R34, 0x9910, RZ ;  /* 0x0000991022097816 */ /* 0x000fe400000000ff */
[----:B-----5:R-:W-:Y:S01]  /*29260*/  ISETP.LT.AND P6, PT, R93, UR9, !P4 ;  /* 0x000000095d007c0c */ /* 0x020fe2000e7c1270 */
[----:B------:R0:W-:Y:S01]  /*29270*/  @P5 STG.E.U8 desc[UR24][R6.64], R8 ;  /* 0x0000000806005986 */ /* 0x0001e2000c101118 */
[----:B------:R-:W-:Y:S01]  /*29280*/  ISETP.LT.AND P4, PT, R66, UR10, !P2 ;  /* 0x0000000a42007c0c */ /* 0x000fe2000d781270 */
[----:B------:R-:W-:Y:S01]  /*29290*/  VIADD R10, R65, 0x23 ;  /* 0x00000023410a7836 */ /* 0x000fe20000000000 */
[----:B------:R-:W-:Y:S01]  /*292a0*/  F2FP.SATFINITE.E4M3.F32.PACK_AB_MERGE_C R36, R37, R36, RZ ;  /* 0x000000242524723e */ /* 0x000fe200048070ff */
[----:B------:R-:W5:Y:S01]  /*292b0*/  LDCU UR9, c[0x0][0x398] ;  /* 0x00007300ff0977ac */ /* 0x000f620008000800 */
[----:B------:R-:W1:Y:S01]  /*292c0*/  LDCU UR10, c[0x0][0x398] ;  /* 0x00007300ff0a77ac */ /* 0x000e620008000800 */
[----:B0-----:R-:W-:Y:S01]  /*292d0*/  IADD3 R8, P3, PT, R4, R70, RZ ;  /* 0x0000004604087210 */ /* 0x001fe20007f7e0ff */
[----:B------:R-:W-:-:S02]  /*292e0*/  IMAD.MOV.U32 R7, RZ, RZ, R9 ;  /* 0x000000ffff077224 */ /* 0x000fc400078e0009 */
[----:B------:R-:W-:Y:S02]  /*292f0*/  VIADD R4, R4, UR30 ;  /* 0x0000001e04047c36 */ /* 0x000fe40008000000 */
[----:B------:R-:W-:Y:S01]  /*29300*/  IMAD.X R9, R5, 0x1, R69, P3 ;  /* 0x0000000105097824 */ /* 0x000fe200018e0645 */
[----:B------:R-:W-:Y:S02]  /*29310*/  SHF.R.S32.HI R7, RZ, 0x8, R7 ;  /* 0x00000008ff077819 */ /* 0x000fe40000011407 */
[----:B------:R-:W-:Y:S02]  /*29320*/  SHF.R.S32.HI R5, RZ, 0x1f, R4 ;  /* 0x0000001fff057819 */ /* 0x000fe40000011404 */
[----:B------:R-:W-:Y:S02]  /*29330*/  IADD3 R6, P5, PT, R4, R0, RZ ;  /* 0x0000000004067210 */ /* 0x000fe40007fbe0ff */
[----:B------:R-:W-:Y:S01]  /*29340*/  ISETP.LT.AND P3, PT, R67, UR12, !P2 ;  /* 0x0000000c43007c0c */ /* 0x000fe2000d761270 */
[----:B------:R0:W-:Y:S01]  /*29350*/  @P6 STG.E.U8 desc[UR24][R8.64], R7 ;  /* 0x0000000708006986 */ /* 0x0001e2000c101118 */
[----:B----4-:R-:W-:Y:S01]  /*29360*/  F2FP.SATFINITE.E4M3.F32.PACK_AB_MERGE_C R13, R76, R75, RZ ;  /* 0x0000004b4c0d723e */ /* 0x010fe200048070ff */
[----:B------:R-:W4:Y:S01]  /*29370*/  LDCU UR12, c[0x0][0x398] ;  /* 0x00007300ff0c77ac */ /* 0x000f220008000800 */
[----:B0-----:R-:W-:Y:S01]  /*29380*/  IADD3 R8, P6, PT, R4, R2, RZ ;  /* 0x0000000204087210 */ /* 0x001fe20007fde0ff */
[----:B------:R-:W-:-:S04]  /*29390*/  IMAD.X R7, R5, 0x1, R72, P5 ;  /* 0x0000000105077824 */ /* 0x000fc800028e0648 */
[----:B------:R-:W-:Y:S01]  /*293a0*/  IMAD.X R9, R5, 0x1, R71, P6 ;  /* 0x0000000105097824 */ /* 0x000fe200030e0647 */
[----:B------:R0:W-:Y:S01]  /*293b0*/  @P4 STG.E.U8 desc[UR24][R6.64], R14 ;  /* 0x0000000e06004986 */ /* 0x0001e2000c101118 */
[----:B------:R-:W-:Y:S01]  /*293c0*/  ISETP.LT.AND P5, PT, R81, UR14, !P2 ;  /* 0x0000000e51007c0c */ /* 0x000fe2000d7a1270 */
[----:B------:R-:W2:Y:S01]  /*293d0*/  LDCU UR14, c[0x0][0x398] ;  /* 0x00007300ff0e77ac */ /* 0x000ea20008000800 */
        /* <DEDUP_REMOVED lines=9> */
[----:B------:R-:W-:-:S03]  /*29470*/  ISETP.GE.AND P4, PT, R10, UR4, PT ;  /* 0x000000040a007c0c */ /* 0x000fc6000bf86270 */
[----:B------:R-:W-:Y:S01]  /*29480*/  IMAD.X R9, R5, 0x1, R69, P6 ;  /* 0x0000000105097824 */ /* 0x000fe200030e0645 */
[----:B------:R-:W-:Y:S01]  /*29490*/  PRMT R10, R14, 0x9910, RZ ;  /* 0x000099100e0a7816 */ /* 0x000fe200000000ff */
[----:B------:R-:W-:Y:S01]  /*294a0*/  @P5 STG.E.U8 desc[UR24][R6.64], R11 ;  /* 0x0000000b06005986 */ /* 0x000fe2000c101118 */
[----:B------:R-:W-:Y:S01]  /*294b0*/  VIADD R4, R4, UR30 ;  /* 0x0000001e04047c36 */ /* 0x000fe20008000000 */
[----:B------:R-:W0:Y:S02]  /*294c0*/  LDCU UR4, c[0x0][0x39c] ;  /* 0x00007380ff0477ac */ /* 0x000e240008000800 */
[----:B------:R1:W-:Y:S02]  /*294d0*/  @P2 STG.E.U8 desc[UR24][R8.64], R36 ;  /* 0x0000002408002986 */ /* 0x0003e4000c101118 */
[----:B-1----:R-:W-:Y:S02]  /*294e0*/  SHF.R.S32.HI R8, RZ, 0x8, R10 ;  /* 0x00000008ff087819 */ /* 0x002fe4000001140a */
[----:B------:R-:W-:-:S02]  /*294f0*/  PRMT R10, R15, 0x9910, RZ ;  /* 0x000099100f0a7816 */ /* 0x000fc400000000ff */
[----:B------:R-:W-:Y:S02]  /*29500*/  F2FP.SATFINITE.E4M3.F32.PACK_AB_MERGE_C R15, R87, R86, RZ ;  /* 0x00000056570f723e */ /* 0x000fe400048070ff */
[----:B--2---:R-:W-:Y:S02]  /*29510*/  F2FP.SATFINITE.E4M3.F32.PACK_AB_MERGE_C R14, R85, R84, RZ ;  /* 0x00000054550e723e */ /* 0x004fe400048070ff */
[----:B------:R-:W2:Y:S04]  /*29520*/  LDL.LU R84, [R1+0x190] ;  /* 0x0001900001547983 */ /* 0x000ea80000300800 */
[----:B------:R-:W2:Y:S04]  /*29530*/  LDL.LU R85, [R1+0x194] ;  /* 0x0001940001557983 */ /* 0x000ea80000300800 */
[----:B------:R-:W4:Y:S04]  /*29540*/  LDL.LU R86, [R1+0x90] ;  /* 0x0000900001567983 */ /* 0x000f280000300800 */
[----:B------:R-:W4:Y:S01]  /*29550*/  LDL.LU R87, [R1+0x94] ;  /* 0x0000940001577983 */ /* 0x000f220000300800 */
[----:B-----5:R-:W-:Y:S01]  /*29560*/  ISETP.LT.AND P5, PT, R66, UR9, !P0 ;  /* 0x0000000942007c0c */ /* 0x020fe2000c7a1270 */
[----:B------:R-:W1:Y:S01]  /*29570*/  LDCU UR9, c[0x0][0x398] ;  /* 0x00007300ff0977ac */ /* 0x000e620008000800 */
[----:B------:R-:W-:-:S02]  /*29580*/  SHF.R.S32.HI R5, RZ, 0x1f, R4 ;  /* 0x0000001fff057819 */ /* 0x000fc40000011404 */
[----:B------:R-:W-:Y:S02]  /*29590*/  IADD3 R6, P6, PT, R4, R0, RZ ;  /* 0x0000000004067210 */ /* 0x000fe40007fde0ff */
[----:B------:R-:W-:Y:S01]  /*295a0*/  ISETP.LT.AND P2, PT, R67, UR6, !P0 ;  /* 0x0000000643007c0c */ /* 0x000fe2000c741270 */
[----:B------:R-:W5:Y:S02]  /*295b0*/  LDCU UR6, c[0x0][0x398] ;  /* 0x00007300ff0677ac */ /* 0x000f640008000800 */
        /* <DEDUP_REMOVED lines=11> */
[----:B------:R-:W-:Y:S01]  /*29670*/  ISETP.GE.AND P2, PT, R7, UR4, PT ;  /* 0x0000000407007c0c */ /* 0x000fe2000bf46270 */
[----:B------:R-:W-:Y:S01]  /*29680*/  IMAD.X R7, R5, 0x1, R3, P6 ;  /* 0x0000000105077824 */ /* 0x000fe200030e0603 */
[----:B-1----:R-:W-:Y:S01]  /*29690*/  ISETP.LT.AND P0, PT, R93, UR9, !P0 ;  /* 0x000000095d007c0c */ /* 0x002fe2000c701270 */
[----:B------:R-:W1:Y:S01]  /*296a0*/  LDCU UR9, c[0x0][0x398] ;  /* 0x00007300ff0977ac */ /* 0x000e620008000800 */
[----:B------:R-:W1:Y:S01]  /*296b0*/  LDCU UR4, c[0x0][0x39c] ;  /* 0x00007380ff0477ac */ /* 0x000e620008000800 */
[----:B0-----:R-:W-:-:S05]  /*296c0*/  SHF.R.S32.HI R8, RZ, 0x8, R11 ;  /* 0x00000008ff087819 */ /* 0x001fca000001140b */
[----:B------:R0:W-:Y:S01]  /*296d0*/  @P5 STG.E.U8 desc[UR24][R6.64], R8 ;  /* 0x0000000806005986 */ /* 0x0001e2000c101118 */
[----:B-----5:R-:W-:Y:S01]  /*296e0*/  ISETP.LT.AND P5, PT, R66, UR6, !P1 ;  /* 0x0000000642007c0c */ /* 0x020fe2000cfa1270 */
[----:B------:R-:W5:Y:S01]  /*296f0*/  LDCU UR6, c[0x0][0x398] ;  /* 0x00007300ff0677ac */ /* 0x000f620008000800 */
        /* <DEDUP_REMOVED lines=11> */
[----:B---3--:R-:W-:Y:S01]  /*297b0*/  F2FP.SATFINITE.E4M3.F32.PACK_AB_MERGE_C R12, R80, R77, RZ ;  /* 0x0000004d500c723e */ /* 0x008fe200048070ff */
[----:B------:R3:W-:Y:S01]  /*297c0*/  @P5 STG.E.U8 desc[UR24][R6.64], R13 ;  /* 0x0000000d06005986 */ /* 0x0007e2000c101118 */
[----:B-1----:R-:W-:Y:S01]  /*297d0*/  ISETP.LT.AND P5, PT, R81, UR9, !P1 ;  /* 0x0000000951007c0c */ /* 0x002fe2000cfa1270 */
[----:B------:R-:W1:Y:S01]  /*297e0*/  LDCU UR9, c[0x0][0x398] ;  /* 0x00007300ff0977ac */ /* 0x000e620008000800 */
[----:B0-----:R-:W-:Y:S01]  /*297f0*/  IADD3 R8, P6, PT, R4, R2, RZ ;  /* 0x0000000204087210 */ /* 0x001fe20007fde0ff */
[----:B------:R-:W0:Y:S01]  /*29800*/  LDCU UR10, c[0x0][0x398] ;  /* 0x00007300ff0a77ac */ /* 0x000e220008000800 */
[----:B------:R-:W-:Y:S01]  /*29810*/  F2FP.SATFINITE.E4M3.F32.PACK_AB_MERGE_C R38, R39, R38, RZ ;  /* 0x000000262726723e */ /* 0x000fe200048070ff */
[----:B------:R-:W4:Y:S02]  /*29820*/  LDL.LU R77, [R1+0x298] ;  /* 0x00029800014d7983 */ /* 0x000f240000300800 */
[----:B------:R-:W-:Y:S01]  /*29830*/  IMAD.X R9, R10, 0x1, R71, P6 ;  /* 0x000000010a097824 */ /* 0x000fe200030e0647 */
[----:B---3--:R-:W-:Y:S01]  /*29840*/  IADD3 R6, P6, PT, R4, R68, RZ ;  /* 0x0000004404067210 */ /* 0x008fe20007fde0ff */
[----:B------:R-:W3:Y:S04]  /*29850*/  LDL.LU R80, [R1+0x29c] ;  /* 0x00029c0001507983 */ /* 0x000ee80000300800 */
[----:B------:R-:W-:Y:S01]  /*29860*/  IMAD.X R7, R10, 0x1, R3, P6 ;  /* 0x000000010a077824 */ /* 0x000fe200030e0603 */
[----:B------:R0:W-:Y:S01]  /*29870*/  @P0 STG.E.U8 desc[UR24][R8.64], R12 ;  /* 0x0000000c08000986 */ /* 0x0001e2000c101118 */
[----:B------:R-:W-:Y:S01]  /*29880*/  ISETP.GE.AND P0, PT, R5, UR4, PT ;  /* 0x0000000405007c0c */ /* 0x000fe2000bf06270 */
[----:B------:R-:W0:Y:S01]  /*29890*/  LDCU UR4, c[0x0][0x398] ;  /* 0x00007300ff0477ac */ /* 0x000e220008000800 */
[----:B------:R-:W-:Y:S01]  /*298a0*/  VIADD R5, R4, UR30 ;  /* 0x0000001e04057c36 */ /* 0x000fe20008000000 */
[----:B------:R0:W-:Y:S01]  /*298b0*/  @P5 STG.E.U8 desc[UR24][R6.64], R14 ;  /* 0x0000000e06005986 */ /* 0x0001e2000c101118 */
[----:B-----5:R-:W-:Y:S01]  /*298c0*/  ISETP.LT.AND P1, PT, R93, UR6, !P1 ;  /* 0x000000065d007c0c */ /* 0x020fe2000cf21270 */
[----:B------:R-:W5:Y:S01]  /*298d0*/  LDCU UR6, c[0x0][0x398] ;  /* 0x00007300ff0677ac */ /* 0x000f620008000800 */
[----:B-1----:R-:W-:-:S02]  /*298e0*/  ISETP.LT.AND P5, PT, R66, UR9, !P4 ;  /* 0x0000000942007c0c */ /* 0x002fc4000e7a1270 */
        /* <DEDUP_REMOVED lines=11> */
[----:B------:R-:W2:Y:S01]  /*299a0*/  LDCU UR4, c[0x0][0x39c] ;  /* 0x00007380ff0477ac */ /* 0x000ea20008000800 */
[----:B------:R-:W-:Y:S02]  /*299b0*/  PRMT R10, R12, 0x9910, RZ ;  /* 0x000099100c0a7816 */ /* 0x000fe400000000ff */
[----:B-1----:R-:W-:-:S02]  /*299c0*/  IADD3 R8, P6, PT, R5, R2, RZ ;  /* 0x0000000205087210 */ /* 0x002fc40007fde0ff */
[----:B------:R-:W-:-:S03]  /*299d0*/  SHF.R.S32.HI R10, RZ, 0x8, R10 ;  /* 0x00000008ff0a7819 */ /* 0x000fc6000001140a */
[----:B------:R-:W-:Y:S01]  /*299e0*/  IMAD.X R9, R11, 0x1, R71, P6 ;  /* 0x000000010b097824 */ /* 0x000fe200030e0647 */
[----:B------:R-:W-:Y:S01]  /*299f0*/  ISETP.LT.AND P1, PT, R81, UR10, !P4 ;  /* 0x0000000a51007c0c */ /* 0x000fe2000e721270 */
[----:B------:R-:W1:Y:S01]  /*29a00*/  LDCU UR10, c[0x0][0x398] ;  /* 0x00007300ff0a77ac */ /* 0x000e620008000800 */
[----:B-----5:R-:W-:Y:S02]  /*29a10*/  ISETP.LT.AND P4, PT, R93, UR6, !P4 ;  /* 0x000000065d007c0c */ /* 0x020fe4000e781270 */
[----:B0-----:R-:W-:Y:S01]  /*29a20*/  IADD3 R6, P6, PT, R5, R68, RZ ;  /* 0x0000004405067210 */ /* 0x001fe20007fde0ff */
[----:B------:R0:W-:Y:S01]  /*29a30*/  @P5 STG.E.U8 desc[UR24][R8.64], R10 ;  /* 0x0000000a08005986 */ /* 0x0001e2000c101118 */
[----:B------:R-:W-:Y:S01]  /*29a40*/  PRMT R4, R14, 0x9910, RZ ;  /* 0x000099100e047816 */ /* 0x000fe200000000ff */
[----:B------:R-:W5:Y:S01]  /*29a50*/  LDCU UR6, c[0x0][0x39c] ;  /* 0x00007380ff0677ac */ /* 0x000f620008000800 */
[----:B------:R-:W-:Y:S01]  /*29a60*/  PRMT R13, R38, 0x9910, RZ ;  /* 0x00009910260d7816 */ /* 0x000fe200000000ff */
[----:B------:R-:W-:Y:S01]  /*29a70*/  IMAD.X R7, R11, 0x1, R3, P6 ;  /* 0x000000010b077824 */ /* 0x000fe200030e0603 */
[----:B------:R-:W-:-:S02]  /*29a80*/  SHF.R.S32.HI R4, RZ, 0x8, R4 ;  /* 0x00000008ff047819 */ /* 0x000fc40000011404 */
[----:B------:R-:W-:Y:S02]  /*29a90*/  SHF.R.S32.HI R13, RZ, 0x8, R13 ;  /* 0x00000008ff0d7819 */ /* 0x000fe4000001140d */
[----:B0-----:R-:W-:Y:S01]  /*29aa0*/  IADD3 R10, P5, PT, R5, R70, RZ ;  /* 0x00000046050a7210 */ /* 0x001fe20007fbe0ff */
[----:B------:R-:W-:Y:S04]  /*29ab0*/  @P1 STG.E.U8 desc[UR24][R6.64], R4 ;  /* 0x0000000406001986 */ /* 0x000fe8000c101118 */
[----:B------:R-:W-:-:S05]  /*29ac0*/  IMAD.X R11, R11, 0x1, R69, P5 ;  /* 0x000000010b0b7824 */ /* 0x000fca00028e0645 */
[----:B------:R4:W-:Y:S01]  /*29ad0*/  @P4 STG.E.U8 desc[UR24][R10.64], R13 ;  /* 0x0000000d0a004986 */ /* 0x0009e2000c101118 */
[----:B--2---:R-:W-:-:S03]  /*29ae0*/  F2FP.SATFINITE.E4M3.F32.PACK_AB_MERGE_C R14, R85, R84, RZ ;  /* 0x00000054550e723e */ /* 0x004fc600048070ff */
[----:B------:R-:W2:Y:S04]  /*29af0*/  LDL.LU R84, [R1+0x198] ;  /* 0x0001980001547983 */ /* 0x000ea80000300800 */
[----:B------:R-:W2:Y:S01]  /*29b00*/  LDL.LU R85, [R1+0x19c] ;  /* 0x00019c0001557983 */ /* 0x000ea20000300800 */
[----:B----4-:R-:W-:-:S03]  /*29b10*/  F2FP.SATFINITE.E4M3.F32.PACK_AB_MERGE_C R13, R87, R86, RZ ;  /* 0x00000056570d723e */ /* 0x010fc600048070ff */
[----:B------:R-:W4:Y:S04]  /*29b20*/  LDL.LU R86, [R1+0x98] ;  /* 0x0000980001567983 */ /* 0x000f280000300800 */
[----:B------:R-:W4:Y:S01]  /*29b30*/  LDL.LU R87, [R1+0x9c] ;  /* 0x00009c0001577983 */ /* 0x000f220000300800 */
[----:B------:R-:W-:Y:S01]  /*29b40*/  VIADD R4, R5, UR30 ;  /* 0x0000001e05047c36 */ /* 0x000fe20008000000 */
[----:B------:R-:W-:Y:S01]  /*29b50*/  ISETP.LT.AND P1, PT, R66, UR9, !P3 ;  /* 0x0000000942007c0c */ /* 0x000fe2000df21270 */
[----:B------:R-:W-:Y:S01]  /*29b60*/  VIADD R12, R65, 0x27 ;  /* 0x00000027410c7836 */ /* 0x000fe20000000000 */
[----:B------:R-:W-:Y:S01]  /*29b70*/  ISETP.LT.AND P5, PT, R67, UR12, !P3 ;  /* 0x0000000c43007c0c */ /* 0x000fe2000dfa1270 */
[----:B------:R-:W0:Y:S01]  /*29b80*/  LDCU UR9, c[0x0][0x398] ;  /* 0x00007300ff0977ac */ /* 0x000e220008000800 */
[----:B------:R-:W-:-:S02]  /*29b90*/  SHF.R.S32.HI R5, RZ, 0x1f, R4 ;  /* 0x0000001fff057819 */ /* 0x000fc40000011404 */
[C---:B------:R-:W-:Y:S01]  /*29ba0*/  IADD3 R8, P6, PT, R4.reuse, R0, RZ ;  /* 0x0000000004087210 */ /* 0x040fe20007fde0ff */
[----:B------:R-:W0:Y:S04]  /*29bb0*/  LDCU UR12, c[0x0][0x398] ;  /* 0x00007300ff0c77ac */ /* 0x000e280008000800 */
[C---:B------:R-:W-:Y:S01]  /*29bc0*/  IMAD.X R9, R5.reuse, 0x1, R72, P6 ;  /* 0x0000000105097824 */ /* 0x040fe200030e0648 */
[----:B------:R-:W-:Y:S02]  /*29bd0*/  IADD3 R6, P6, PT, R4, R2, RZ ;  /* 0x0000000204067210 */ /* 0x000fe40007fde0ff */
[----:B------:R-:W-:Y:S01]  /*29be0*/  ISETP.GE.AND P4, PT, R12, UR4, PT ;  /* 0x000000040c007c0c */ /* 0x000fe2000bf86270 */
[----:B------:R-:W0:Y:S02]  /*29bf0*/  LDCU UR4, c[0x0][0x398] ;  /* 0x00007300ff0477ac */ /* 0x000e240008000800 */
[----:B------:R-:W-:Y:S01]  /*29c00*/  IMAD.X R7, R5, 0x1, R71, P6 ;  /* 0x0000000105077824 */ /* 0x000fe200030e0647 */
[----:B------:R5:W-:Y:S01]  /*29c10*/  @P1 STG.E.U8 desc[UR24][R8.64], R15 ;  /* 0x0000000f08001986 */ /* 0x000be2000c101118 */
[----:B-1----:R-:W-:Y:S01]  /*29c20*/  ISETP.LT.AND P1, PT, R81, UR10, !P3 ;  /* 0x0000000a51007c0c */ /* 0x002fe2000df21270 */
[----:B------:R-:W1:Y:S01]  /*29c30*/  LDCU UR10, c[0x0][0x398] ;  /* 0x00007300ff0a77ac */ /* 0x000e620008000800 */
[----:B------:R-:W-:Y:S01]  /*29c40*/  ISETP.LT.AND P3, PT, R93, UR14, !P3 ;  /* 0x0000000e5d007c0c */ /* 0x000fe2000df61270 */
[----:B------:R0:W-:Y:S01]  /*29c50*/  @P5 STG.E.U8 desc[UR24][R6.64], R14 ;  /* 0x0000000e06005986 */ /* 0x0001e2000c101118 */
[----:B------:R-:W-:Y:S01]  /*29c60*/  F2FP.SATFINITE.E4M3.F32.PACK_AB_MERGE_C R40, R41, R40, RZ ;  /* 0x000000282928723e */ /* 0x000fe200048070ff */
[----:B------:R-:W1:Y:S01]  /*29c70*/  LDCU UR14, c[0x0][0x398] ;  /* 0x00007300ff0e77ac */ /* 0x000e620008000800 */
[C---:B-----5:R-:W-:Y:S01]  /*29c80*/  IADD3 R8, P5, PT, R4.reuse, R68, RZ ;  /* 0x0000004404087210 */ /* 0x060fe20007fbe0ff */
[----:B0-----:R-:W-:Y:S01]  /*29c90*/  VIADD R7, R65, 0x28 ;  /* 0x0000002841077836 */ /* 0x001fe20000000000 */
[----:B------:R-:W-:-:S03]  /*29ca0*/  IADD3 R6, P6, PT, R4, R70, RZ ;  /* 0x0000004604067210 */ /* 0x000fc60007fde0ff */
[----:B------:R-:W-:Y:S02]  /*29cb0*/  IMAD.X R9, R5, 0x1, R3, P5 ;  /* 0x0000000105097824 */ /* 0x000fe400028e0603 */
[----:B------:R-:W-:Y:S01]  /*29cc0*/  VIADD R4, R4, UR30 ;  /* 0x0000001e04047c36 */ /* 0x000fe20008000000 */
[----:B------:R-:W-:Y:S01]  /*29cd0*/  ISETP.GE.AND P5, PT, R7, UR6, PT ;  /* 0x0000000607007c0c */ /* 0x000fe2000bfa6270 */
[----:B------:R-:W-:Y:S01]  /*29ce0*/  IMAD.X R7, R5, 0x1, R69, P6 ;  /* 0x0000000105077824 */ /* 0x000fe200030e0645 */
[----:B------:R0:W-:Y:S01]  /*29cf0*/  @P1 STG.E.U8 desc[UR24][R8.64], R13 ;  /* 0x0000000d08001986 */ /* 0x0001e2000c101118 */
[----:B------:R-:W5:Y:S01]  /*29d00*/  LDCU UR6, c[0x0][0x398] ;  /* 0x00007300ff0677ac */ /* 0x000f620008000800 */
[----:B------:R-:W-:Y:S02]  /*29d10*/  SHF.R.S32.HI R5, RZ, 0x1f, R4 ;  /* 0x0000001fff057819 */ /* 0x000fe40000011404 */
[----:B------:R1:W-:Y:S01]  /*29d20*/  @P3 STG.E.U8 desc[UR24][R6.64], R40 ;  /* 0x0000002806003986 */ /* 0x0003e2000c101118 */
[----:B------:R-:W-:Y:S01]  /*29d30*/  ISETP.LT.AND P3, PT, R66, UR4, !P2 ;  /* 0x0000000442007c0c */ /* 0x000fe2000d761270 */
[----:B------:R-:W2:Y:S01]  /*29d40*/  LDCU UR4, c[0x0][0x39c] ;  /* 0x00007380ff0477ac */ /* 0x000ea20008000800 */
[----:B------:R-:W-:-:S02]  /*29d50*/  ISETP.LT.AND P1, PT, R67, UR9, !P2 ;  /* 0x0000000943007c0c */ /* 0x000fc4000d721270 */
[----:B------:R-:W-:Y:S01]  /*29d60*/  PRMT R11, R15, 0x9910, RZ ;  /* 0x000099100f0b7816 */ /* 0x000fe200000000ff */
[----:B------:R-:W2:Y:S01]  /*29d70*/  LDCU UR9, c[0x0][0x398] ;  /* 0x00007300ff0977ac */ /* 0x000ea20008000800 */
[----:B0-----:R-:W-:Y:S02]  /*29d80*/  IADD3 R8, P6, PT, R4, R0, RZ ;  /* 0x0000000004087210 */ /* 0x001fe40007fde0ff */
[----:B------:R-:W-:-:S03]  /*29d90*/  PRMT R10, R14, 0x9910, RZ ;  /* 0x000099100e0a7816 */ /* 0x000fc600000000ff */
[C---:B------:R-:W-:Y:S01]  /*29da0*/  IMAD.X R9, R5.reuse, 0x1, R72, P6 ;  /* 0x0000000105097824 */ /* 0x040fe200030e0648 */
[----:B-1----:R-:W-:Y:S02]  /*29db0*/  IADD3 R6, P6, PT, R4, R2, RZ ;  /* 0x0000000204067210 */ /* 0x002fe40007fde0ff */
[----:B------:R-:W-:Y:S02]  /*29dc0*/  SHF.R.S32.HI R11, RZ, 0x8, R11 ;  /* 0x00000008ff0b7819 */ /* 0x000fe4000001140b */
[----:B------:R-:W-:Y:S01]  /*29dd0*/  SHF.R.S32.HI R10, RZ, 0x8, R10 ;  /* 0x00000008ff0a7819 */ /* 0x000fe2000001140a */
[----:B------:R-:W-:Y:S02]  /*29de0*/  IMAD.X R7, R5, 0x1, R71, P6 ;  /* 0x0000000105077824 */ /* 0x000fe400030e0647 */
[----:B------:R-:W-:Y:S04]  /*29df0*/  @P3 STG.E.U8 desc[UR24][R8.64], R11 ;  /* 0x0000000b08003986 */ /* 0x000fe8000c101118 */
[----:B------:R0:W-:Y:S01]  /*29e00*/  @P1 STG.E.U8 desc[UR24][R6.64], R10 ;  /* 0x0000000a06001986 */ /* 0x0001e2000c101118 */
[----:B-----5:R-:W-:Y:S01]  /*29e10*/  ISETP.LT.AND P1, PT, R81, UR6, !P2 ;  /* 0x0000000651007c0c */ /* 0x020fe2000d721270 */
[----:B------:R-:W1:Y:S01]  /*29e20*/  LDCU UR6, c[0x0][0x39c] ;  /* 0x00007380ff0677ac */ /* 0x000e620008000800 */
[----:B------:R-:W-:-:S02]  /*29e30*/  ISETP.LT.AND P2, PT, R93, UR10, !P2 ;  /* 0x0000000a5d007c0c */ /* 0x000fc4000d741270 */
[----:B------:R-:W-:Y:S01]  /*29e40*/  PRMT R13, R13, 0x9910, RZ ;  /* 0x000099100d0d7816 */ /* 0x000fe200000000ff */
[----:B------:R-:W5:Y:S01]  /*29e50*/  LDCU UR10, c[0x0][0x398] ;  /* 0x00007300ff0a77ac */ /* 0x000f620008000800 */
[----:B0-----:R-:W-:Y:S02]  /*29e60*/  IADD3 R10, P6, PT, R4, R68, RZ ;  /* 0x00000044040a7210 */ /* 0x001fe40007fde0ff */
[----:B------:R-:W-:-:S03]  /*29e70*/  PRMT R12, R40, 0x9910, RZ ;  /* 0x00009910280c7816 */ /* 0x000fc600000000ff */
[C---:B------:R-:W-:Y:S01]  /*29e80*/  IMAD.X R11, R5.reuse, 0x1, R3, P6 ;  /* 0x00000001050b7824 */ /* 0x040fe200030e0603 */
[----:B------:R-:W-:Y:S02]  /*29e90*/  IADD3 R8, P6, PT, R4, R70, RZ ;  /* 0x0000004604087210 */ /* 0x000fe40007fde0ff */
[----:B------:R-:W-:Y:S02]  /*29ea0*/  SHF.R.S32.HI R13, RZ, 0x8, R13 ;  /* 0x00000008ff0d7819 */ /* 0x000fe4000001140d */
[----:B------:R-:W-:Y:S01]  /*29eb0*/  SHF.R.S32.HI R12, RZ, 0x8, R12 ;  /* 0x00000008ff0c7819 */ /* 0x000fe2000001140c */
[----:B------:R-:W-:Y:S01]  /*29ec0*/  IMAD.X R9, R5, 0x1, R69, P6 ;  /* 0x0000000105097824 */ /* 0x000fe200030e0645 */
[----:B---3--:R-:W-:Y:S01]  /*29ed0*/  F2FP.SATFINITE.E4M3.F32.PACK_AB_MERGE_C R14, R80, R77, RZ ;  /* 0x0000004d500e723e */ /* 0x008fe200048070ff */
[----:B------:R2:W-:Y:S04]  /*29ee0*/  @P1 STG.E.U8 desc[UR24][R10.64], R13 ;  /* 0x0000000d0a001986 */ /* 0x0005e8000c101118 */
[----:B------:R-:W3:Y:S04]  /*29ef0*/  LDL.LU R77, [R1+0x2a0] ;  /* 0x0002a000014d7983 */ /* 0x000ee80000300800 */
[----:B------:R-:W3:Y:S04]  /*29f00*/  LDL.LU R80, [R1+0x2a4] ;  /* 0x0002a40001507983 */ /* 0x000ee80000300800 */
        /* <DEDUP_REMOVED lines=11> */
[----:B------:R-:W4:Y:S01]  /*29fc0*/  LDL.LU R74, [R1+0x2a8] ;  /* 0x0002a800014a7983 */ /* 0x000f220000300800 */
[----:B------:R-:W-:Y:S01]  /*29fd0*/  SHF.R.S32.HI R7, RZ, 0x1f, R6 ;  /* 0x0000001fff077819 */ /* 0x000fe20000011406 */
[----:B------:R-:W0:Y:S01]  /*29fe0*/  LDCU UR12, c[0x0][0x398] ;  /* 0x00007300ff0c77ac */ /* 0x000e220008000800 */
[C---:B------:R-:W-:Y:S01]  /*29ff0*/  IADD3 R4, P6, PT, R6.reuse, R0, RZ ;  /* 0x0000000006047210 */ /* 0x040fe20007fde0ff */
[----:B------:R-:W4:Y:S01]  /*2a000*/  LDL.LU R78, [R1+0x2ac] ;  /* 0x0002ac00014e7983 */ /* 0x000f220000300800 */
[----:B------:R-:W-:Y:S01]  /*2a010*/  F2FP.SATFINITE.E4M3.F32.PACK_AB_MERGE_C R42, R43, R42, RZ ;  /* 0x0000002a2b2a723e */ /* 0x000fe200048070ff */
[----:B------:R-:W0:Y:S02]  /*2a020*/  LDCU UR14, c[0x0][0x398] ;  /* 0x00007300ff0e77ac */ /* 0x000e240008000800 */
[----:B------:R-:W-:Y:S01]  /*2a030*/  IMAD.X R5, R7, 0x1, R72, P6 ;  /* 0x0000000107057824 */ /* 0x000fe200030e0648 */
[----:B------:R-:W-:Y:S01]  /*2a040*/  IADD3 R8, P6, PT, R6, R2, RZ ;  /* 0x0000000206087210 */ /* 0x000fe20007fde0ff */
[----:B------:R-:W4:Y:S04]  /*2a050*/  LDL.LU R75, [R1+0x1a8] ;  /* 0x0001a800014b7983 */ /* 0x000f280000300800 */
[----:B------:R0:W-:Y:S01]  /*2a060*/  @P3 STG.E.U8 desc[UR24][R4.64], R14 ;  /* 0x0000000e04003986 */ /* 0x0001e2000c101118 */
[----:B------:R-:W-:Y:S01]  /*2a070*/  ISETP.LT.AND P3, PT, R67, UR9, !P0 ;  /* 0x0000000943007c0c */ /* 0x000fe2000c761270 */
[----:B------:R-:W1:Y:S01]  /*2a080*/  LDCU UR9, c[0x0][0x398] ;  /* 0x00007300ff0977ac */ /* 0x000e620008000800 */
[----:B------:R-:W-:Y:S01]  /*2a090*/  IMAD.X R9, R7, 0x1, R71, P6 ;  /* 0x0000000107097824 */ /* 0x000fe200030e0647 */
[----:B------:R-:W4:Y:S01]  /*2a0a0*/  LDL.LU R76, [R1+0x1ac] ;  /* 0x0001ac00014c7983 */ /* 0x000f220000300800 */
        /* <DEDUP_REMOVED lines=10> */
[----:B-----5:R-:W-:Y:S01]  /*2a150*/  ISETP.LT.AND P2, PT, R66, UR10, !P4 ;  /* 0x0000000a42007c0c */ /* 0x020fe2000e741270 */
[----:B------:R-:W0:Y:S01]  /*2a160*/  LDCU UR10, c[0x0][0x398] ;  /* 0x00007300ff0a77ac */ /* 0x000e220008000800 */
[----:B------:R-:W-:Y:S01]  /*2a170*/  ISETP.GE.AND P3, PT, R10, UR6, PT ;  /* 0x000000060a007c0c */ /* 0x000fe2000bf66270 */
[----:B------:R-:W-:Y:S01]  /*2a180*/  IMAD.X R9, R7, 0x1, R69, P6 ;  /* 0x0000000107097824 */ /* 0x000fe200030e0645 */
[----:B------:R-:W5:Y:S01]  /*2a190*/  LDCU UR6, c[0x0][0x398] ;  /* 0x00007300ff0677ac */ /* 0x000f620008000800 */
        /* <DEDUP_REMOVED lines=8> */
[----:B-1----:R-:W-:Y:S02]  /*2a220*/  PRMT R4, R12, 0x9910, RZ ;  /* 0x000099100c047816 */ /* 0x002fe400000000ff */
[----:B---3--:R-:W-:Y:S02]  /*2a230*/  F2FP.SATFINITE.E4M3.F32.PACK_AB_MERGE_C R13, R80, R77, RZ ;  /* 0x0000004d500d723e */ /* 0x008fe400048070ff */
[----:B------:R-:W3:Y:S04]  /*2a240*/  LDL.LU R77, [R1+0x2b0] ;  /* 0x0002b000014d7983 */ /* 0x000ee80000300800 */
[----:B------:R-:W3:Y:S01]  /*2a250*/  LDL.LU R80, [R1+0x2b4] ;  /* 0x0002b40001507983 */ /* 0x000ee20000300800 */
[----:B--2---:R-:W-:-:S03]  /*2a260*/  F2FP.SATFINITE.E4M3.F32.PACK_AB_MERGE_C R12, R85, R84, RZ ;  /* 0x00000054550c723e */ /* 0x004fc600048070ff */
[----:B------:R-:W2:Y:S04]  /*2a270*/  LDL.LU R84, [R1+0x1b0] ;  /* 0x0001b00001547983 */ /* 0x000ea80000300800 */
[----:B------:R-:W2:Y:S01]  /*2a280*/  LDL.LU R85, [R1+0x1b4] ;  /* 0x0001b40001557983 */ /* 0x000ea20000300800 */
[----:B----4-:R-:W-:-:S03]  /*2a290*/  F2FP.SATFINITE.E4M3.F32.PACK_AB_MERGE_C R14, R87, R86, RZ ;  /* 0x00000056570e723e */ /* 0x010fc600048070ff */
[----:B------:R-:W4:Y:S04]  /*2a2a0*/  LDL.LU R86, [R1+0xa8] ;  /* 0x0000a80001567983 */ /* 0x000f280000300800 */
[----:B------:R-:W4:Y:S01]  /*2a2b0*/  LDL.LU R87, [R1+0xac] ;  /* 0x0000ac0001577983 */ /* 0x000f220000300800 */
[----:B------:R-:W-:Y:S02]  /*2a2c0*/  IADD3 R8, P6, PT, R5, R2, RZ ;  /* 0x0000000205087210 */ /* 0x000fe40007fde0ff */
[----:B------:R-:W-:Y:S01]  /*2a2d0*/  ISETP.LT.AND P2, PT, R67, UR4, !P4 ;  /* 0x0000000443007c0c */ /* 0x000fe2000e741270 */
[----:B------:R-:W1:Y:S01]  /*2a2e0*/  LDCU UR4, c[0x0][0x39c] ;  /* 0x00007380ff0477ac */ /* 0x000e620008000800 */
[----:B-----5:R-:W-:Y:S01]  /*2a2f0*/  ISETP.LT.AND P0, PT, R81, UR6, !P4 ;  /* 0x0000000651007c0c */ /* 0x020fe2000e701270 */
[----:B------:R-:W-:Y:S01]  /*2a300*/  IMAD.X R9, R10, 0x1, R71, P6 ;  /* 0x000000010a097824 */ /* 0x000fe200030e0647 */
[----:B------:R-:W-:Y:S01]  /*2a310*/  PRMT R11, R11, 0x9910, RZ ;  /* 0x000099100b0b7816 */ /* 0x000fe200000000ff */
[----:B------:R-:W5:Y:S01]  /*2a320*/  LDCU UR6, c[0x0][0x398] ;  /* 0x00007300ff0677ac */ /* 0x000f620008000800 */
[----:B------:R-:W-:-:S02]  /*2a330*/  IADD3 R6, P6, PT, R5, R68, RZ ;  /* 0x0000004405067210 */ /* 0x000fc40007fde0ff */
[----:B------:R-:W-:Y:S02]  /*2a340*/  SHF.R.S32.HI R11, RZ, 0x8, R11 ;  /* 0x00000008ff0b7819 */ /* 0x000fe4000001140b */
[----:B------:R-:W-:Y:S01]  /*2a350*/  SHF.R.S32.HI R4, RZ, 0x8, R4 ;  /* 0x00000008ff047819 */ /* 0x000fe20000011404 */
[----:B------:R-:W-:Y:S02]  /*2a360*/  IMAD.X R7, R10, 0x1, R3, P6 ;  /* 0x000000010a077824 */ /* 0x000fe400030e0603 */
[----:B------:R1:W-:Y:S04]  /*2a370*/  @P2 STG.E.U8 desc[UR24][R8.64], R11 ;  /* 0x0000000b08002986 */ /* 0x0003e8000c101118 */
[----:B------:R5:W-:Y:S01]  /*2a380*/  @P0 STG.E.U8 desc[UR24][R6.64], R4 ;  /* 0x0000000406000986 */ /* 0x000be2000c101118 */
[----:B------:R-:W-:Y:S01]  /*2a390*/  ISETP.LT.AND P0, PT, R93, UR9, !P4 ;  /* 0x000000095d007c0c */ /* 0x000fe2000e701270 */
[----:B------:R-:W5:Y:S01]  /*2a3a0*/  LDCU UR9, c[0x0][0x398] ;  /* 0x00007300ff0977ac */ /* 0x000f620008000800 */
[----:B0-----:R-:W-:Y:S01]  /*2a3b0*/  ISETP.LT.AND P2, PT, R66, UR10, !P5 ;  /* 0x0000000a42007c0c */ /* 0x001fe2000ef41270 */
[----:B------:R-:W0:Y:S01]  /*2a3c0*/  LDCU UR10, c[0x0][0x398] ;  /* 0x00007300ff0a77ac */ /* 0x000e220008000800 */
[----:B-1----:R-:W-:-:S02]  /*2a3d0*/  IADD3 R8, P4, PT, R5, R70, RZ ;  /* 0x0000004605087210 */ /* 0x002fc40007f9e0ff */
[----:B------:R-:W-:Y:S01]  /*2a3e0*/  PRMT R11, R42, 0x9910, RZ ;  /* 0x000099102a0b7816 */ /* 0x000fe200000000ff */
[----:B-----5:R-:W-:Y:S02]  /*2a3f0*/  VIADD R4, R5, UR30 ;  /* 0x0000001e05047c36 */ /* 0x020fe40008000000 */
[----:B------:R-:W-:Y:S02]  /*2a400*/  VIADD R7, R65, 0x2b ;  /* 0x0000002b41077836 */ /* 0x000fe40000000000 */
[----:B------:R-:W-:Y:S01]  /*2a410*/  IMAD.X R9, R10, 0x1, R69, P4 ;  /* 0x000000010a097824 */ /* 0x000fe200020e0645 */
[----:B------:R-:W-:Y:S02]  /*2a420*/  SHF.R.S32.HI R5, RZ, 0x1f, R4 ;  /* 0x0000001fff057819 */ /* 0x000fe40000011404 */
[----:B------:R-:W-:Y:S02]  /*2a430*/  IADD3 R6, P6, PT, R4, R0, RZ ;  /* 0x0000000004067210 */ /* 0x000fe40007fde0ff */
[----:B------:R-:W-:-:S02]  /*2a440*/  SHF.R.S32.HI R10, RZ, 0x8, R11 ;  /* 0x00000008ff0a7819 */ /* 0x000fc4000001140b */
[----:B------:R-:W-:Y:S01]  /*2a450*/  ISETP.GE.AND P4, PT, R7, UR4, PT ;  /* 0x0000000407007c0c */ /* 0x000fe2000bf86270 */
[----:B------:R-:W-:Y:S01]  /*2a460*/  IMAD.X R7, R5, 0x1, R72, P6 ;  /* 0x0000000105077824 */ /* 0x000fe200030e0648 */
[----:B------:R-:W-:Y:S01]  /*2a470*/  F2FP.SATFINITE.E4M3.F32.PACK_AB_MERGE_C R44, R45, R44, RZ ;  /* 0x0000002c2d2c723e */ /* 0x000fe200048070ff */
[----:B------:R1:W-:Y:S01]  /*2a480*/  @P0 STG.E.U8 desc[UR24][R8.64], R10 ;  /* 0x0000000a08000986 */ /* 0x0003e2000c101118 */
[----:B------:R-:W-:Y:S01]  /*2a490*/  ISETP.LT.AND P0, PT, R81, UR6, !P5 ;  /* 0x0000000651007c0c */ /* 0x000fe2000ef01270 */
[----:B------:R-:W5:Y:S02]  /*2a4a0*/  LDCU UR6, c[0x0][0x39c] ;  /* 0x00007380ff0677ac */ /* 0x000f640008000800 */
        /* <DEDUP_REMOVED lines=9> */
[C---:B------:R-:W-:Y:S01]  /*2a540*/  IMAD.X R9, R5.reuse, 0x1, R3, P6 ;  /* 0x0000000105097824 */ /* 0x040fe200030e0603 */
[C---:B0-----:R-:W-:Y:S01]  /*2a550*/  IADD3 R6, P6, PT, R4.reuse, R70, RZ ;  /* 0x0000004604067210 */ /* 0x041fe20007fde0ff */
[----:B------:R0:W-:Y:S04]  /*2a560*/  @P2 STG.E.U8 desc[UR24][R10.64], R12 ;  /* 0x0000000c0a002986 */ /* 0x0001e8000c101118 */
[----:B------:R-:W-:Y:S01]  /*2a570*/  IMAD.X R7, R5, 0x1, R69, P6 ;  /* 0x0000000105077824 */ /* 0x000fe200030e0645 */
[----:B------:R-:W-:Y:S01]  /*2a580*/  @P0 STG.E.U8 desc[UR24][R8.64], R14 ;  /* 0x0000000e08000986 */ /* 0x000fe2000c101118 */
[----:B------:R-:W-:-:S03]  /*2a590*/  VIADD R4, R4, UR30 ;  /* 0x0000001e04047c36 */ /* 0x000fc60008000000 */
[----:B------:R1:W-:Y:S01]  /*2a5a0*/  @P5 STG.E.U8 desc[UR24][R6.64], R44 ;  /* 0x0000002c06005986 */ /* 0x0003e2000c101118 */
[----:B------:R-:W-:Y:S01]  /*2a5b0*/  ISETP.LT.AND P0, PT, R66, UR9, !P1 ;  /* 0x0000000942007c0c */ /* 0x000fe2000cf01270 */
[----:B------:R-:W2:Y:S01]  /*2a5c0*/  LDCU UR9, c[0x0][0x398] ;  /* 0x00007300ff0977ac */ /* 0x000ea20008000800 */
[----:B------:R-:W-:Y:S02]  /*2a5d0*/  ISETP.LT.AND P5, PT, R67, UR10, !P1 ;  /* 0x0000000a43007c0c */ /* 0x000fe4000cfa1270 */
[----:B0-----:R-:W-:Y:S01]  /*2a5e0*/  PRMT R11, R12, 0x9910, RZ ;  /* 0x000099100c0b7816 */ /* 0x001fe200000000ff */
[----:B------:R-:W0:Y:S01]  /*2a5f0*/  LDCU UR10, c[0x0][0x398] ;  /* 0x00007300ff0a77ac */ /* 0x000e220008000800 */
[----:B------:R-:W-:Y:S02]  /*2a600*/  SHF.R.S32.HI R5, RZ, 0x1f, R4 ;  /* 0x0000001fff057819 */ /* 0x000fe40000011404 */
[----:B-1----:R-:W-:Y:S02]  /*2a610*/  PRMT R6, R13, 0x9910, RZ ;  /* 0x000099100d067816 */ /* 0x002fe400000000ff */
[----:B------:R-:W-:-:S03]  /*2a620*/  IADD3 R8, P2, PT, R4, R0, RZ ;  /* 0x0000000004087210 */ /* 0x000fc60007f5e0ff */
[----:B------:R-:W-:Y:S01]  /*2a630*/  IMAD.MOV.U32 R12, RZ, RZ, R6 ;  /* 0x000000ffff0c7224 */ /* 0x000fe200078e0006 */
[----:B------:R-:W-:Y:S01]  /*2a640*/  IADD3 R6, P6, PT, R4, R2, RZ ;  /* 0x0000000204067210 */ /* 0x000fe20007fde0ff */
[C---:B------:R-:W-:Y:S01]  /*2a650*/  IMAD.X R9, R5.reuse, 0x1, R72, P2 ;  /* 0x0000000105097824 */ /* 0x040fe200010e0648 */
[----:B------:R-:W-:Y:S02]  /*2a660*/  SHF.R.S32.HI R11, RZ, 0x8, R11 ;  /* 0x00000008ff0b7819 */ /* 0x000fe4000001140b */
[----:B------:R-:W-:Y:S01]  /*2a670*/  SHF.R.S32.HI R12, RZ, 0x8, R12 ;  /* 0x00000008ff0c7819 */ /* 0x000fe2000001140c */
[----:B------:R-:W-:-:S04]  /*2a680*/  IMAD.X R7, R5, 0x1, R71, P6 ;  /* 0x0000000105077824 */ /* 0x000fc800030e0647 */
[----:B------:R-:W-:Y:S04]  /*2a690*/  @P0 STG.E.U8 desc[UR24][R8.64], R12 ;  /* 0x0000000c08000986 */ /* 0x000fe8000c101118 */
[----:B------:R4:W-:Y:S02]  /*2a6a0*/  @P5 STG.E.U8 desc[UR24][R6.64], R11 ;  /* 0x0000000b06005986 */ /* 0x0009e4000c101118 */
[----:B----4-:R-:W-:Y:S02]  /*2a6b0*/  F2FP.SATFINITE.E4M3.F32.PACK_AB_MERGE_C R11, R87, R86, RZ ;  /* 0x00000056570b723e */ /* 0x010fe400048070ff */
[----:B------:R-:W4:Y:S04]  /*2a6c0*/  LDL.LU R86, [R1+0xb0] ;  /* 0x0000b00001567983 */ /* 0x000f280000300800 */
[----:B------:R-:W4:Y:S01]  /*2a6d0*/  LDL.LU R87, [R1+0xb4] ;  /* 0x0000b40001577983 */ /* 0x000f220000300800 */
[----:B------:R-:W-:Y:S01]  /*2a6e0*/  ISETP.LT.AND P6, PT, R81, UR12, !P1 ;  /* 0x0000000c51007c0c */ /* 0x000fe2000cfc1270 */
[C---:B------:R-:W-:Y:S01]  /*2a6f0*/  VIADD R7, R65.reuse, 0x2d ;  /* 0x0000002d41077836 */ /* 0x040fe20000000000 */
[----:B------:R-:W-:Y:S01]  /*2a700*/  IADD3 R6, P5, PT, R4, R68, RZ ;  /* 0x0000004404067210 */ /* 0x000fe20007fbe0ff */
[----:B------:R-:W-:Y:S01]  /*2a710*/  VIADD R10, R65, 0x2c ;  /* 0x0000002c410a7836 */ /* 0x000fe20000000000 */
[----:B------:R-:W-:Y:S01]  /*2a720*/  PRMT R8, R14, 0x9910, RZ ;  /* 0x000099100e087816 */ /* 0x000fe200000000ff */
[----:B------:R-:W1:Y:S01]  /*2a730*/  LDCU UR12, c[0x0][0x398] ;  /* 0x00007300ff0c77ac */ /* 0x000e620008000800 */
[----:B-----5:R-:W-:Y:S01]  /*2a740*/  ISETP.GE.AND P0, PT, R7, UR6, PT ;  /* 0x0000000607007c0c */ /* 0x020fe2000bf06270 */
[----:B------:R-:W-:Y:S01]  /*2a750*/  IMAD.X R7, R5, 0x1, R3, P5 ;  /* 0x0000000105077824 */ /* 0x000fe200028e0603 */
[----:B------:R-:W-:Y:S01]  /*2a760*/  SHF.R.S32.HI R8, RZ, 0x8, R8 ;  /* 0x00000008ff087819 */ /* 0x000fe20000011408 */
[----:B------:R-:W5:Y:S01]  /*2a770*/  LDCU UR6, c[0x0][0x398] ;  /* 0x00007300ff0677ac */ /* 0x000f620008000800 */
[----:B------:R-:W-:-:S03]  /*2a780*/  ISETP.LT.AND P5, PT, R93, UR14, !P1 ;  /* 0x0000000e5d007c0c */ /* 0x000fc6000cfa1270 */
[----:B------:R0:W-:Y:S01]  /*2a790*/  @P6 STG.E.U8 desc[UR24][R6.64], R8 ;  /* 0x0000000806006986 */ /* 0x0001e2000c101118 */
[----:B------:R-:W-:Y:S01]  /*2a7a0*/  PRMT R9, R44, 0x9910, RZ ;  /* 0x000099102c097816 */ /* 0x000fe200000000ff */
[----:B------:R-:W1:Y:S03]  /*2a7b0*/  LDCU UR14, c[0x0][0x398] ;  /* 0x00007300ff0e77ac */ /* 0x000e660008000800 */
[----:B------:R-:W-:Y:S02]  /*2a7c0*/  SHF.R.S32.HI R9, RZ, 0x8, R9 ;  /* 0x00000008ff097819 */ /* 0x000fe40000011409 */
[C---:B0-----:R-:W-:Y:S01]  /*2a7d0*/  IADD3 R6, P1, PT, R4.reuse, R70, RZ ;  /* 0x0000004604067210 */ /* 0x041fe20007f3e0ff */
[----:B------:R-:W-:-:S04]  /*2a7e0*/  VIADD R4, R4, UR30 ;  /* 0x0000001e04047c36 */ /* 0x000fc80008000000 */
[----:B------:R-:W-:Y:S01]  /*2a7f0*/  IMAD.X R7, R5, 0x1, R69, P1 ;  /* 0x0000000105077824 */ /* 0x000fe200008e0645 */
[----:B------:R-:W-:Y:S02]  /*2a800*/  SHF.R.S32.HI R5, RZ, 0x1f, R4 ;  /* 0x0000001fff057819 */ /* 0x000fe40000011404 */
[----:B------:R-:W-:Y:S02]  /*2a810*/  IADD3 R8, P6, PT, R4, R0, RZ ;  /* 0x0000000004087210 */ /* 0x000fe40007fde0ff */
[----:B--2---:R-:W-:Y:S01]  /*2a820*/  ISETP.LT.AND P1, PT, R66, UR9, !P3 ;  /* 0x0000000942007c0c */ /* 0x004fe2000df21270 */
[----:B------:R0:W-:Y:S01]  /*2a830*/  @P5 STG.E.U8 desc[UR24][R6.64], R9 ;  /* 0x0000000906005986 */ /* 0x0001e2000c101118 */
[----:B------:R-:W-:Y:S01]  /*2a840*/  ISETP.LT.AND P5, PT, R67, UR10, !P3 ;  /* 0x0000000a43007c0c */ /* 0x000fe2000dfa1270 */
[----:B------:R-:W2:Y:S01]  /*2a850*/  LDCU UR9, c[0x0][0x398] ;  /* 0x00007300ff0977ac */ /* 0x000ea20008000800 */
[----:B------:R-:W-:Y:S01]  /*2a860*/  ISETP.GE.AND P2, PT, R10, UR4, PT ;  /* 0x000000040a007c0c */ /* 0x000fe2000bf46270 */
[----:B------:R-:W1:Y:S01]  /*2a870*/  LDCU UR4, c[0x0][0x39c] ;  /* 0x00007380ff0477ac */ /* 0x000e620008000800 */
[----:B------:R-:W-:-:S02]  /*2a880*/  F2FP.SATFINITE.E4M3.F32.PACK_AB_MERGE_C R12, R78, R74, RZ ;  /* 0x0000004a4e0c723e */ /* 0x000fc400048070ff */
[----:B------:R-:W-:Y:S01]  /*2a890*/  F2FP.SATFINITE.E4M3.F32.PACK_AB_MERGE_C R13, R76, R75, RZ ;  /* 0x0000004b4c0d723e */ /* 0x000fe200048070ff */
[----:B------:R-:W1:Y:S01]  /*2a8a0*/  LDCU UR10, c[0x0][0x398] ;  /* 0x00007300ff0a77ac */ /* 0x000e620008000800 */
[----:B0-----:R-:W-:Y:S01]  /*2a8b0*/  IMAD.X R9, R5, 0x1, R72, P6 ;  /* 0x0000000105097824 */ /* 0x001fe200030e0648 */
[----:B------:R-:W-:-:S05]  /*2a8c0*/  IADD3 R6, P6, PT, R4, R2, RZ ;  /* 0x0000000204067210 */ /* 0x000fca0007fde0ff */
[----:B------:R-:W-:Y:S01]  /*2a8d0*/  IMAD.X R7, R5, 0x1, R71, P6 ;  /* 0x0000000105077824 */ /* 0x000fe200030e0647 */
[----:B-----5:R-:W-:Y:S01]  /*2a8e0*/  ISETP.LT.AND P6, PT, R81, UR6, !P3 ;  /* 0x0000000651007c0c */ /* 0x020fe2000dfc1270 */
[----:B------:R-:W-:Y:S01]  /*2a8f0*/  @P1 STG.E.U8 desc[UR24][R8.64], R12 ;  /* 0x0000000c08001986 */ /* 0x000fe2000c101118 */
[----:B------:R-:W-:Y:S01]  /*2a900*/  VIADD R10, R65, 0x2e ;  /* 0x0000002e410a7836 */ /* 0x000fe20000000000 */
[----:B------:R-:W0:Y:S02]  /*2a910*/  LDCU UR6, c[0x0][0x398] ;  /* 0x00007300ff0677ac */ /* 0x000e240008000800 */
[----:B------:R5:W-:Y:S02]  /*2a920*/  @P5 STG.E.U8 desc[UR24][R6.64], R13 ;  /* 0x0000000d06005986 */ /* 0x000be4000c101118 */
[----:B-1----:R-:W-:Y:S01]  /*2a930*/  ISETP.GE.AND P1, PT, R10, UR4, PT ;  /* 0x000000040a007c0c */ /* 0x002fe2000bf26270 */
[----:B------:R-:W1:Y:S01]  /*2a940*/  LDCU UR4, c[0x0][0x398] ;  /* 0x00007300ff0477ac */ /* 0x000e620008000800 */
[----:B--2---:R-:W-:-:S02]  /*2a950*/  ISETP.LT.AND P3, PT, R93, UR9, !P3 ;  /* 0x000000095d007c0c */ /* 0x004fc4000df61270 */
[C---:B-----5:R-:W-:Y:S01]  /*2a960*/  IADD3 R6, P5, PT, R4.reuse, R68, RZ ;  /* 0x0000004404067210 */ /* 0x060fe20007fbe0ff */
[----:B------:R-:W-:Y:S01]  /*2a970*/  VIADD R8, R4, UR30 ;  /* 0x0000001e04087c36 */ /* 0x000fe20008000000 */
[----:B------:R-:W-:Y:S01]  /*2a980*/  F2FP.SATFINITE.E4M3.F32.PACK_AB_MERGE_C R46, R47, R46, RZ ;  /* 0x0000002e2f2e723e */ /* 0x000fe200048070ff */
[----:B------:R-:W2:Y:S02]  /*2a990*/  LDCU UR9, c[0x0][0x398] ;  /* 0x00007300ff0977ac */ /* 0x000ea40008000800 */
[----:B------:R-:W-:Y:S01]  /*2a9a0*/  IMAD.X R7, R5, 0x1, R3, P5 ;  /* 0x0000000105077824 */ /* 0x000fe200028e0603 */
[----:B------:R-:W-:Y:S01]  /*2a9b0*/  ISETP.LT.AND P5, PT, R66, UR10, !P4 ;  /* 0x0000000a42007c0c */ /* 0x000fe2000e7a1270 */
[----:B------:R-:W5:Y:S03]  /*2a9c0*/  LDCU UR10, c[0x0][0x398] ;  /* 0x00007300ff0a77ac */ /* 0x000f660008000800 */
[----:B------:R0:W-:Y:S01]  /*2a9d0*/  @P6 STG.E.U8 desc[UR24][R6.64], R11 ;  /* 0x0000000b06006986 */ /* 0x0001e2000c101118 */
[----:B------:R-:W-:-:S02]  /*2a9e0*/  SHF.R.S32.HI R9, RZ, 0x1f, R8 ;  /* 0x0000001fff097819 */ /* 0x000fc40000011408 */
[----:B------:R-:W-:Y:S02]  /*2a9f0*/  PRMT R10, R12, 0x9910, RZ ;  /* 0x000099100c0a7816 */ /* 0x000fe400000000ff */
[----:B0-----:R-:W-:-:S05]  /*2aa00*/  IADD3 R6, P6, PT, R4, R70, RZ ;  /* 0x0000004604067210 */ /* 0x001fca0007fde0ff */
[----:B------:R-:W-:Y:S01]  /*2aa10*/  IMAD.X R7, R5, 0x1, R69, P6 ;  /* 0x0000000105077824 */ /* 0x000fe200030e0645 */
[----:B------:R-:W-:-:S04]  /*2aa20*/  IADD3 R4, P6, PT, R8, R0, RZ ;  /* 0x0000000008047210 */ /* 0x000fc80007fde0ff */
[----:B------:R0:W-:Y:S01]  /*2aa30*/  @P3 STG.E.U8 desc[UR24][R6.64], R46 ;  /* 0x0000002e06003986 */ /* 0x0001e2000c101118 */
[----:B------:R-:W-:Y:S01]  /*2aa40*/  IMAD.X R5, R9, 0x1, R72, P6 ;  /* 0x0000000109057824 */ /* 0x000fe200030e0648 */
[----:B-1----:R-:W-:Y:S01]  /*2aa50*/  ISETP.LT.AND P3, PT, R67, UR4, !P4 ;  /* 0x0000000443007c0c */ /* 0x002fe2000e761270 */
[----:B------:R-:W1:Y:S01]  /*2aa60*/  LDCU UR4, c[0x0][0x39c] ;  /* 0x00007380ff0477ac */ /* 0x000e620008000800 */
[----:B0-----:R-:W-:Y:S02]  /*2aa70*/  SHF.R.S32.HI R6, RZ, 0x8, R10 ;  /* 0x00000008ff067819 */ /* 0x001fe4000001140a */
[----:B------:R-:W-:-:S03]  /*2aa80*/  PRMT R7, R13, 0x9910, RZ ;  /* 0x000099100d077816 */ /* 0x000fc600000000ff */
[----:B------:R0:W-:Y:S01]  /*2aa90*/  @P5 STG.E.U8 desc[UR24][R4.64], R6 ;  /* 0x0000000604005986 */ /* 0x0001e2000c101118 */
[----:B------:R-:W-:Y:S01]  /*2aaa0*/  ISETP.LT.AND P5, PT, R81, UR6, !P4 ;  /* 0x0000000651007c0c */ /* 0x000fe2000e7a1270 */
[----:B------:R-:W1:Y:S01]  /*2aab0*/  LDCU UR6, c[0x0][0x39c] ;  /* 0x00007380ff0677ac */ /* 0x000e620008000800 */
[----:B------:R-:W-:Y:S02]  /*2aac0*/  PRMT R10, R11, 0x9910, RZ ;  /* 0x000099100b0a7816 */ /* 0x000fe400000000ff */
[----:B0-----:R-:W-:Y:S01]  /*2aad0*/  IADD3 R6, P6, PT, R8, R2, RZ ;  /* 0x0000000208067210 */ /* 0x001fe20007fde0ff */
[----:B------:R-:W-:-:S04]  /*2aae0*/  IMAD.MOV.U32 R5, RZ, RZ, R7 ;  /* 0x000000ffff057224 */ /* 0x000fc800078e0007 */
[----:B------:R-:W-:Y:S01]  /*2aaf0*/  IMAD.X R7, R9, 0x1, R71, P6 ;  /* 0x0000000109077824 */ /* 0x000fe200030e0647 */
[----:B------:R-:W-:Y:S02]  /*2ab00*/  SHF.R.S32.HI R5, RZ, 0x8, R5 ;  /* 0x00000008ff057819 */ /* 0x000fe40000011405 */
[----:B------:R-:W-:-:S03]  /*2ab10*/  IADD3 R4, P6, PT, R8, R68, RZ ;  /* 0x0000004408047210 */ /* 0x000fc60007fde0ff */
[----:B------:R0:W-:Y:S01]  /*2ab20*/  @P3 STG.E.U8 desc[UR24][R6.64], R5 ;  /* 0x0000000506003986 */ /* 0x0001e2000c101118 */
[----:B---3--:R-:W-:-:S03]  /*2ab30*/  F2FP.SATFINITE.E4M3.F32.PACK_AB_MERGE_C R14, R80, R77, RZ ;  /* 0x0000004d500e723e */ /* 0x008fc600048070ff */
[----:B------:R-:W3:Y:S04]  /*2ab40*/  LDL.LU R77, [R1+0x2b8] ;  /* 0x0002b800014d7983 */ /* 0x000ee80000300800 */
[----:B------:R-:W3:Y:S01]  /*2ab50*/  LDL.LU R80, [R1+0x2bc] ;  /* 0x0002bc0001507983 */ /* 0x000ee20000300800 */
[----:B0-----:R-:W-:Y:S01]  /*2ab60*/  IMAD.X R5, R9, 0x1, R3, P6 ;  /* 0x0000000109057824 */ /* 0x001fe200030e0603 */
[----:B------:R-:W-:Y:S02]  /*2ab70*/  SHF.R.S32.HI R6, RZ, 0x8, R10 ;  /* 0x00000008ff067819 */ /* 0x000fe4000001140a */
[----:B------:R-:W-:Y:S02]  /*2ab80*/  PRMT R7, R46, 0x9910, RZ ;  /* 0x000099102e077816 */ /* 0x000fe400000000ff */
[----:B--2---:R-:W-:Y:S01]  /*2ab90*/  ISETP.LT.AND P6, PT, R93, UR9, !P4 ;  /* 0x000000095d007c0c */ /* 0x004fe2000e7c1270 */
[----:B------:R0:W-:Y:S01]  /*2aba0*/  @P5 STG.E.U8 desc[UR24][R4.64], R6 ;  /* 0x0000000604005986 */ /* 0x0001e2000c101118 */
[----:B------:R-:W-:Y:S01]  /*2abb0*/  IADD3 R10, P3, PT, R8, R70, RZ ;  /* 0x00000046080a7210 */ /* 0x000fe20007f7e0ff */
[----:B------:R-:W2:Y:S01]  /*2abc0*/  LDCU UR9, c[0x0][0x398] ;  /* 0x00007300ff0977ac */ /* 0x000ea20008000800 */
[----:B------:R-:W-:-:S02]  /*2abd0*/  F2FP.SATFINITE.E4M3.F32.PACK_AB_MERGE_C R15, R85, R84, RZ ;  /* 0x00000054550f723e */ /* 0x000fc400048070ff */
[----:B------:R-:W3:Y:S01]  /*2abe0*/  LDL.LU R84, [R1+0x1b8] ;  /* 0x0001b80001547983 */ /* 0x000ee20000300800 */
[----:B------:R-:W-:-:S03]  /*2abf0*/  IMAD.X R11, R9, 0x1, R69, P3 ;  /* 0x00000001090b7824 */ /* 0x000fc600018e0645 */
[----:B------:R-:W3:Y:S01]  /*2ac00*/  LDL.LU R85, [R1+0x1bc] ;  /* 0x0001bc0001557983 */ /* 0x000ee20000300800 */
[----:B0-----:R-:W-:-:S05]  /*2ac10*/  IMAD.MOV.U32 R5, RZ, RZ, R7 ;  /* 0x000000ffff057224 */ /* 0x001fca00078e0007 */
[----:B------:R-:W-:-:S05]  /*2ac20*/  SHF.R.S32.HI R5, RZ, 0x8, R5 ;  /* 0x00000008ff057819 */ /* 0x000fca0000011405 */
[----:B------:R4:W-:Y:S02]  /*2ac30*/  @P6 STG.E.U8 desc[UR24][R10.64], R5 ;  /* 0x000000050a006986 */ /* 0x0009e4000c101118 */
[----:B----4-:R-:W-:Y:S02]  /*2ac40*/  F2FP.SATFINITE.E4M3.F32.PACK_AB_MERGE_C R10, R87, R86, RZ ;  /* 0x00000056570a723e */ /* 0x010fe400048070ff */
[----:B------:R-:W4:Y:S04]  /*2ac50*/  LDL.LU R86, [R1+0xb8] ;  /* 0x0000b80001567983 */ /* 0x000f280000300800 */
[----:B------:R-:W4:Y:S01]  /*2ac60*/  LDL.LU R87, [R1+0xbc] ;  /* 0x0000bc0001577983 */ /* 0x000f220000300800 */
[----:B------:R-:W-:Y:S01]  /*2ac70*/  VIADD R7, R8, UR30 ;  /* 0x0000001e08077c36 */ /* 0x000fe20008000000 */
[----:B-----5:R-:W-:Y:S01]  /*2ac80*/  ISETP.LT.AND P4, PT, R66, UR10, !P2 ;  /* 0x0000000a42007c0c */ /* 0x020fe2000d781270 */
[----:B------:R-:W-:Y:S01]  /*2ac90*/  VIADD R6, R65, 0x2f ;  /* 0x0000002f41067836 */ /* 0x000fe20000000000 */
[----:B------:R-:W-:Y:S01]  /*2aca0*/  ISETP.LT.AND P3, PT, R67, UR12, !P2 ;  /* 0x0000000c43007c0c */ /* 0x000fe2000d761270 */
[----:B------:R-:W0:Y:S01]  /*2acb0*/  LDCU UR10, c[0x0][0x398] ;  /* 0x00007300ff0a77ac */ /* 0x000e220008000800 */
[----:B------:R-:W-:-:S02]  /*2acc0*/  SHF.R.S32.HI R12, RZ, 0x1f, R7 ;  /* 0x0000001fff0c7819 */ /* 0x000fc40000011407 */
[C---:B------:R-:W-:Y:S01]  /*2acd0*/  IADD3 R4, P5, PT, R7.reuse, R0, RZ ;  /* 0x0000000007047210 */ /* 0x040fe20007fbe0ff */
[----:B------:R-:W5:Y:S01]  /*2ace0*/  LDCU UR12, c[0x0][0x398] ;  /* 0x00007300ff0c77ac */ /* 0x000f620008000800 */
[----:B------:R-:W-:-:S03]  /*2acf0*/  IADD3 R8, P6, PT, R7, R2, RZ ;  /* 0x0000000207087210 */ /* 0x000fc60007fde0ff */
[C---:B------:R-:W-:Y:S02]  /*2ad00*/  IMAD.X R5, R12.reuse, 0x1, R72, P5 ;  /* 0x000000010c057824 */ /* 0x040fe400028e0648 */
[----:B------:R-:W-:Y:S01]  /*2ad10*/  IMAD.X R9, R12, 0x1, R71, P6 ;  /* 0x000000010c097824 */ /* 0x000fe200030e0647 */
[----:B------:R-:W-:Y:S02]  /*2ad20*/  ISETP.LT.AND P5, PT, R81, UR14, !P2 ;  /* 0x0000000e51007c0c */ /* 0x000fe4000d7a1270 */
[----:B------:R0:W-:Y:S04]  /*2ad30*/  @P4 STG.E.U8 desc[UR24][R4.64], R14 ;  /* 0x0000000e04004986 */ /* 0x0001e8000c101118 */
[----:B------:R1:W-:Y:S01]  /*2ad40*/  @P3 STG.E.U8 desc[UR24][R8.64], R15 ;  /* 0x0000000f08003986 */ /* 0x0003e2000c101118 */
[----:B0-----:R-:W-:Y:S01]  /*2ad50*/  VIADD R5, R65, 0x30 ;  /* 0x0000003041057836 */ /* 0x001fe20000000000 */
[----:B------:R-:W-:-:S04]  /*2ad60*/  IADD3 R4, P6, PT, R7, R68, RZ ;  /* 0x0000004407047210 */ /* 0x000fc80007fde0ff */
[----:B-1----:R-:W-:Y:S01]  /*2ad70*/  ISETP.GE.AND P3, PT, R5, UR6, PT ;  /* 0x0000000605007c0c */ /* 0x002fe2000bf66270 */
[----:B------:R-:W0:Y:S01]  /*2ad80*/  LDCU UR6, c[0x0][0x398] ;  /* 0x00007300ff0677ac */ /* 0x000e220008000800 */
[----:B------:R-:W-:Y:S01]  /*2ad90*/  ISETP.LT.AND P2, PT, R93, UR16, !P2 ;  /* 0x000000105d007c0c */ /* 0x000fe2000d741270 */
[----:B------:R-:W-:Y:S01]  /*2ada0*/  IMAD.X R5, R12, 0x1, R3, P6 ;  /* 0x000000010c057824 */ /* 0x000fe200030e0603 */
[----:B------:R-:W-:Y:S01]  /*2adb0*/  ISETP.GE.AND P4, PT, R6, UR4, PT ;  /* 0x0000000406007c0c */ /* 0x000fe2000bf86270 */
[C---:B------:R-:W-:Y:S01]  /*2adc0*/  VIADD R8, R7.reuse, UR30 ;  /* 0x0000001e07087c36 */ /* 0x040fe20008000000 */
[----:B------:R-:W-:Y:S01]  /*2add0*/  IADD3 R6, P6, PT, R7, R70, RZ ;  /* 0x0000004607067210 */ /* 0x000fe20007fde0ff */
[----:B------:R-:W1:Y:S01]  /*2ade0*/  LDCU UR4, c[0x0][0x39c] ;  /* 0x00007380ff0477ac */ /* 0x000e620008000800 */
[----:B------:R0:W-:Y:S01]  /*2adf0*/  @P5 STG.E.U8 desc[UR24][R4.64], R10 ;  /* 0x0000000a04005986 */ /* 0x0001e2000c101118 */
[----:B------:R-:W-:Y:S02]  /*2ae00*/  F2FP.SATFINITE.E4M3.F32.PACK_AB_MERGE_C R48, R49, R48, RZ ;  /* 0x000000303130723e */ /* 0x000fe400048070ff */
[----:B------:R-:W-:Y:S01]  /*2ae10*/  IMAD.X R7, R12, 0x1, R69, P6 ;  /* 0x000000010c077824 */ /* 0x000fe200030e0645 */
[----:B--2---:R-:W-:Y:S01]  /*2ae20*/  ISETP.LT.AND P5, PT, R66, UR9, !P0 ;  /* 0x0000000942007c0c */ /* 0x004fe2000c7a1270 */
[----:B------:R-:W2:Y:S01]  /*2ae30*/  LDCU UR9, c[0x0][0x398] ;  /* 0x00007300ff0977ac */ /* 0x000ea20008000800 */
[----:B------:R-:W-:-:S02]  /*2ae40*/  SHF.R.S32.HI R9, RZ, 0x1f, R8 ;  /* 0x0000001fff097819 */ /* 0x000fc40000011408 */
[----:B0-----:R-:W-:Y:S01]  /*2ae50*/  PRMT R5, R14, 0x9910, RZ ;  /* 0x000099100e057816 */ /* 0x001fe200000000ff */
[----:B------:R0:W-:Y:S01]  /*2ae60*/  @P2 STG.E.U8 desc[UR24][R6.64], R48 ;  /* 0x0000003006002986 */ /* 0x0001e2000c101118 */
[----:B------:R-:W-:-:S03]  /*2ae70*/  IADD3 R4, P6, PT, R8, R0, RZ ;  /* 0x0000000008047210 */ /* 0x000fc60007fde0ff */
[----:B------:R-:W-:Y:S01]  /*2ae80*/  IMAD.MOV.U32 R11, RZ, RZ, R5 ;  /* 0x000000ffff0b7224 */ /* 0x000fe200078e0005 */
[----:B------:R-:W-:Y:S01]  /*2ae90*/  ISETP.LT.AND P2, PT, R67, UR6, !P0 ;  /* 0x0000000643007c0c */ /* 0x000fe2000c741270 */
[----:B------:R-:W-:Y:S01]  /*2aea0*/  IMAD.X R5, R9, 0x1, R72, P6 ;  /* 0x0000000109057824 */ /* 0x000fe200030e0648 */
[----:B------:R-:W-:Y:S01]  /*2aeb0*/  PRMT R12, R10, 0x9910, RZ ;  /* 0x000099100a0c7816 */ /* 0x000fe200000000ff */
[----:B------:R-:W1:Y:S01]  /*2aec0*/  LDCU UR6, c[0x0][0x398] ;  /* 0x00007300ff0677ac */ /* 0x000e620008000800 */
[----:B------:R-:W-:Y:S02]  /*2aed0*/  SHF.R.S32.HI R11, RZ, 0x8, R11 ;  /* 0x00000008ff0b7819 */ /* 0x000fe4000001140b */
[----:B0-----:R-:W-:Y:S02]  /*2aee0*/  PRMT R7, R15, 0x9910, RZ ;  /* 0x000099100f077816 */ /* 0x001fe400000000ff */
[----:B------:R-:W-:-:S03]  /*2aef0*/  IADD3 R6, P6, PT, R8, R2, RZ ;  /* 0x0000000208067210 */ /* 0x000fc60007fde0ff */
[----:B------:R-:W-:Y:S01]  /*2af00*/  IMAD.MOV.U32 R13, RZ, RZ, R7 ;  /* 0x000000ffff0d7224 */ /* 0x000fe200078e0007 */
[----:B------:R0:W-:Y:S01]  /*2af10*/  @P5 STG.E.U8 desc[UR24][R4.64], R11 ;  /* 0x0000000b04005986 */ /* 0x0001e2000c101118 */
[----:B------:R-:W-:Y:S01]  /*2af20*/  ISETP.LT.AND P5, PT, R81, UR10, !P0 ;  /* 0x0000000a51007c0c */ /* 0x000fe2000c7a1270 */
[----:B------:R-:W-:Y:S01]  /*2af30*/  IMAD.X R7, R9, 0x1, R71, P6 ;  /* 0x0000000109077824 */ /* 0x000fe200030e0647 */
[----:B------:R-:W2:Y:S01]  /*2af40*/  LDCU UR10, c[0x0][0x398] ;  /* 0x00007300ff0a77ac */ /* 0x000ea20008000800 */
[----:B------:R-:W-:Y:S01]  /*2af50*/  SHF.R.S32.HI R10, RZ, 0x8, R13 ;  /* 0x00000008ff0a7819 */ /* 0x000fe2000001140d */
[----:B0-----:R-:W-:Y:S01]  /*2af60*/  VIADD R5, R65, 0x31 ;  /* 0x0000003141057836 */ /* 0x001fe20000000000 */
[----:B------:R-:W-:Y:S01]  /*2af70*/  IADD3 R4, P6, PT, R8, R68, RZ ;  /* 0x0000004408047210 */ /* 0x000fe20007fde0ff */
[----:B------:R-:W-:Y:S02]  /*2af80*/  IMAD.MOV.U32 R11, RZ, RZ, R12 ;  /* 0x000000ffff0b7224 */ /* 0x000fe400078e000c */
[----:B------:R0:W-:Y:S01]  /*2af90*/  @P2 STG.E.U8 desc[UR24][R6.64], R10 ;  /* 0x0000000a06002986 */ /* 0x0001e2000c101118 */
[----:B-1----:R-:W-:Y:S01]  /*2afa0*/  ISETP.GE.AND P2, PT, R5, UR4, PT ;  /* 0x0000000405007c0c */ /* 0x002fe2000bf46270 */
[----:B------:R-:W-:Y:S01]  /*2afb0*/  IMAD.X R5, R9, 0x1, R3, P6 ;  /* 0x0000000109057824 */ /* 0x000fe200030e0603 */
[----:B------:R-:W-:Y:S01]  /*2afc0*/  SHF.R.S32.HI R13, RZ, 0x8, R11 ;  /* 0x00000008ff0d7819 */ /* 0x000fe2000001140b */
[----:B------:R-:W1:Y:S01]  /*2afd0*/  LDCU UR4, c[0x0][0x39c] ;  /* 0x00007380ff0477ac */ /* 0x000e620008000800 */
[----:B--2---:R-:W-:-:S03]  /*2afe0*/  ISETP.LT.AND P0, PT, R93, UR9, !P0 ;  /* 0x000000095d007c0c */ /* 0x004fc6000c701270 */
[----:B------:R2:W-:Y:S01]  /*2aff0*/  @P5 STG.E.U8 desc[UR24][R4.64], R13 ;  /* 0x0000000d04005986 */ /* 0x0005e2000c101118 */
[----:B------:R-:W-:Y:S01]  /*2b000*/  PRMT R11, R48, 0x9910, RZ ;  /* 0x00009910300b7816 */ /* 0x000fe200000000ff */
[----:B------:R-:W1:Y:S01]  /*2b010*/  LDCU UR9, c[0x0][0x398] ;  /* 0x00007300ff0977ac */ /* 0x000e620008000800 */
[----:B0-----:R-:W-:Y:S01]  /*2b020*/  VIADD R10, R8, UR30 ;  /* 0x0000001e080a7c36 */ /* 0x001fe20008000000 */
[----:B------:R-:W-:Y:S02]  /*2b030*/  ISETP.LT.AND P5, PT, R66, UR6, !P1 ;  /* 0x0000000642007c0c */ /* 0x000fe4000cfa1270 */
[----:B------:R-:W-:Y:S01]  /*2b040*/  SHF.R.S32.HI R6, RZ, 0x8, R11 ;  /* 0x00000008ff067819 */ /* 0x000fe2000001140b */
[----:B------:R-:W0:Y:S01]  /*2b050*/  LDCU UR6, c[0x0][0x398] ;  /* 0x00007300ff0677ac */ /* 0x000e220008000800 */
[----:B--2---:R-:W-:Y:S02]  /*2b060*/  IADD3 R4, P6, PT, R8, R70, RZ ;  /* 0x0000004608047210 */ /* 0x004fe40007fde0ff */
[----:B------:R-:W-:-:S03]  /*2b070*/  SHF.R.S32.HI R11, RZ, 0x1f, R10 ;  /* 0x0000001fff0b7819 */ /* 0x000fc6000001140a */
[----:B------:R-:W-:Y:S01]  /*2b080*/  IMAD.X R5, R9, 0x1, R69, P6 ;  /* 0x0000000109057824 */ /* 0x000fe200030e0645 */
[----:B------:R-:W-:-:S04]  /*2b090*/  IADD3 R8, P6, PT, R10, R0, RZ ;  /* 0x000000000a087210 */ /* 0x000fc80007fde0ff */
[----:B------:R2:W-:Y:S01]  /*2b0a0*/  @P0 STG.E.U8 desc[UR24][R4.64], R6 ;  /* 0x0000000604000986 */ /* 0x0005e2000c101118 */
[----:B------:R-:W-:Y:S01]  /*2b0b0*/  ISETP.LT.AND P0, PT, R67, UR10, !P1 ;  /* 0x0000000a43007c0c */ /* 0x000fe2000cf01270 */
[----:B------:R-:W-:Y:S01]  /*2b0c0*/  IMAD.X R9, R11, 0x1, R72, P6 ;  /* 0x000000010b097824 */ /* 0x000fe200030e0648 */
[----:B------:R-:W-:Y:S01]  /*2b0d0*/  F2FP.SATFINITE.E4M3.F32.PACK_AB_MERGE_C R51, R51, R50, RZ ;  /* 0x000000323333723e */ /* 0x000fe200048070ff */
[----:B------:R-:W-:Y:S01]  /*2b0e0*/  VIADD R13, R65, 0x32 ;  /* 0x00000032410d7836 */ /* 0x000fe20000000000 */
[----:B------:R-:W0:Y:S01]  /*2b0f0*/  LDCU UR10, c[0x0][0x398] ;  /* 0x00007300ff0a77ac */ /* 0x000e220008000800 */
[----:B--2---:R-:W-:-:S05]  /*2b100*/  IADD3 R6, P6, PT, R10, R2, RZ ;  /* 0x000000020a067210 */ /* 0x004fca0007fde0ff */
[----:B------:R-:W-:Y:S01]  /*2b110*/  IMAD.X R7, R11, 0x1, R71, P6 ;  /* 0x000000010b077824 */ /* 0x000fe200030e0647 */
[----:B---3--:R-:W-:-:S05]  /*2b120*/  F2FP.SATFINITE.E4M3.F32.PACK_AB_MERGE_C R12, R80, R77, RZ ;  /* 0x0000004d500c723e */ /* 0x008fca00048070ff */
[----:B------:R2:W-:Y:S01]  /*2b130*/  @P5 STG.E.U8 desc[UR24][R8.64], R12 ;  /* 0x0000000c08005986 */ /* 0x0005e2000c101118 */
[----:B------:R-:W-:Y:S02]  /*2b140*/  PRMT R15, R12, 0x9910, RZ ;  /* 0x000099100c0f7816 */ /* 0x000fe400000000ff */
[----:B--2---:R-:W-:-:S05]  /*2b150*/  F2FP.SATFINITE.E4M3.F32.PACK_AB_MERGE_C R8, R85, R84, RZ ;  /* 0x000000545508723e */ /* 0x004fca00048070ff */
[----:B------:R2:W-:Y:S01]  /*2b160*/  @P0 STG.E.U8 desc[UR24][R6.64], R8 ;  /* 0x0000000806000986 */ /* 0x0005e2000c101118 */
[----:B-1----:R-:W-:Y:S01]  /*2b170*/  ISETP.GE.AND P0, PT, R13, UR4, PT ;  /* 0x000000040d007c0c */ /* 0x002fe2000bf06270 */
[----:B------:R-:W1:Y:S01]  /*2b180*/  LDCU UR4, c[0x0][0x398] ;  /* 0x00007300ff0477ac */ /* 0x000e620008000800 */
[----:B------:R-:W-:Y:S02]  /*2b190*/  F2FP.SATFINITE.E4M3.F32.PACK_AB_MERGE_C R13, R89, R88, RZ ;  /* 0x00000058590d723e */ /* 0x000fe400048070ff */
[----:B------:R-:W-:Y:S02]  /*2b1a0*/  F2FP.SATFINITE.E4M3.F32.PACK_AB_MERGE_C R12, R90, R79, RZ ;  /* 0x0000004f5a0c723e */ /* 0x000fe400048070ff */
[----:B----4-:R-:W-:Y:S02]  /*2b1b0*/  F2FP.SATFINITE.E4M3.F32.PACK_AB_MERGE_C R9, R87, R86, RZ ;  /* 0x000000565709723e */ /* 0x010fe400048070ff */
[----:B------:R-:W3:Y:S04]  /*2b1c0*/  LDL.LU R86, [R1+0x2c8] ;  /* 0x0002c80001567983 */ /* 0x000ee80000300800 */
[----:B------:R-:W3:Y:S04]  /*2b1d0*/  LDL.LU R87, [R1+0x2cc] ;  /* 0x0002cc0001577983 */ /* 0x000ee80000300800 */
[----:B------:R-:W4:Y:S04]  /*2b1e0*/  LDL.LU R88, [R1+0xc0] ;  /* 0x0000c00001587983 */ /* 0x000f280000300800 */
[----:B------:R-:W4:Y:S04]  /*2b1f0*/  LDL.LU R89, [R1+0xc4] ;  /* 0x0000c40001597983 */ /* 0x000f280000300800 */
[----:B------:R-:W3:Y:S04]  /*2b200*/  LDL.LU R79, [R1+0x1c8] ;  /* 0x0001c800014f7983 */ /* 0x000ee80000300800 */
[----:B------:R-:W3:Y:S01]  /*2b210*/  LDL.LU R90, [R1+0x1cc] ;  /* 0x0001cc00015a7983 */ /* 0x000ee20000300800 */
[----:B------:R-:W-:Y:S01]  /*2b220*/  ISETP.LT.AND P5, PT, R81, UR9, !P1 ;  /* 0x0000000951007c0c */ /* 0x000fe2000cfa1270 */
[----:B------:R-:W1:Y:S01]  /*2b230*/  LDCU UR9, c[0x0][0x398] ;  /* 0x00007300ff0977ac */ /* 0x000e620008000800 */
[C---:B------:R-:W-:Y:S01]  /*2b240*/  IADD3 R4, P6, PT, R10.reuse, R68, RZ ;  /* 0x000000440a047210 */ /* 0x040fe20007fde0ff */
[----:B--2---:R-:W-:-:S04]  /*2b250*/  VIADD R6, R10, UR30 ;  /* 0x0000001e0a067c36 */ /* 0x004fc80008000000 */
[----:B------:R-:W-:Y:S01]  /*2b260*/  IMAD.X R5, R11, 0x1, R3, P6 ;  /* 0x000000010b057824 */ /* 0x000fe200030e0603 */
[----:B------:R-:W-:Y:S02]  /*2b270*/  IADD3 R10, P6, PT, R10, R70, RZ ;  /* 0x000000460a0a7210 */ /* 0x000fe40007fde0ff */
[----:B0-----:R-:W-:Y:S01]  /*2b280*/  ISETP.LT.AND P1, PT, R93, UR6, !P1 ;  /* 0x000000065d007c0c */ /* 0x001fe2000cf21270 */
[----:B------:R-:W0:Y:S02]  /*2b290*/  LDCU UR6, c[0x0][0x398] ;  /* 0x00007300ff0677ac */ /* 0x000e240008000800 */
[----:B------:R2:W-:Y:S01]  /*2b2a0*/  @P5 STG.E.U8 desc[UR24][R4.64], R9 ;  /* 0x0000000904005986 */ /* 0x0005e2000c101118 */
[----:B------:R-:W-:Y:S01]  /*2b2b0*/  IMAD.X R11, R11, 0x1, R69, P6 ;  /* 0x000000010b0b7824 */ /* 0x000fe200030e0645 */
[----:B------:R-:W-:Y:S02]  /*2b2c0*/  SHF.R.S32.HI R7, RZ, 0x1f, R6 ;  /* 0x0000001fff077819 */ /* 0x000fe40000011406 */
[----:B-1----:R-:W-:Y:S01]  /*2b2d0*/  ISETP.LT.AND P5, PT, R66, UR9, !P4 ;  /* 0x0000000942007c0c */ /* 0x002fe2000e7a1270 */
[----:B------:R-:W1:Y:S01]  /*2b2e0*/  LDCU UR9, c[0x0][0x398] ;  /* 0x00007300ff0977ac */ /* 0x000e620008000800 */
[----:B--2---:R-:W-:-:S02]  /*2b2f0*/  IADD3 R4, P6, PT, R6, R0, RZ ;  /* 0x0000000006047210 */ /* 0x004fc40007fde0ff */
[----:B------:R-:W-:-:S03]  /*2b300*/  SHF.R.S32.HI R15, RZ, 0x8, R15 ;  /* 0x00000008ff0f7819 */ /* 0x000fc6000001140f */
[----:B------:R-:W-:Y:S01]  /*2b310*/  IMAD.X R5, R7, 0x1, R72, P6 ;  /* 0x0000000107057824 */ /* 0x000fe200030e0648 */
[----:B------:R-:W-:Y:S01]  /*2b320*/  @P1 STG.E.U8 desc[UR24][R10.64], R51 ;  /* 0x000000330a001986 */ /* 0x000fe2000c101118 */
[----:B------:R-:W-:-:S04]  /*2b330*/  PRMT R8, R8, 0x9910, RZ ;  /* 0x0000991008087816 */ /* 0x000fc800000000ff */
[----:B------:R2:W-:Y:S01]  /*2b340*/  @P5 STG.E.U8 desc[UR24][R4.64], R15 ;  /* 0x0000000f04005986 */ /* 0x0005e2000c101118 */
[----:B------:R-:W-:Y:S01]  /*2b350*/  ISETP.LT.AND P5, PT, R67, UR4, !P4 ;  /* 0x0000000443007c0c */ /* 0x000fe2000e7a1270 */
[----:B------:R-:W0:Y:S01]  /*2b360*/  LDCU UR4, c[0x0][0x39c] ;  /* 0x00007380ff0477ac */ /* 0x000e220008000800 */
[----:B------:R-:W-:Y:S01]  /*2b370*/  PRMT R17, R9, 0x9910, RZ ;  /* 0x0000991009117816 */ /* 0x000fe200000000ff */
[----:B------:R-:W-:Y:S01]  /*2b380*/  IMAD.MOV.U32 R9, RZ, RZ, R8 ;  /* 0x000000ffff097224 */ /* 0x000fe200078e0008 */
[----:B--2---:R-:W-:-:S04]  /*2b390*/  IADD3 R4, P6, PT, R6, R2, RZ ;  /* 0x0000000206047210 */ /* 0x004fc80007fde0ff */
[----:B------:R-:W-:Y:S01]  /*2b3a0*/  SHF.R.S32.HI R11, RZ, 0x8, R9 ;  /* 0x00000008ff0b7819 */ /* 0x000fe20000011409 */
[----:B------:R-:W-:-:S05]  /*2b3b0*/  IMAD.X R5, R7, 0x1, R71, P6 ;  /* 0x0000000107057824 */ /* 0x000fca00030e0647 */
[----:B------:R3:W-:Y:S01]  /*2b3c0*/  @P5 STG.E.U8 desc[UR24][R4.64], R11 ;  /* 0x0000000b04005986 */ /* 0x0007e2000c101118 */
[----:B------:R-:W-:Y:S01]  /*2b3d0*/  ISETP.LT.AND P1, PT, R81, UR10, !P4 ;  /* 0x0000000a51007c0c */ /* 0x000fe2000e721270 */
[----:B------:R-:W2:Y:S01]  /*2b3e0*/  LDCU UR10, c[0x0][0x398] ;  /* 0x00007300ff0a77ac */ /* 0x000ea20008000800 */
[----:B------:R-:W-:Y:S02]  /*2b3f0*/  IADD3 R8, P6, PT, R6, R68, RZ ;  /* 0x0000004406087210 */ /* 0x000fe40007fde0ff */
[----:B------:R-:W-:-:S03]  /*2b400*/  SHF.R.S32.HI R17, RZ, 0x8, R17 ;  /* 0x00000008ff117819 */ /* 0x000fc60000011411 */
[----:B------:R-:W-:Y:S02]  /*2b410*/  IMAD.X R9, R7, 0x1, R3, P6 ;  /* 0x0000000107097824 */ /* 0x000fe400030e0603 */
[----:B------:R-:W-:-:S04]  /*2b420*/  VIADD R15, R6, UR30 ;  /* 0x0000001e060f7c36 */ /* 0x000fc80008000000 */
[----:B------:R1:W-:Y:S01]  /*2b430*/  @P1 STG.E.U8 desc[UR24][R8.64], R17 ;  /* 0x0000001108001986 */ /* 0x0003e2000c101118 */
[----:B0-----:R-:W-:Y:S01]  /*2b440*/  ISETP.LT.AND P1, PT, R93, UR6, !P4 ;  /* 0x000000065d007c0c */ /* 0x001fe2000e721270 */
[----:B------:R-:W0:Y:S01]  /*2b450*/  LDCU UR6, c[0x0][0x39c] ;  /* 0x00007380ff0677ac */ /* 0x000e220008000800 */
[----:B----4-:R-:W-:Y:S02]  /*2b460*/  F2FP.SATFINITE.E4M3.F32.PACK_AB_MERGE_C R19, R89, R88, RZ ;  /* 0x000000585913723e */ /* 0x010fe400048070ff */
[----:B------:R-:W4:Y:S04]  /*2b470*/  LDL.LU R88, [R1+0xc8] ;  /* 0x0000c80001587983 */ /* 0x000f280000300800 */
[----:B------:R-:W4:Y:S01]  /*2b480*/  LDL.LU R89, [R1+0xcc] ;  /* 0x0000cc0001597983 */ /* 0x000f220000300800 */
[----:B---3--:R-:W-:-:S03]  /*2b490*/  F2FP.SATFINITE.E4M3.F32.PACK_AB_MERGE_C R11, R90, R79, RZ ;  /* 0x0000004f5a0b723e */ /* 0x008fc600048070ff */
[----:B------:R-:W3:Y:S04]  /*2b4a0*/  LDL.LU R79, [R1+0x2d0] ;  /* 0x0002d000014f7983 */ /* 0x000ee80000300800 */
[----:B------:R-:W3:Y:S01]  /*2b4b0*/  LDL.LU R90, [R1+0x2d4] ;  /* 0x0002d400015a7983 */ /* 0x000ee20000300800 */
[----:B------:R-:W-:Y:S02]  /*2b4c0*/  IADD3 R6, P4, PT, R6, R70, RZ ;  /* 0x0000004606067210 */ /* 0x000fe40007f9e0ff */
[----:B------:R-:W-:Y:S02]  /*2b4d0*/  PRMT R10, R51, 0x9910, RZ ;  /* 0x00009910330a7816 */ /* 0x000fe400000000ff */
[----:B-1----:R-:W-:Y:S01]  /*2b4e0*/  ISETP.LT.AND P5, PT, R66, UR9, !P3 ;  /* 0x0000000942007c0c */ /* 0x002fe2000dfa1270 */
[----:B------:R-:W-:Y:S01]  /*2b4f0*/  IMAD.X R7, R7, 0x1, R69, P4 ;  /* 0x0000000107077824 */ /* 0x000fe200020e0645 */
[----:B------:R-:W-:Y:S01]  /*2b500*/  SHF.R.S32.HI R9, RZ, 0x8, R10 ;  /* 0x00000008ff097819 */ /* 0x000fe2000001140a */
[----:B------:R-:W1:Y:S01]  /*2b510*/  LDCU UR9, c[0x0][0x398] ;  /* 0x00007300ff0977ac */ /* 0x000e620008000800 */
[----:B------:R-:W-:-:S02]  /*2b520*/  SHF.R.S32.HI R14, RZ, 0x1f, R15 ;  /* 0x0000001fff0e7819 */ /* 0x000fc4000001140f */
[----:B------:R-:W-:Y:S01]  /*2b530*/  IADD3 R4, P6, PT, R15, R0, RZ ;  /* 0x000000000f047210 */ /* 0x000fe20007fde0ff */
[----:B------:R0:W-:Y:S01]  /*2b540*/  @P1 STG.E.U8 desc[UR24][R6.64], R9 ;  /* 0x0000000906001986 */ /* 0x0001e2000c101118 */
[----:B--2---:R-:W-:Y:S01]  /*2b550*/  ISETP.LT.AND P4, PT, R67, UR10, !P3 ;  /* 0x0000000a43007c0c */ /* 0x004fe2000df81270 */
[----:B------:R-:W2:Y:S01]  /*2b560*/  LDCU UR10, c[0x0][0x398] ;  /* 0x00007300ff0a77ac */ /* 0x000ea20008000800 */
[----:B------:R-:W-:Y:S02]  /*2b570*/  VIADD R8, R65, 0x33 ;  /* 0x0000003341087836 */ /* 0x000fe40000000000 */
[----:B------:R-:W-:Y:S01]  /*2b580*/  IMAD.X R5, R14, 0x1, R72, P6 ;  /* 0x000000010e057824 */ /* 0x000fe200030e0648 */
[----:B0-----:R-:W-:-:S04]  /*2b590*/  IADD3 R6, P1, PT, R15, R2, RZ ;  /* 0x000000020f067210 */ /* 0x001fc80007f3e0ff */
[----:B------:R0:W-:Y:S01]  /*2b5a0*/  @P5 STG.E.U8 desc[UR24][R4.64], R13 ;  /* 0x0000000d04005986 */ /* 0x0001e2000c101118 */
[----:B------:R-:W-:Y:S01]  /*2b5b0*/  IMAD.X R7, R14, 0x1, R71, P1 ;  /* 0x000000010e077824 */ /* 0x000fe200008e0647 */
[----:B-----5:R-:W-:Y:S02]  /*2b5c0*/  ISETP.LT.AND P1, PT, R81, UR12, !P3 ;  /* 0x0000000c51007c0c */ /* 0x020fe4000df21270 */
[----:B------:R-:W-:Y:S01]  /*2b5d0*/  ISETP.GE.AND P5, PT, R8, UR4, PT ;  /* 0x0000000408007c0c */ /* 0x000fe2000bfa6270 */
[----:B------:R-:W-:Y:S01]  /*2b5e0*/  VIADD R8, R65, 0x34 ;  /* 0x0000003441087836 */ /* 0x000fe20000000000 */
[----:B------:R-:W5:Y:S01]  /*2b5f0*/  LDCU UR4, c[0x0][0x398] ;  /* 0x00007300ff0477ac */ /* 0x000f620008000800 */
[----:B0-----:R-:W-:Y:S01]  /*2b600*/  IADD3 R4, P6, PT, R15, R68, RZ ;  /* 0x000000440f047210 */ /* 0x001fe20007fde0ff */
[----:B------:R0:W-:Y:S02]  /*2b610*/  @P4 STG.E.U8 desc[UR24][R6.64], R12 ;  /* 0x0000000c06004986 */ /* 0x0001e4000c101118 */
[----:B------:R-:W-:Y:S01]  /*2b620*/  ISETP.GE.AND P4, PT, R8, UR6, PT ;  /* 0x0000000608007c0c */ /* 0x000fe2000bf86270 */
[----:B------:R-:W5:Y:S01]  /*2b630*/  LDCU UR6, c[0x0][0x398] ;  /* 0x00007300ff0677ac */ /* 0x000f620008000800 */
[----:B------:R-:W-:Y:S01]  /*2b640*/  IMAD.X R5, R14, 0x1, R3, P6 ;  /* 0x000000010e057824 */ /* 0x000fe200030e0603 */
[----:B-1----:R-:W-:Y:S01]  /*2b650*/  ISETP.LT.AND P3, PT, R93, UR9, !P3 ;  /* 0x000000095d007c0c */ /* 0x002fe2000df61270 */
[----:B------:R-:W1:Y:S01]  /*2b660*/  LDCU UR9, c[0x0][0x398] ;  /* 0x00007300ff0977ac */ /* 0x000e620008000800 */
[C---:B------:R-:W-:Y:S01]  /*2b670*/  IADD3 R8, P6, PT, R15.reuse, R70, RZ ;  /* 0x000000460f087210 */ /* 0x040fe20007fde0ff */
[----:B------:R-:W-:Y:S01]  /*2b680*/  VIADD R15, R15, UR30 ;  /* 0x0000001e0f0f7c36 */ /* 0x000fe20008000000 */
[----:B------:R5:W-:Y:S01]  /*2b690*/  @P1 STG.E.U8 desc[UR24][R4.64], R19 ;  /* 0x0000001304001986 */ /* 0x000be2000c101118 */
[----:B--2---:R-:W-:Y:S01]  /*2b6a0*/  ISETP.LT.AND P1, PT, R66, UR10, !P2 ;  /* 0x0000000a42007c0c */ /* 0x004fe2000d721270 */
[----:B------:R-:W2:Y:S01]  /*2b6b0*/  LDCU UR10, c[0x0][0x398] ;  /* 0x00007300ff0a77ac */ /* 0x000ea20008000800 */
[----:B------:R-:W-:Y:S01]  /*2b6c0*/  IMAD.X R9, R14, 0x1, R69, P6 ;  /* 0x000000010e097824 */ /* 0x000fe200030e0645 */
[----:B------:R-:W-:-:S02]  /*2b6d0*/  SHF.R.S32.HI R14, RZ, 0x1f, R15 ;  /* 0x0000001fff0e7819 */ /* 0x000fc4000001140f */
[----:B0-----:R-:W-:Y:S02]  /*2b6e0*/  IADD3 R6, P6, PT, R15, R0, RZ ;  /* 0x000000000f067210 */ /* 0x001fe40007fde0ff */
[----:B------:R-:W-:Y:S02]  /*2b6f0*/  PRMT R17, R13, 0x9910, RZ ;  /* 0x000099100d117816 */ /* 0x000fe400000000ff */
[----:B------:R-:W-:Y:S01]  /*2b700*/  F2FP.SATFINITE.E4M3.F32.PACK_AB_MERGE_C R53, R53, R52, RZ ;  /* 0x000000343535723e */ /* 0x000fe200048070ff */
[----:B------:R-:W-:Y:S01]  /*2b710*/  IMAD.X R7, R14, 0x1, R72, P6 ;  /* 0x000000010e077824 */ /* 0x000fe200030e0648 */
[----:B------:R-:W-:Y:S02]  /*2b720*/  SHF.R.S32.HI R17, RZ, 0x8, R17 ;  /* 0x00000008ff117819 */ /* 0x000fe40000011411 */
[----:B-----5:R-:W-:Y:S01]  /*2b730*/  PRMT R4, R12, 0x9910, RZ ;  /* 0x000099100c047816 */ /* 0x020fe200000000ff */
[----:B------:R0:W-:Y:S01]  /*2b740*/  @P3 STG.E.U8 desc[UR24][R8.64], R53 ;  /* 0x0000003508003986 */ /* 0x0001e2000c101118 */
[----:B------:R-:W-:Y:S01]  /*2b750*/  ISETP.LT.AND P3, PT, R67, UR4, !P2 ;  /* 0x0000000443007c0c */ /* 0x000fe2000d761270 */
[----:B------:R-:W5:Y:S01]  /*2b760*/  LDCU UR4, c[0x0][0x398] ;  /* 0x00007300ff0477ac */ /* 0x000f620008000800 */
[----:B------:R-:W-:Y:S01]  /*2b770*/  IADD3 R12, P6, PT, R15, R2, RZ ;  /* 0x000000020f0c7210 */ /* 0x000fe20007fde0ff */
[----:B------:R1:W-:Y:S01]  /*2b780*/  @P1 STG.E.U8 desc[UR24][R6.64], R17 ;  /* 0x0000001106001986 */ /* 0x0003e2000c101118 */
[----:B------:R-:W-:Y:S01]  /*2b790*/  ISETP.LT.AND P1, PT, R81, UR6, !P2 ;  /* 0x0000000651007c0c */ /* 0x000fe2000d721270 */
[----:B------:R-:W2:Y:S02]  /*2b7a0*/  LDCU UR6, c[0x0][0x398] ;  /* 0x00007300ff0677ac */ /* 0x000ea40008000800 */
[----:B------:R-:W-:Y:S01]  /*2b7b0*/  IMAD.X R13, R14, 0x1, R71, P6 ;  /* 0x000000010e0d7824 */ /* 0x000fe200030e0647 */
[----:B------:R-:W-:-:S02]  /*2b7c0*/  PRMT R19, R19, 0x9910, RZ ;  /* 0x0000991013137816 */ /* 0x000fc400000000ff */
[----:B0-----:R-:W-:Y:S02]  /*2b7d0*/  SHF.R.S32.HI R9, RZ, 0x8, R4 ;  /* 0x00000008ff097819 */ /* 0x001fe40000011404 */
[----:B------:R-:W-:Y:S02]  /*2b7e0*/  IADD3 R4, P6, PT, R15, R68, RZ ;  /* 0x000000440f047210 */ /* 0x000fe40007fde0ff */
[----:B------:R-:W-:-:S03]  /*2b7f0*/  SHF.R.S32.HI R19, RZ, 0x8, R19 ;  /* 0x00000008ff137819 */ /* 0x000fc60000011413 */
[----:B------:R-:W-:Y:S01]  /*2b800*/  IMAD.X R5, R14, 0x1, R3, P6 ;  /* 0x000000010e057824 */ /* 0x000fe200030e0603 */
[----:B-1----:R-:W-:Y:S01]  /*2b810*/  ISETP.LT.AND P6, PT, R93, UR9, !P2 ;  /* 0x000000095d007c0c */ /* 0x002fe2000d7c1270 */
[----:B------:R0:W-:Y:S01]  /*2b820*/  @P3 STG.E.U8 desc[UR24][R12.64], R9 ;  /* 0x000000090c003986 */ /* 0x0001e2000c101118 */
[----:B------:R-:W-:Y:S01]  /*2b830*/  VIADD R17, R15, UR30 ;  /* 0x0000001e0f117c36 */ /* 0x000fe20008000000 */
[----:B------:R-:W-:Y:S01]  /*2b840*/  PRMT R21, R53, 0x9910, RZ ;  /* 0x0000991035157816 */ /* 0x000fe200000000ff */
[----:B------:R-:W1:Y:S01]  /*2b850*/  LDCU UR9, c[0x0][0x398] ;  /* 0x00007300ff0977ac */ /* 0x000e620008000800 */
[----:B------:R0:W-:Y:S01]  /*2b860*/  @P1 STG.E.U8 desc[UR24][R4.64], R19 ;  /* 0x0000001304001986 */ /* 0x0001e2000c101118 */
[----:B------:R-:W-:Y:S02]  /*2b870*/  IADD3 R6, P1, PT, R15, R70, RZ ;  /* 0x000000460f067210 */ /* 0x000fe40007f3e0ff */
[----:B-----5:R-:W-:Y:S01]  /*2b880*/  ISETP.LT.AND P2, PT, R66, UR4, !P0 ;  /* 0x0000000442007c0c */ /* 0x020fe2000c741270 */
[----:B------:R-:W5:Y:S01]  /*2b890*/  LDCU UR4, c[0x0][0x398] ;  /* 0x00007300ff0477ac */ /* 0x000f620008000800 */
[----:B------:R-:W-:Y:S01]  /*2b8a0*/  SHF.R.S32.HI R21, RZ, 0x8, R21 ;  /* 0x00000008ff157819 */ /* 0x000fe20000011415 */
[----:B------:R-:W-:Y:S01]  /*2b8b0*/  IMAD.X R7, R14, 0x1, R69, P1 ;  /* 0x000000010e077824 */ /* 0x000fe200008e0645 */
[----:B------:R-:W-:-:S02]  /*2b8c0*/  SHF.R.S32.HI R16, RZ, 0x1f, R17 ;  /* 0x0000001fff107819 */ /* 0x000fc40000011411 */
[----:B------:R-:W-:Y:S02]  /*2b8d0*/  IADD3 R8, P3, PT, R17, R0, RZ ;  /* 0x0000000011087210 */ /* 0x000fe40007f7e0ff */
[----:B--2---:R-:W-:Y:S01]  /*2b8e0*/  ISETP.LT.AND P1, PT, R67, UR6, !P0 ;  /* 0x0000000643007c0c */ /* 0x004fe2000c721270 */
[----:B------:R2:W-:Y:S01]  /*2b8f0*/  @P6 STG.E.U8 desc[UR24][R6.64], R21 ;  /* 0x0000001506006986 */ /* 0x0005e2000c101118 */
[----:B------:R-:W-:Y:S01]  /*2b900*/  F2FP.SATFINITE.E4M3.F32.PACK_AB_MERGE_C R10, R87, R86, RZ ;  /* 0x00000056570a723e */ /* 0x000fe200048070ff */
[C---:B0-----:R-:W-:Y:S01]  /*2b910*/  IMAD.X R9, R16.reuse, 0x1, R72, P3 ;  /* 0x0000000110097824 */ /* 0x041fe200018e0648 */
[----:B------:R-:W-:Y:S01]  /*2b920*/  IADD3 R14, P6, PT, R17, R2, RZ ;  /* 0x00000002110e7210 */ /* 0x000fe20007fde0ff */
[C---:B------:R-:W-:Y:S01]  /*2b930*/  VIADD R4, R65.reuse, 0x35 ;  /* 0x0000003541047836 */ /* 0x040fe20000000000 */
[----:B------:R-:W0:Y:S02]  /*2b940*/  LDCU UR6, c[0x0][0x398] ;  /* 0x00007300ff0677ac */ /* 0x000e240008000800 */
[----:B------:R-:W-:Y:S01]  /*2b950*/  @P2 STG.E.U8 desc[UR24][R8.64], R10 ;  /* 0x0000000a08002986 */ /* 0x000fe2000c101118 */
[----:B------:R-:W-:Y:S01]  /*2b960*/  IMAD.X R15, R16, 0x1, R71, P6 ;  /* 0x00000001100f7824 */ /* 0x000fe200030e0647 */
[----:B------:R-:W-:Y:S01]  /*2b970*/  ISETP.GE.AND P2, PT, R4, UR5, PT ;  /* 0x0000000504007c0c */ /* 0x000fe2000bf46270 */
[----:B------:R-:W-:Y:S01]  /*2b980*/  VIADD R4, R65, 0x36 ;  /* 0x0000003641047836 */ /* 0x000fe20000000000 */
[----:B----4-:R-:W-:-:S02]  /*2b990*/  F2FP.SATFINITE.E4M3.F32.PACK_AB_MERGE_C R19, R89, R88, RZ ;  /* 0x000000585913723e */ /* 0x010fc400048070ff */
[----:B------:R4:W-:Y:S02]  /*2b9a0*/  @P1 STG.E.U8 desc[UR24][R14.64], R11 ;  /* 0x0000000b0e001986 */ /* 0x0009e4000c101118 */
[----:B------:R-:W-:Y:S01]  /*2b9b0*/  ISETP.GE.AND P1, PT, R4, UR7, PT ;  /* 0x0000000704007c0c */ /* 0x000fe2000bf26270 */
[----:B------:R-:W0:Y:S01]  /*2b9c0*/  LDCU UR5, c[0x0][0x398] ;  /* 0x00007300ff0577ac */ /* 0x000e220008000800 */
[----:B------:R-:W4:Y:S01]  /*2b9d0*/  LDL.LU R88, [R1+0x1d0] ;  /* 0x0001d00001587983 */ /* 0x000f220000300800 */
[----:B------:R-:W-:Y:S01]  /*2b9e0*/  ISETP.LT.AND P3, PT, R81, UR10, !P0 ;  /* 0x0000000a51007c0c */ /* 0x000fe2000c761270 */
[----:B------:R-:W0:Y:S01]  /*2b9f0*/  LDCU UR7, c[0x0][0x398] ;  /* 0x00007300ff0777ac */ /* 0x000e220008000800 */
[----:B---3--:R-:W-:Y:S01]  /*2ba00*/  F2FP.SATFINITE.E4M3.F32.PACK_AB_MERGE_C R4, R90, R79, RZ ;  /* 0x0000004f5a04723e */ /* 0x008fe200048070ff */
[----:B------:R-:W3:Y:S01]  /*2ba10*/  LDL.LU R89, [R1+0x1d4] ;  /* 0x0001d40001597983 */ /* 0x000ee20000300800 */
[----:B------:R-:W-:Y:S01]  /*2ba20*/  IADD3 R12, P6, PT, R17, R68, RZ ;  /* 0x00000044110c7210 */ /* 0x000fe20007fde0ff */
[----:B------:R-:W0:Y:S02]  /*2ba30*/  LDCU UR10, c[0x0][0x398] ;  /* 0x00007300ff0a77ac */ /* 0x000e240008000800 */
[----:B------:R-:W3:Y:S04]  /*2ba40*/  LDL.LU R79, [R1+0xd0] ;  /* 0x0000d000014f7983 */ /* 0x000ee80000300800 */
[----:B------:R-:W3:Y:S01]  /*2ba50*/  LDL.LU R90, [R1+0xd4] ;  /* 0x0000d400015a7983 */ /* 0x000ee20000300800 */
[----:B------:R-:W-:Y:S01]  /*2ba60*/  IMAD.X R13, R16, 0x1, R3, P6 ;  /* 0x00000001100d7824 */ /* 0x000fe200030e0603 */
[----:B-1----:R-:W-:Y:S01]  /*2ba70*/  ISETP.LT.AND P0, PT, R93, UR9, !P0 ;  /* 0x000000095d007c0c */ /* 0x002fe2000c701270 */
[----:B------:R-:W1:Y:S01]  /*2ba80*/  LDCU UR9, c[0x0][0x398] ;  /* 0x00007300ff0977ac */ /* 0x000e620008000800 */
[C---:B--2---:R-:W-:Y:S01]  /*2ba90*/  IADD3 R6, P6, PT, R17.reuse, R70, RZ ;  /* 0x0000004611067210 */ /* 0x044fe20007fde0ff */
[----:B------:R-:W-:Y:S01]  /*2baa0*/  VIADD R17, R17, UR30 ;  /* 0x0000001e11117c36 */ /* 0x000fe20008000000 */
[----:B------:R2:W-:Y:S01]  /*2bab0*/  @P3 STG.E.U8 desc[UR24][R12.64], R19 ;  /* 0x000000130c003986 */ /* 0x0005e2000c101118 */
[----:B-----5:R-:W-:Y:S01]  /*2bac0*/  ISETP.LT.AND P3, PT, R66, UR4, !P5 ;  /* 0x0000000442007c0c */ /* 0x020fe2000ef61270 */
[----:B------:R-:W5:Y:S01]  /*2bad0*/  LDCU UR4, c[0x0][0x398] ;  /* 0x00007300ff0477ac */ /* 0x000f620008000800 */
[----:B------:R-:W-:Y:S01]  /*2bae0*/  IMAD.X R7, R16, 0x1, R69, P6 ;  /* 0x0000000110077824 */ /* 0x000fe200030e0645 */
[----:B------:R-:W-:Y:S01]  /*2baf0*/  F2FP.SATFINITE.E4M3.F32.PACK_AB_MERGE_C R55, R55, R54, RZ ;  /* 0x000000363737723e */ /* 0x000fe200048070ff */
[----:B------:R-:W3:Y:S01]  /*2bb00*/  LDL.LU R84, [R1+0x2d8] ;  /* 0x0002d80001547983 */ /* 0x000ee20000300800 */
[----:B----4-:R-:W-:-:S02]  /*2bb10*/  SHF.R.S32.HI R14, RZ, 0x1f, R17 ;  /* 0x0000001fff0e7819 */ /* 0x010fc40000011411 */
[----:B------:R-:W-:Y:S01]  /*2bb20*/  IADD3 R8, P6, PT, R17, R0, RZ ;  /* 0x0000000011087210 */ /* 0x000fe20007fde0ff */
[----:B------:R4:W-:Y:S01]  /*2bb30*/  @P0 STG.E.U8 desc[UR24][R6.64], R55 ;  /* 0x0000003706000986 */ /* 0x0009e2000c101118 */
[----:B------:R-:W-:Y:S02]  /*2bb40*/  PRMT R5, R10, 0x9910, RZ ;  /* 0x000099100a057816 */ /* 0x000fe400000000ff */
[----:B0-----:R-:W-:Y:S01]  /*2bb50*/  ISETP.LT.AND P0, PT, R67, UR5, !P5 ;  /* 0x0000000543007c0c */ /* 0x001fe2000ef01270 */
[C---:B------:R-:W-:Y:S01]  /*2bb60*/  IMAD.X R9, R14.reuse, 0x1, R72, P6 ;  /* 0x000000010e097824 */ /* 0x040fe200030e0648 */
[----:B------:R-:W-:Y:S01]  /*2bb70*/  IADD3 R10, P6, PT, R17, R2, RZ ;  /* 0x00000002110a7210 */ /* 0x000fe20007fde0ff */
[----:B------:R-:W3:Y:S01]  /*2bb80*/  LDL.LU R85, [R1+0x2dc] ;  /* 0x0002dc0001557983 */ /* 0x000ee20000300800 */
[----:B------:R-:W-:Y:S01]  /*2bb90*/  SHF.R.S32.HI R5, RZ, 0x8, R5 ;  /* 0x00000008ff057819 */ /* 0x000fe20000011405 */
[----:B------:R-:W0:Y:S01]  /*2bba0*/  LDCU UR5, c[0x0][0x398] ;  /* 0x00007300ff0577ac */ /* 0x000e220008000800 */
[----:B--2---:R-:W-:Y:S01]  /*2bbb0*/  PRMT R13, R11, 0x9910, RZ ;  /* 0x000099100b0d7816 */ /* 0x004fe200000000ff */
[----:B------:R-:W-:Y:S01]  /*2bbc0*/  IMAD.X R11, R14, 0x1, R71, P6 ;  /* 0x000000010e0b7824 */ /* 0x000fe200030e0647 */
[----:B------:R-:W-:Y:S01]  /*2bbd0*/  PRMT R15, R19, 0x9910, RZ ;  /* 0x00009910130f7816 */ /* 0x000fe200000000ff */
[----:B------:R2:W-:Y:S01]  /*2bbe0*/  @P3 STG.E.U8 desc[UR24][R8.64], R5 ;  /* 0x0000000508003986 */ /* 0x0005e2000c101118 */
[----:B------:R-:W-:-:S02]  /*2bbf0*/  SHF.R.S32.HI R13, RZ, 0x8, R13 ;  /* 0x00000008ff0d7819 */ /* 0x000fc4000001140d */
[----:B------:R-:W-:Y:S01]  /*2bc00*/  ISETP.LT.AND P3, PT, R81, UR6, !P5 ;  /* 0x0000000651007c0c */ /* 0x000fe2000ef61270 */
[----:B------:R-:W3:Y:S01]  /*2bc10*/  LDL.LU R86, [R1+0x1d8] ;  /* 0x0001d80001567983 */ /* 0x000ee20000300800 */
[----:B-----5:R-:W-:Y:S01]  /*2bc20*/  ISETP.LT.AND P5, PT, R93, UR4, !P5 ;  /* 0x000000045d007c0c */ /* 0x020fe2000efa1270 */
[----:B------:R-:W5:Y:S01]  /*2bc30*/  LDCU UR6, c[0x0][0x398] ;  /* 0x00007300ff0677ac */ /* 0x000f620008000800 */
[----:B----4-:R-:W-:Y:S01]  /*2bc40*/  IADD3 R6, P6, PT, R17, R68, RZ ;  /* 0x0000004411067210 */ /* 0x010fe20007fde0ff */
[----:B------:R-:W-:Y:S01]  /*2bc50*/  @P0 STG.E.U8 desc[UR24][R10.64], R13 ;  /* 0x0000000d0a000986 */ /* 0x000fe2000c101118 */
[----:B------:R-:W-:Y:S01]  /*2bc60*/  PRMT R12, R55, 0x9910, RZ ;  /* 0x00009910370c7816 */ /* 0x000fe200000000ff */
[----:B------:R-:W4:Y:S01]  /*2bc70*/  LDCU UR4, c[0x0][0x398] ;  /* 0x00007300ff0477ac */ /* 0x000f220008000800 */
[C---:B--2---:R-:W-:Y:S01]  /*2bc80*/  IADD3 R8, P0, PT, R17.reuse, R70, RZ ;  /* 0x0000004611087210 */ /* 0x044fe20007f1e0ff */
[C---:B------:R-:W-:Y:S01]  /*2bc90*/  IMAD.X R7, R14.reuse, 0x1, R3, P6 ;  /* 0x000000010e077824 */ /* 0x040fe200030e0603 */
[----:B------:R-:W-:Y:S01]  /*2bca0*/  SHF.R.S32.HI R15, RZ, 0x8, R15 ;  /* 0x00000008ff0f7819 */ /* 0x000fe2000001140f */
[----:B------:R-:W-:Y:S01]  /*2bcb0*/  VIADD R5, R17, UR30 ;  /* 0x0000001e11057c36 */ /* 0x000fe20008000000 */
[----:B------:R-:W-:Y:S01]  /*2bcc0*/  SHF.R.S32.HI R17, RZ, 0x8, R12 ;  /* 0x00000008ff117819 */ /* 0x000fe2000001140c */
[----:B------:R-:W-:Y:S01]  /*2bcd0*/  IMAD.X R9, R14, 0x1, R69, P0 ;  /* 0x000000010e097824 */ /* 0x000fe200000e0645 */
[----:B------:R-:W2:Y:S04]  /*2bce0*/  LDL.LU R87, [R1+0x1dc] ;  /* 0x0001dc0001577983 */ /* 0x000ea80000300800 */
[----:B------:R-:W-:Y:S04]  /*2bcf0*/  @P3 STG.E.U8 desc[UR24][R6.64], R15 ;  /* 0x0000000f06003986 */ /* 0x000fe8000c101118 */
[----:B------:R3:W-:Y:S02]  /*2bd00*/  @P5 STG.E.U8 desc[UR24][R8.64], R17 ;  /* 0x0000001108005986 */ /* 0x0007e4000c101118 */
[----:B---3--:R-:W-:-:S02]  /*2bd10*/  F2FP.SATFINITE.E4M3.F32.PACK_AB_MERGE_C R9, R89, R88, RZ ;  /* 0x000000585909723e */ /* 0x008fc400048070ff */
[----:B------:R-:W3:Y:S04]  /*2bd20*/  LDL.LU R88, [R1+0x2e0] ;  /* 0x0002e00001587983 */ /* 0x000ee80000300800 */
[----:B------:R-:W3:Y:S01]  /*2bd30*/  LDL.LU R89, [R1+0x2e4] ;  /* 0x0002e40001597983 */ /* 0x000ee20000300800 */
[----:B------:R-:W-:-:S03]  /*2bd40*/  F2FP.SATFINITE.E4M3.F32.PACK_AB_MERGE_C R17, R90, R79, RZ ;  /* 0x0000004f5a11723e */ /* 0x000fc600048070ff */
[----:B------:R-:W2:Y:S04]  /*2bd50*/  LDL.LU R79, [R1+0xd8] ;  /* 0x0000d800014f7983 */ /* 0x000ea80000300800 */
[----:B------:R-:W2:Y:S01]  /*2bd60*/  LDL.LU R90, [R1+0xdc] ;  /* 0x0000dc00015a7983 */ /* 0x000ea20000300800 */
[----:B0-----:R-:W-:Y:S01]  /*2bd70*/  ISETP.LT.AND P6, PT, R66, UR5, !P4 ;  /* 0x0000000542007c0c */ /* 0x001fe2000e7c1270 */
[----:B------:R-:W0:Y:S01]  /*2bd80*/  LDCU UR5, c[0x0][0x398] ;  /* 0x00007300ff0577ac */ /* 0x000e220008000800 */
[----:B------:R-:W-:Y:S02]  /*2bd90*/  SHF.R.S32.HI R14, RZ, 0x1f, R5 ;  /* 0x0000001fff0e7819 */ /* 0x000fe40000011405 */
[----:B------:R-:W-:Y:S02]  /*2bda0*/  IADD3 R10, P0, PT, R5, R0, RZ ;  /* 0x00000000050a7210 */ /* 0x000fe40007f1e0ff */
[----:B-----5:R-:W-:Y:S01]  /*2bdb0*/  ISETP.LT.AND P3, PT, R67, UR6, !P4 ;  /* 0x0000000643007c0c */ /* 0x020fe2000e761270 */
[----:B------:R-:W-:Y:S01]  /*2bdc0*/  VIADD R13, R65, 0x37 ;  /* 0x00000037410d7836 */ /* 0x000fe20000000000 */
[----:B------:R-:W-:Y:S01]  /*2bdd0*/  IADD3 R6, P5, PT, R5, R2, RZ ;  /* 0x0000000205067210 */ /* 0x000fe20007fbe0ff */
[C---:B------:R-:W-:Y:S01]  /*2bde0*/  IMAD.X R11, R14.reuse, 0x1, R72, P0 ;  /* 0x000000010e0b7824 */ /* 0x040fe200000e0648 */
[----:B------:R-:W-:Y:S01]  /*2bdf0*/  ISETP.LT.AND P0, PT, R81, UR7, !P4 ;  /* 0x0000000751007c0c */ /* 0x000fe2000e701270 */
[----:B------:R-:W5:Y:S03]  /*2be00*/  LDCU UR6, c[0x0][0x398] ;  /* 0x00007300ff0677ac */ /* 0x000f660008000800 */
[----:B------:R1:W-:Y:S01]  /*2be10*/  @P6 STG.E.U8 desc[UR24][R10.64], R4 ;  /* 0x000000040a006986 */ /* 0x0003e2000c101118 */
[----:B------:R-:W-:Y:S01]  /*2be20*/  IADD3 R12, P6, PT, R5, R68, RZ ;  /* 0x00000044050c7210 */ /* 0x000fe20007fde0ff */
[C---:B------:R-:W-:Y:S01]  /*2be30*/  IMAD.X R7, R14.reuse, 0x1, R71, P5 ;  /* 0x000000010e077824 */ /* 0x040fe200028e0647 */
[----:B------:R-:W-:Y:S01]  /*2be40*/  ISETP.GE.AND P5, PT, R13, UR13, PT ;  /* 0x0000000d0d007c0c */ /* 0x000fe2000bfa6270 */
[----:B------:R-:W5:Y:S02]  /*2be50*/  LDCU UR7, c[0x0][0x398] ;  /* 0x00007300ff0777ac */ /* 0x000f640008000800 */
[----:B------:R-:W-:Y:S01]  /*2be60*/  IMAD.X R13, R14, 0x1, R3, P6 ;  /* 0x000000010e0d7824 */ /* 0x000fe200030e0603 */
[----:B------:R5:W-:Y:S01]  /*2be70*/  @P3 STG.E.U8 desc[UR24][R6.64], R9 ;  /* 0x0000000906003986 */ /* 0x000be2000c101118 */
[----:B------:R-:W-:Y:S01]  /*2be80*/  VIADD R15, R5, UR30 ;  /* 0x0000001e050f7c36 */ /* 0x000fe20008000000 */
[----:B----4-:R-:W-:Y:S01]  /*2be90*/  ISETP.LT.AND P4, PT, R93, UR4, !P4 ;  /* 0x000000045d007c0c */ /* 0x010fe2000e781270 */
[----:B------:R-:W4:Y:S01]  /*2bea0*/  LDCU UR4, c[0x0][0x398] ;  /* 0x00007300ff0477ac */ /* 0x000f220008000800 */
[----:B0-----:R-:W-:Y:S01]  /*2beb0*/  ISETP.LT.AND P3, PT, R66, UR5, !P2 ;  /* 0x0000000542007c0c */ /* 0x001fe2000d761270 */
[----:B------:R0:W-:Y:S01]  /*2bec0*/  @P0 STG.E.U8 desc[UR24][R12.64], R17 ;  /* 0x000000110c000986 */ /* 0x0001e2000c101118 */
[----:B------:R-:W-:-:S02]  /*2bed0*/  PRMT R8, R4, 0x9910, RZ ;  /* 0x0000991004087816 */ /* 0x000fc400000000ff */
[----:B------:R-:W-:Y:S01]  /*2bee0*/  F2FP.SATFINITE.E4M3.F32.PACK_AB_MERGE_C R57, R57, R56, RZ ;  /* 0x000000383939723e */ /* 0x000fe200048070ff */
[----:B-1----:R-:W-:Y:S01]  /*2bef0*/  VIADD R10, R65, 0x38 ;  /* 0x00000038410a7836 */ /* 0x002fe20000000000 */
[----:B------:R-:W-:Y:S01]  /*2bf00*/  IADD3 R4, P0, PT, R5, R70, RZ ;  /* 0x0000004605047210 */ /* 0x000fe20007f1e0ff */
[----:B------:R-:W1:Y:S01]  /*2bf10*/  LDCU UR5, c[0x0][0x398] ;  /* 0x00007300ff0577ac */ /* 0x000e620008000800 */
[----:B------:R-:W-:Y:S02]  /*2bf20*/  SHF.R.S32.HI R16, RZ, 0x1f, R15 ;  /* 0x0000001fff107819 */ /* 0x000fe4000001140f */
[----:B-----5:R-:W-:Y:S01]  /*2bf30*/  IADD3 R6, P6, PT, R15, R0, RZ ;  /* 0x000000000f067210 */ /* 0x020fe20007fde0ff */
[----:B------:R-:W-:Y:S01]  /*2bf40*/  IMAD.X R5, R14, 0x1, R69, P0 ;  /* 0x000000010e057824 */ /* 0x000fe200000e0645 */
[----:B0-----:R-:W-:-:S03]  /*2bf50*/  SHF.R.S32.HI R13, RZ, 0x8, R8 ;  /* 0x00000008ff0d7819 */ /* 0x001fc60000011408 */
[C---:B------:R-:W-:Y:S01]  /*2bf60*/  IMAD.X R7, R16.reuse, 0x1, R72, P6 ;  /* 0x0000000110077824 */ /* 0x040fe200030e0648 */
[----:B------:R-:W-:Y:S01]  /*2bf70*/  IADD3 R8, P6, PT, R15, R2, RZ ;  /* 0x000000020f087210 */ /* 0x000fe20007fde0ff */
[----:B------:R-:W-:Y:S01]  /*2bf80*/  @P4 STG.E.U8 desc[UR24][R4.64], R57 ;  /* 0x0000003904004986 */ /* 0x000fe2000c101118 */
[----:B------:R-:W-:Y:S01]  /*2bf90*/  ISETP.LT.AND P4, PT, R67, UR6, !P2 ;  /* 0x0000000643007c0c */ /* 0x000fe2000d781270 */
[----:B------:R-:W0:Y:S02]  /*2bfa0*/  LDCU UR6, c[0x0][0x398] ;  /* 0x00007300ff0677ac */ /* 0x000e240008000800 */
[----:B------:R5:W-:Y:S01]  /*2bfb0*/  @P3 STG.E.U8 desc[UR24][R6.64], R13 ;  /* 0x0000000d06003986 */ /* 0x000be2000c101118 */
[----:B------:R-:W-:Y:S01]  /*2bfc0*/  ISETP.LT.AND P3, PT, R81, UR7, !P2 ;  /* 0x0000000751007c0c */ /* 0x000fe2000d761270 */
[----:B------:R-:W0:Y:S01]  /*2bfd0*/  LDCU UR7, c[0x0][0x398] ;  /* 0x00007300ff0777ac */ /* 0x000e220008000800 */
[----:B------:R-:W-:Y:S01]  /*2bfe0*/  PRMT R11, R9, 0x9910, RZ ;  /* 0x00009910090b7816 */ /* 0x000fe200000000ff */
[----:B------:R-:W-:Y:S01]  /*2bff0*/  IMAD.X R9, R16, 0x1, R71, P6 ;  /* 0x0000000110097824 */ /* 0x000fe200030e0647 */
[----:B------:R-:W-:-:S02]  /*2c000*/  ISETP.GE.AND P0, PT, R10, UR21, PT ;  /* 0x000000150a007c0c */ /* 0x000fc4000bf06270 */
[----:B------:R-:W-:Y:S02]  /*2c010*/  IADD3 R10, P6, PT, R15, R68, RZ ;  /* 0x000000440f0a7210 */ /* 0x000fe40007fde0ff */
[----:B------:R-:W-:Y:S02]  /*2c020*/  PRMT R17, R17, 0x9910, RZ ;  /* 0x0000991011117816 */ /* 0x000fe400000000ff */
[----:B-----5:R-:W-:Y:S01]  /*2c030*/  SHF.R.S32.HI R7, RZ, 0x8, R11 ;  /* 0x00000008ff077819 */ /* 0x020fe2000001140b */
[----:B------:R-:W-:Y:S01]  /*2c040*/  IMAD.X R11, R16, 0x1, R3, P6 ;  /* 0x00000001100b7824 */ /* 0x000fe200030e0603 */
[----:B------:R-:W-:Y:S02]  /*2c050*/  SHF.R.S32.HI R17, RZ, 0x8, R17 ;  /* 0x00000008ff117819 */ /* 0x000fe40000011411 */
[----:B------:R-:W-:Y:S01]  /*2c060*/  PRMT R57, R57, 0x9910, RZ ;  /* 0x0000991039397816 */ /* 0x000fe200000000ff */
[----:B------:R-:W-:Y:S01]  /*2c070*/  @P4 STG.E.U8 desc[UR24][R8.64], R7 ;  /* 0x0000000708004986 */ /* 0x000fe2000c101118 */
[----:B------:R-:W-:-:S03]  /*2c080*/  VIADD R13, R15, UR30 ;  /* 0x0000001e0f0d7c36 */ /* 0x000fc60008000000 */
[----:B------:R-:W-:Y:S01]  /*2c090*/  @P3 STG.E.U8 desc[UR24][R10.64], R17 ;  /* 0x000000110a003986 */ /* 0x000fe2000c101118 */
[----:B----4-:R-:W-:Y:S01]  /*2c0a0*/  ISETP.LT.AND P3, PT, R93, UR4, !P2 ;  /* 0x000000045d007c0c */ /* 0x010fe2000d761270 */
[----:B------:R-:W4:Y:S01]  /*2c0b0*/  LDCU UR4, c[0x0][0x398] ;  /* 0x00007300ff0477ac */ /* 0x000f220008000800 */
[----:B------:R-:W-:Y:S01]  /*2c0c0*/  IADD3 R4, P2, PT, R15, R70, RZ ;  /* 0x000000460f047210 */ /* 0x000fe20007f5e0ff */
[----:B------:R-:W-:-:S04]  /*2c0d0*/  IMAD.MOV.U32 R15, RZ, RZ, R57 ;  /* 0x000000ffff0f7224 */ /* 0x000fc800078e0039 */
[----:B------:R-:W-:Y:S01]  /*2c0e0*/  IMAD.X R5, R16, 0x1, R69, P2 ;  /* 0x0000000110057824 */ /* 0x000fe200010e0645 */
[----:B------:R-:W-:-:S05]  /*2c0f0*/  SHF.R.S32.HI R15, RZ, 0x8, R15 ;  /* 0x00000008ff0f7819 */ /* 0x000fca000001140f */
[----:B------:R5:W-:Y:S02]  /*2c100*/  @P3 STG.E.U8 desc[UR24][R4.64], R15 ;  /* 0x0000000f04003986 */ /* 0x000be4000c101118 */
[----:B-----5:R-:W-:Y:S02]  /*2c110*/  F2FP.SATFINITE.E4M3.F32.PACK_AB_MERGE_C R4, R92, R91, RZ ;  /* 0x0000005b5c04723e */ /* 0x020fe400048070ff */
[----:B--2---:R-:W-:Y:S02]  /*2c120*/  F2FP.SATFINITE.E4M3.F32.PACK_AB_MERGE_C R21, R90, R79, RZ ;  /* 0x0000004f5a15723e */ /* 0x004fe400048070ff */
[----:B------:R-:W2:Y:S04]  /*2c130*/  LDL.LU R79, [R1+0xe0] ;  /* 0x0000e000014f7983 */ /* 0x000ea80000300800 */
[----:B------:R-:W2:Y:S04]  /*2c140*/  LDL.LU R90, [R1+0xe4] ;  /* 0x0000e400015a7983 */ /* 0x000ea80000300800 */
[----:B------:R-:W5:Y:S04]  /*2c150*/  LDL.LU R91, [R1+0x2e8] ;  /* 0x0002e800015b7983 */ /* 0x000f680000300800 */
[----:B------:R-:W5:Y:S01]  /*2c160*/  LDL.LU R92, [R1+0x2ec] ;  /* 0x0002ec00015c7983 */ /* 0x000f620000300800 */
[----:B-1----:R-:W-:Y:S01]  /*2c170*/  ISETP.LT.AND P4, PT, R66, UR5, !P1 ;  /* 0x0000000542007c0c */ /* 0x002fe2000cf81270 */
[----:B------:R-:W1:Y:S01]  /*2c180*/  LDCU UR5, c[0x0][0x398] ;  /* 0x00007300ff0577ac */ /* 0x000e620008000800 */
[----:B------:R-:W-:-:S02]  /*2c190*/  SHF.R.S32.HI R12, RZ, 0x1f, R13 ;  /* 0x0000001fff0c7819 */ /* 0x000fc4000001140d */
[----:B------:R-:W-:Y:S02]  /*2c1a0*/  IADD3 R6, P6, PT, R13, R0, RZ ;  /* 0x000000000d067210 */ /* 0x000fe40007fde0ff */
[----:B0-----:R-:W-:Y:S02]  /*2c1b0*/  ISETP.LT.AND P2, PT, R67, UR6, !P1 ;  /* 0x0000000643007c0c */ /* 0x001fe4000cf41270 */
[----:B------:R-:W-:Y:S01]  /*2c1c0*/  F2FP.SATFINITE.E4M3.F32.PACK_AB_MERGE_C R19, R85, R84, RZ ;  /* 0x000000545513723e */ /* 0x000fe200048070ff */
[C---:B------:R-:W-:Y:S01]  /*2c1d0*/  IMAD.X R7, R12.reuse, 0x1, R72, P6 ;  /* 0x000000010c077824 */ /* 0x040fe200030e0648 */
[----:B------:R-:W-:Y:S01]  /*2c1e0*/  IADD3 R8, P3, PT, R13, R2, RZ ;  /* 0x000000020d087210 */ /* 0x000fe20007f7e0ff */
[----:B------:R-:W-:Y:S01]  /*2c1f0*/  VIADD R10, R65, 0x39 ;  /* 0x00000039410a7836 */ /* 0x000fe20000000000 */
[----:B------:R-:W-:Y:S01]  /*2c200*/  F2FP.SATFINITE.E4M3.F32.PACK_AB_MERGE_C R17, R87, R86, RZ ;  /* 0x000000565711723e */ /* 0x000fe200048070ff */
[----:B------:R-:W-:Y:S01]  /*2c210*/  VIADD R11, R65, 0x3a ;  /* 0x0000003a410b7836 */ /* 0x000fe20000000000 */
[----:B------:R0:W-:Y:S01]  /*2c220*/  @P4 STG.E.U8 desc[UR24][R6.64], R19 ;  /* 0x0000001306004986 */ /* 0x0001e2000c101118 */
[----:B------:R-:W-:Y:S01]  /*2c230*/  ISETP.LT.AND P4, PT, R81, UR7, !P1 ;  /* 0x0000000751007c0c */ /* 0x000fe2000cf81270 */
[----:B------:R-:W-:Y:S01]  /*2c240*/  IMAD.X R9, R12, 0x1, R71, P3 ;  /* 0x000000010c097824 */ /* 0x000fe200018e0647 */
[----:B------:R-:W-:Y:S01]  /*2c250*/  ISETP.GE.AND P3, PT, R10, UR11, PT ;  /* 0x0000000b0a007c0c */ /* 0x000fe2000bf66270 */
[----:B------:R-:W3:Y:S01]  /*2c260*/  LDCU UR6, c[0x0][0x398] ;  /* 0x00007300ff0677ac */ /* 0x000ee20008000800 */
[----:B------:R-:W-:-:S02]  /*2c270*/  IADD3 R10, P6, PT, R13, R68, RZ ;  /* 0x000000440d0a7210 */ /* 0x000fc40007fde0ff */
[----:B------:R3:W-:Y:S01]  /*2c280*/  @P2 STG.E.U8 desc[UR24][R8.64], R17 ;  /* 0x0000001108002986 */ /* 0x0007e2000c101118 */
[----:B------:R-:W-:Y:S01]  /*2c290*/  ISETP.GE.AND P2, PT, R11, UR19, PT ;  /* 0x000000130b007c0c */ /* 0x000fe2000bf46270 */
[----:B------:R-:W2:Y:S01]  /*2c2a0*/  LDCU UR7, c[0x0][0x398] ;  /* 0x00007300ff0777ac */ /* 0x000ea20008000800 */
[----:B------:R-:W-:Y:S01]  /*2c2b0*/  IMAD.X R11, R12, 0x1, R3, P6 ;  /* 0x000000010c0b7824 */ /* 0x000fe200030e0603 */
[----:B----4-:R-:W-:Y:S02]  /*2c2c0*/  ISETP.LT.AND P1, PT, R93, UR4, !P1 ;  /* 0x000000045d007c0c */ /* 0x010fe4000cf21270 */
[C---:B0-----:R-:W-:Y:S01]  /*2c2d0*/  IADD3 R6, P6, PT, R13.reuse, R70, RZ ;  /* 0x000000460d067210 */ /* 0x041fe20007fde0ff */
[----:B------:R-:W-:Y:S01]  /*2c2e0*/  VIADD R13, R13, UR30 ;  /* 0x0000001e0d0d7c36 */ /* 0x000fe20008000000 */
[----:B------:R0:W-:Y:S01]  /*2c2f0*/  @P4 STG.E.U8 desc[UR24][R10.64], R21 ;  /* 0x000000150a004986 */ /* 0x0001e2000c101118 */
[----:B------:R-:W4:Y:S01]  /*2c300*/  LDCU UR4, c[0x0][0x398] ;  /* 0x00007300ff0477ac */ /* 0x000f220008000800 */
[----:B-1----:R-:W-:Y:S01]  /*2c310*/  ISETP.LT.AND P4, PT, R66, UR5, !P5 ;  /* 0x0000000542007c0c */ /* 0x002fe2000ef81270 */
[----:B------:R-:W-:Y:S01]  /*2c320*/  IMAD.X R7, R12, 0x1, R69, P6 ;  /* 0x000000010c077824 */ /* 0x000fe200030e0645 */
[----:B------:R-:W-:Y:S01]  /*2c330*/  SHF.R.S32.HI R14, RZ, 0x1f, R13 ;  /* 0x0000001fff0e7819 */ /* 0x000fe2000001140d */
[----:B------:R-:W1:Y:S01]  /*2c340*/  LDCU UR5, c[0x0][0x398] ;  /* 0x00007300ff0577ac */ /* 0x000e620008000800 */
[----:B---3--:R-:W-:-:S02]  /*2c350*/  IADD3 R8, P6, PT, R13, R0, RZ ;  /* 0x000000000d087210 */ /* 0x008fc40007fde0ff */
[----:B------:R-:W-:-:S03]  /*2c360*/  F2FP.SATFINITE.E4M3.F32.PACK_AB_MERGE_C R59, R59, R58, RZ ;  /* 0x0000003a3b3b723e */ /* 0x000fc600048070ff */
[C---:B------:R-:W-:Y:S01]  /*2c370*/  IMAD.X R9, R14.reuse, 0x1, R72, P6 ;  /* 0x000000010e097824 */ /* 0x040fe200030e0648 */
[----:B0-----:R-:W-:Y:S01]  /*2c380*/  IADD3 R10, P6, PT, R13, R2, RZ ;  /* 0x000000020d0a7210 */ /* 0x001fe20007fde0ff */
[----:B------:R0:W-:Y:S01]  /*2c390*/  @P1 STG.E.U8 desc[UR24][R6.64], R59 ;  /* 0x0000003b06001986 */ /* 0x0001e2000c101118 */
[----:B------:R-:W-:Y:S02]  /*2c3a0*/  PRMT R15, R19, 0x9910, RZ ;  /* 0x00009910130f7816 */ /* 0x000fe400000000ff */
[----:B------:R-:W-:Y:S01]  /*2c3b0*/  ISETP.LT.AND P1, PT, R67, UR6, !P5 ;  /* 0x0000000643007c0c */ /* 0x000fe2000ef21270 */
[----:B------:R-:W-:Y:S01]  /*2c3c0*/  IMAD.X R11, R14, 0x1, R71, P6 ;  /* 0x000000010e0b7824 */ /* 0x000fe200030e0647 */
[----:B------:R-:W-:Y:S01]  /*2c3d0*/  SHF.R.S32.HI R15, RZ, 0x8, R15 ;  /* 0x00000008ff0f7819 */ /* 0x000fe2000001140f */
[----:B------:R-:W3:Y:S01]  /*2c3e0*/  LDCU UR6, c[0x0][0x398] ;  /* 0x00007300ff0677ac */ /* 0x000ee20008000800 */
[----:B------:R-:W-:Y:S02]  /*2c3f0*/  PRMT R17, R17, 0x9910, RZ ;  /* 0x0000991011117816 */ /* 0x000fe400000000ff */
[----:B0-----:R-:W-:Y:S01]  /*2c400*/  IADD3 R6, P6, PT, R13, R68, RZ ;  /* 0x000000440d067210 */ /* 0x001fe20007fde0ff */
[----:B------:R0:W-:Y:S01]  /*2c410*/  @P4 STG.E.U8 desc[UR24][R8.64], R15 ;  /* 0x0000000f08004986 */ /* 0x0001e2000c101118 */
[----:B------:R-:W-:-:S02]  /*2c420*/  SHF.R.S32.HI R17, RZ, 0x8, R17 ;  /* 0x00000008ff117819 */ /* 0x000fc40000011411 */
[----:B----4-:R-:W-:Y:S01]  /*2c430*/  ISETP.LT.AND P4, PT, R81, UR4, !P5 ;  /* 0x0000000451007c0c */ /* 0x010fe2000ef81270 */
[C---:B------:R-:W-:Y:S01]  /*2c440*/  IMAD.X R7, R14.reuse, 0x1, R3, P6 ;  /* 0x000000010e077824 */ /* 0x040fe200030e0603 */
[----:B-1----:R-:W-:Y:S01]  /*2c450*/  ISETP.LT.AND P6, PT, R93, UR5, !P5 ;  /* 0x000000055d007c0c */ /* 0x002fe2000efc1270 */
[----:B------:R1:W-:Y:S01]  /*2c460*/  @P1 STG.E.U8 desc[UR24][R10.64], R17 ;  /* 0x000000110a001986 */ /* 0x0003e2000c101118 */
[----:B------:R-:W-:Y:S01]  /*2c470*/  PRMT R19, R21, 0x9910, RZ ;  /* 0x0000991015137816 */ /* 0x000fe200000000ff */
[----:B------:R-:W4:Y:S01]  /*2c480*/  LDCU UR4, c[0x0][0x398] ;  /* 0x00007300ff0477ac */ /* 0x000f220008000800 */
[----:B------:R-:W-:Y:S02]  /*2c490*/  PRMT R12, R59, 0x9910, RZ ;  /* 0x000099103b0c7816 */ /* 0x000fe400000000ff */
[C---:B0-----:R-:W-:Y:S01]  /*2c4a0*/  IADD3 R8, P1, PT, R13.reuse, R70, RZ ;  /* 0x000000460d087210 */ /* 0x041fe20007f3e0ff */
[----:B------:R-:W-:Y:S01]  /*2c4b0*/  VIADD R15, R13, UR30 ;  /* 0x0000001e0d0f7c36 */ /* 0x000fe20008000000 */
[----:B------:R-:W-:Y:S01]  /*2c4c0*/  SHF.R.S32.HI R19, RZ, 0x8, R19 ;  /* 0x00000008ff137819 */ /* 0x000fe20000011413 */
[----:B------:R-:W0:Y:S02]  /*2c4d0*/  LDCU UR5, c[0x0][0x398] ;  /* 0x00007300ff0577ac */ /* 0x000e240008000800 */
[----:B------:R-:W-:Y:S01]  /*2c4e0*/  IMAD.X R9, R14, 0x1, R69, P1 ;  /* 0x000000010e097824 */ /* 0x000fe200008e0645 */
[----:B-1----:R-:W-:Y:S01]  /*2c4f0*/  SHF.R.S32.HI R17, RZ, 0x8, R12 ;  /* 0x00000008ff117819 */ /* 0x002fe2000001140c */
[----:B------:R-:W-:Y:S04]  /*2c500*/  @P4 STG.E.U8 desc[UR24][R6.64], R19 ;  /* 0x0000001306004986 */ /* 0x000fe8000c101118 */
[----:B------:R2:W-:Y:S02]  /*2c510*/  @P6 STG.E.U8 desc[UR24][R8.64], R17 ;  /* 0x0000001108006986 */ /* 0x0005e4000c101118 */
[----:B--2---:R-:W-:-:S02]  /*2c520*/  F2FP.SATFINITE.E4M3.F32.PACK_AB_MERGE_C R17, R90, R79, RZ ;  /* 0x0000004f5a11723e */ /* 0x004fc400048070ff */
[----:B------:R-:W2:Y:S04]  /*2c530*/  LDL.LU R79, [R1+0x1e8] ;  /* 0x0001e800014f7983 */ /* 0x000ea80000300800 */
[----:B------:R-:W2:Y:S01]  /*2c540*/  LDL.LU R90, [R1+0x1ec] ;  /* 0x0001ec00015a7983 */ /* 0x000ea20000300800 */
[----:B-----5:R-:W-:-:S03]  /*2c550*/  F2FP.SATFINITE.E4M3.F32.PACK_AB_MERGE_C R19, R92, R91, RZ ;  /* 0x0000005b5c13723e */ /* 0x020fc600048070ff */
[----:B------:R-:W5:Y:S04]  /*2c560*/  LDL.LU R91, [R1+0xe8] ;  /* 0x0000e800015b7983 */ /* 0x000f680000300800 */
[----:B------:R-:W5:Y:S01]  /*2c570*/  LDL.LU R92, [R1+0xec] ;  /* 0x0000ec00015c7983 */ /* 0x000f620000300800 */
[----:B---3--:R-:W-:Y:S02]  /*2c580*/  ISETP.LT.AND P4, PT, R66, UR6, !P0 ;  /* 0x0000000642007c0c */ /* 0x008fe4000c781270 */
[----:B------:R-:W-:Y:S02]  /*2c590*/  SHF.R.S32.HI R14, RZ, 0x1f, R15 ;  /* 0x0000001fff0e7819 */ /* 0x000fe4000001140f */
[----:B------:R-:W-:Y:S02]  /*2c5a0*/  IADD3 R10, P5, PT, R15, R0, RZ ;  /* 0x000000000f0a7210 */ /* 0x000fe40007fbe0ff */
[----:B----4-:R-:W-:Y:S01]  /*2c5b0*/  ISETP.LT.AND P1, PT, R67, UR4, !P0 ;  /* 0x0000000443007c0c */ /* 0x010fe2000c721270 */
[----:B------:R-:W1:Y:S01]  /*2c5c0*/  LDCU UR4, c[0x0][0x398] ;  /* 0x00007300ff0477ac */ /* 0x000e620008000800 */
[----:B------:R-:W-:Y:S01]  /*2c5d0*/  F2FP.SATFINITE.E4M3.F32.PACK_AB_MERGE_C R5, R89, R88, RZ ;  /* 0x000000585905723e */ /* 0x000fe200048070ff */
[C---:B------:R-:W-:Y:S01]  /*2c5e0*/  IMAD.X R11, R14.reuse, 0x1, R72, P5 ;  /* 0x000000010e0b7824 */ /* 0x040fe200028e0648 */
[----:B------:R-:W-:Y:S01]  /*2c5f0*/  IADD3 R6, P6, PT, R15, R2, RZ ;  /* 0x000000020f067210 */ /* 0x000fe20007fde0ff */
[----:B------:R-:W-:Y:S01]  /*2c600*/  VIADD R12, R65, 0x3b ;  /* 0x0000003b410c7836 */ /* 0x000fe20000000000 */
[----:B------:R-:W-:Y:S01]  /*2c610*/  ISETP.LT.AND P5, PT, R81, UR7, !P0 ;  /* 0x0000000751007c0c */ /* 0x000fe2000c7a1270 */
[----:B------:R-:W-:Y:S01]  /*2c620*/  VIADD R13, R65, 0x3c ;  /* 0x0000003c410d7836 */ /* 0x000fe20000000000 */
[----:B------:R-:W-:Y:S01]  /*2c630*/  @P4 STG.E.U8 desc[UR24][R10.64], R5 ;  /* 0x000000050a004986 */ /* 0x000fe2000c101118 */
[----:B------:R-:W-:Y:S01]  /*2c640*/  IMAD.X R7, R14, 0x1, R71, P6 ;  /* 0x000000010e077824 */ /* 0x000fe200030e0647 */
[----:B------:R-:W-:Y:S01]  /*2c650*/  ISETP.GE.AND P4, PT, R12, UR17, PT ;  /* 0x000000110c007c0c */ /* 0x000fe2000bf86270 */
[----:B------:R-:W3:Y:S01]  /*2c660*/  LDCU UR6, c[0x0][0x398] ;  /* 0x00007300ff0677ac */ /* 0x000ee20008000800 */
[----:B------:R-:W-:Y:S01]  /*2c670*/  IADD3 R12, P6, PT, R15, R68, RZ ;  /* 0x000000440f0c7210 */ /* 0x000fe20007fde0ff */
[----:B------:R-:W4:Y:S01]  /*2c680*/  LDL.LU R88, [R1+0x2f0] ;  /* 0x0002f00001587983 */ /* 0x000f220000300800 */
[----:B0-----:R-:W-:Y:S01]  /*2c690*/  ISETP.LT.AND P0, PT, R93, UR5, !P0 ;  /* 0x000000055d007c0c */ /* 0x001fe2000c701270 */
[----:B------:R-:W0:Y:S02]  /*2c6a0*/  LDCU UR5, c[0x0][0x398] ;  /* 0x00007300ff0577ac */ /* 0x000e240008000800 */
[----:B------:R0:W-:Y:S01]  /*2c6b0*/  @P1 STG.E.U8 desc[UR24][R6.64], R4 ;  /* 0x0000000406001986 */ /* 0x0001e2000c101118 */
[----:B------:R-:W-:Y:S01]  /*2c6c0*/  ISETP.GE.AND P1, PT, R13, UR15, PT ;  /* 0x0000000f0d007c0c */ /* 0x000fe2000bf26270 */
[----:B------:R-:W-:Y:S01]  /*2c6d0*/  IMAD.X R13, R14, 0x1, R3, P6 ;  /* 0x000000010e0d7824 */ /* 0x000fe200030e0603 */
[C---:B------:R-:W-:Y:S01]  /*2c6e0*/  IADD3 R8, P6, PT, R15.reuse, R70, RZ ;  /* 0x000000460f087210 */ /* 0x040fe20007fde0ff */
[----:B------:R-:W-:Y:S01]  /*2c6f0*/  VIADD R15, R15, UR30 ;  /* 0x0000001e0f0f7c36 */ /* 0x000fe20008000000 */
[----:B------:R-:W-:Y:S01]  /*2c700*/  F2FP.SATFINITE.E4M3.F32.PACK_AB_MERGE_C R61, R61, R60, RZ ;  /* 0x0000003c3d3d723e */ /* 0x000fe200048070ff */
[----:B------:R-:W4:Y:S01]  /*2c710*/  LDL.LU R89, [R1+0x2f4] ;  /* 0x0002f40001597983 */ /* 0x000f220000300800 */
[----:B------:R-:W-:Y:S01]  /*2c720*/  VIADD R16, R65, 0x3f ;  /* 0x0000003f41107836 */ /* 0x000fe20000000000 */
[----:B------:R-:W2:Y:S02]  /*2c730*/  LDCU UR7, c[0x0][0x398] ;  /* 0x00007300ff0777ac */ /* 0x000ea40008000800 */
[----:B------:R3:W-:Y:S01]  /*2c740*/  @P5 STG.E.U8 desc[UR24][R12.64], R17 ;  /* 0x000000110c005986 */ /* 0x0007e2000c101118 */
[----:B-1----:R-:W-:Y:S01]  /*2c750*/  ISETP.LT.AND P5, PT, R66, UR4, !P3 ;  /* 0x0000000442007c0c */ /* 0x002fe2000dfa1270 */
[----:B------:R-:W1:Y:S01]  /*2c760*/  LDCU UR4, c[0x0][0x398] ;  /* 0x00007300ff0477ac */ /* 0x000e620008000800 */
[----:B------:R-:W-:Y:S01]  /*2c770*/  IMAD.X R9, R14, 0x1, R69, P6 ;  /* 0x000000010e097824 */ /* 0x000fe200030e0645 */
[----:B------:R-:W-:-:S02]  /*2c780*/  SHF.R.S32.HI R14, RZ, 0x1f, R15 ;  /* 0x0000001fff0e7819 */ /* 0x000fc4000001140f */
[----:B0-----:R-:W-:Y:S02]  /*2c790*/  IADD3 R6, P6, PT, R15, R0, RZ ;  /* 0x000000000f067210 */ /* 0x001fe40007fde0ff */
[----:B------:R0:W-:Y:S01]  /*2c7a0*/  @P0 STG.E.U8 desc[UR24][R8.64], R61 ;  /* 0x0000003d08000986 */ /* 0x0001e2000c101118 */
[----:B------:R-:W-:Y:S02]  /*2c7b0*/  PRMT R11, R5, 0x9910, RZ ;  /* 0x00009910050b7816 */ /* 0x000fe400000000ff */
[----:B---3--:R-:W-:Y:S01]  /*2c7c0*/  ISETP.LT.AND P0, PT, R67, UR6, !P3 ;  /* 0x0000000643007c0c */ /* 0x008fe2000df01270 */
[----:B------:R-:W-:Y:S01]  /*2c7d0*/  IMAD.X R7, R14, 0x1, R72, P6 ;  /* 0x000000010e077824 */ /* 0x000fe200030e0648 */
[----:B------:R-:W-:Y:S01]  /*2c7e0*/  PRMT R13, R4, 0x9910, RZ ;  /* 0x00009910040d7816 */ /* 0x000fe200000000ff */
[----:B------:R-:W3:Y:S01]  /*2c7f0*/  LDCU UR6, c[0x0][0x398] ;  /* 0x00007300ff0677ac */ /* 0x000ee20008000800 */
[----:B------:R-:W-:Y:S02]  /*2c800*/  IADD3 R4, P6, PT, R15, R2, RZ ;  /* 0x000000020f047210 */ /* 0x000fe40007fde0ff */
[----:B------:R-:W-:-:S02]  /*2c810*/  SHF.R.S32.HI R11, RZ, 0x8, R11 ;  /* 0x00000008ff0b7819 */ /* 0x000fc4000001140b */
[----:B------:R-:W-:Y:S01]  /*2c820*/  SHF.R.S32.HI R13, RZ, 0x8, R13 ;  /* 0x00000008ff0d7819 */ /* 0x000fe2000001140d */
[----:B------:R-:W-:Y:S01]  /*2c830*/  IMAD.X R5, R14, 0x1, R71, P6 ;  /* 0x000000010e057824 */ /* 0x000fe200030e0647 */
[----:B------:R-:W-:Y:S01]  /*2c840*/  PRMT R10, R17, 0x9910, RZ ;  /* 0x00009910110a7816 */ /* 0x000fe200000000ff */
[----:B------:R3:W-:Y:S01]  /*2c850*/  @P5 STG.E.U8 desc[UR24][R6.64], R11 ;  /* 0x0000000b06005986 */ /* 0x0007e2000c101118 */
[----:B------:R-:W-:Y:S01]  /*2c860*/  ISETP.LT.AND P5, PT, R81, UR5, !P3 ;  /* 0x0000000551007c0c */ /* 0x000fe2000dfa1270 */
[----:B------:R-:W2:Y:S01]  /*2c870*/  LDCU UR5, c[0x0][0x398] ;  /* 0x00007300ff0577ac */ /* 0x000ea20008000800 */
[----:B-1----:R-:W-:Y:S01]  /*2c880*/  ISETP.LT.AND P3, PT, R93, UR4, !P3 ;  /* 0x000000045d007c0c */ /* 0x002fe2000df61270 */
[----:B------:R1:W-:Y:S01]  /*2c890*/  @P0 STG.E.U8 desc[UR24][R4.64], R13 ;  /* 0x0000000d04000986 */ /* 0x0003e2000c101118 */
[----:B0-----:R-:W-:Y:S01]  /*2c8a0*/  IADD3 R8, P6, PT, R15, R68, RZ ;  /* 0x000000440f087210 */ /* 0x001fe20007fde0ff */
[----:B------:R-:W0:Y:S01]  /*2c8b0*/  LDCU UR4, c[0x0][0x398] ;  /* 0x00007300ff0477ac */ /* 0x000e220008000800 */
[----:B---3--:R-:W-:-:S02]  /*2c8c0*/  SHF.R.S32.HI R11, RZ, 0x8, R10 ;  /* 0x00000008ff0b7819 */ /* 0x008fc4000001140a */
[----:B------:R-:W-:Y:S02]  /*2c8d0*/  IADD3 R6, P0, PT, R15, R70, RZ ;  /* 0x000000460f067210 */ /* 0x000fe40007f1e0ff */
[----:B------:R-:W-:Y:S01]  /*2c8e0*/  PRMT R10, R61, 0x9910, RZ ;  /* 0x000099103d0a7816 */ /* 0x000fe200000000ff */
[C---:B------:R-:W-:Y:S02]  /*2c8f0*/  IMAD.X R9, R14.reuse, 0x1, R3, P6 ;  /* 0x000000010e097824 */ /* 0x040fe400030e0603 */
[----:B------:R-:W-:Y:S01]  /*2c900*/  IMAD.X R7, R14, 0x1, R69, P0 ;  /* 0x000000010e077824 */ /* 0x000fe200000e0645 */
[----:B-1----:R-:W-:Y:S02]  /*2c910*/  SHF.R.S32.HI R13, RZ, 0x8, R10 ;  /* 0x00000008ff0d7819 */ /* 0x002fe4000001140a */
[----:B------:R1:W-:Y:S04]  /*2c920*/  @P5 STG.E.U8 desc[UR24][R8.64], R11 ;  /* 0x0000000b08005986 */ /* 0x0003e8000c101118 */
[----:B------:R3:W-:Y:S01]  /*2c930*/  @P3 STG.E.U8 desc[UR24][R6.64], R13 ;  /* 0x0000000d06003986 */ /* 0x0007e2000c101118 */
[----:B-1----:R-:W-:-:S02]  /*2c940*/  VIADD R11, R65, 0x3d ;  /* 0x0000003d410b7836 */ /* 0x002fc40000000000 */
[----:B---3--:R-:W-:Y:S01]  /*2c950*/  VIADD R7, R65, 0x3e ;  /* 0x0000003e41077836 */ /* 0x008fe20000000000 */
[----:B--2---:R-:W-:Y:S02]  /*2c960*/  F2FP.SATFINITE.E4M3.F32.PACK_AB_MERGE_C R17, R90, R79, RZ ;  /* 0x0000004f5a11723e */ /* 0x004fe400048070ff */
[----:B------:R-:W2:Y:S04]  /*2c970*/  LDL.LU R79, [R1+0x1f0] ;  /* 0x0001f000014f7983 */ /* 0x000ea80000300800 */
[----:B------:R-:W2:Y:S01]  /*2c980*/  LDL.LU R90, [R1+0x1f4] ;  /* 0x0001f400015a7983 */ /* 0x000ea20000300800 */
[----:B-----5:R-:W-:-:S03]  /*2c990*/  F2FP.SATFINITE.E4M3.F32.PACK_AB_MERGE_C R21, R92, R91, RZ ;  /* 0x0000005b5c15723e */ /* 0x020fc600048070ff */
[----:B------:R-:W3:Y:S04]  /*2c9a0*/  LDL.LU R91, [R1+0xf0] ;  /* 0x0000f000015b7983 */ /* 0x000ee80000300800 */
[----:B------:R-:W3:Y:S04]  /*2c9b0*/  LDL.LU R92, [R1+0xf4] ;  /* 0x0000f400015c7983 */ /* 0x000ee80000300800 */
[----:B------:R-:W5:Y:S01]  /*2c9c0*/  LDL.LU R65, [R1+0xbe0] ;  /* 0x000be00001417983 */ /* 0x000f620000300800 */
[----:B------:R-:W-:Y:S01]  /*2c9d0*/  VIADD R15, R15, UR30 ;  /* 0x0000001e0f0f7c36 */ /* 0x000fe20008000000 */
[----:B------:R-:W-:Y:S01]  /*2c9e0*/  ISETP.LT.AND P6, PT, R66, UR6, !P2 ;  /* 0x0000000642007c0c */ /* 0x000fe2000d7c1270 */
[----:B------:R-:W1:Y:S03]  /*2c9f0*/  LDCU UR6, c[0x0][0x398] ;  /* 0x00007300ff0677ac */ /* 0x000e660008000800 */
[----:B------:R-:W-:-:S02]  /*2ca00*/  SHF.R.S32.HI R12, RZ, 0x1f, R15 ;  /* 0x0000001fff0c7819 */ /* 0x000fc4000001140f */
[----:B------:R-:W-:Y:S02]  /*2ca10*/  IADD3 R4, P0, PT, R15, R0, RZ ;  /* 0x000000000f047210 */ /* 0x000fe40007f1e0ff */
[----:B------:R-:W-:Y:S01]  /*2ca20*/  ISETP.LT.AND P5, PT, R67, UR5, !P2 ;  /* 0x0000000543007c0c */ /* 0x000fe2000d7a1270 */
[----:B------:R-:W4:Y:S02]  /*2ca30*/  LDCU UR5, c[0x0][0x398] ;  /* 0x00007300ff0577ac */ /* 0x000f240008000800 */
[----:B------:R-:W-:Y:S01]  /*2ca40*/  IMAD.X R5, R12, 0x1, R72, P0 ;  /* 0x000000010c057824 */ /* 0x000fe200000e0648 */
[----:B------:R-:W-:Y:S01]  /*2ca50*/  ISETP.LT.AND P0, PT, R81, UR7, !P2 ;  /* 0x0000000751007c0c */ /* 0x000fe2000d701270 */
[----:B------:R-:W4:Y:S01]  /*2ca60*/  LDCU UR7, c[0x0][0x398] ;  /* 0x00007300ff0777ac */ /* 0x000f220008000800 */
[C---:B------:R-:W-:Y:S02]  /*2ca70*/  IADD3 R8, P3, PT, R15.reuse, R2, RZ ;  /* 0x000000020f087210 */ /* 0x040fe40007f7e0ff */
[----:B------:R1:W-:Y:S01]  /*2ca80*/  @P6 STG.E.U8 desc[UR24][R4.64], R19 ;  /* 0x0000001304006986 */ /* 0x0003e2000c101118 */
[----:B------:R-:W-:-:S02]  /*2ca90*/  IADD3 R10, P6, PT, R15, R68, RZ ;  /* 0x000000440f0a7210 */ /* 0x000fc40007fde0ff */
[C---:B------:R-:W-:Y:S01]  /*2caa0*/  IMAD.X R9, R12.reuse, 0x1, R71, P3 ;  /* 0x000000010c097824 */ /* 0x040fe200018e0647 */
[----:B------:R-:W-:Y:S02]  /*2cab0*/  ISETP.GE.AND P3, PT, R11, UR29, PT ;  /* 0x0000001d0b007c0c */ /* 0x000fe4000bf66270 */
[----:B------:R-:W-:Y:S01]  /*2cac0*/  IMAD.X R11, R12, 0x1, R3, P6 ;  /* 0x000000010c0b7824 */ /* 0x000fe200030e0603 */
[----:B0-----:R-:W-:Y:S01]  /*2cad0*/  ISETP.LT.AND P2, PT, R93, UR4, !P2 ;  /* 0x000000045d007c0c */ /* 0x001fe2000d741270 */
[----:B------:R-:W-:Y:S01]  /*2cae0*/  VIADD R13, R15, UR30 ;  /* 0x0000001e0f0d7c36 */ /* 0x000fe20008000000 */
[----:B------:R0:W-:Y:S01]  /*2caf0*/  @P5 STG.E.U8 desc[UR24][R8.64], R17 ;  /* 0x0000001108005986 */ /* 0x0001e2000c101118 */
[----:B-1----:R-:W-:Y:S01]  /*2cb00*/  ISETP.LT.AND P5, PT, R66, UR6, !P4 ;  /* 0x0000000642007c0c */ /* 0x002fe2000e7a1270 */
[----:B------:R-:W1:Y:S01]  /*2cb10*/  LDCU UR4, c[0x0][0x398] ;  /* 0x00007300ff0477ac */ /* 0x000e620008000800 */
[----:B------:R-:W-:Y:S01]  /*2cb20*/  PRMT R19, R19, 0x9910, RZ ;  /* 0x0000991013137816 */ /* 0x000fe200000000ff */
[----:B------:R0:W-:Y:S01]  /*2cb30*/  @P0 STG.E.U8 desc[UR24][R10.64], R21 ;  /* 0x000000150a000986 */ /* 0x0001e2000c101118 */
[----:B------:R-:W-:Y:S01]  /*2cb40*/  IADD3 R4, P0, PT, R15, R70, RZ ;  /* 0x000000460f047210 */ /* 0x000fe20007f1e0ff */
[----:B------:R-:W1:Y:S01]  /*2cb50*/  LDCU UR6, c[0x0][0x398] ;  /* 0x00007300ff0677ac */ /* 0x000e620008000800 */
[----:B------:R-:W-:Y:S01]  /*2cb60*/  SHF.R.S32.HI R14, RZ, 0x1f, R13 ;  /* 0x0000001fff0e7819 */ /* 0x000fe2000001140d */
[----:B------:R-:W-:Y:S01]  /*2cb70*/  IMAD.MOV.U32 R15, RZ, RZ, R19 ;  /* 0x000000ffff0f7224 */ /* 0x000fe200078e0013 */
[----:B------:R-:W-:Y:S01]  /*2cb80*/  IADD3 R6, P6, PT, R13, R0, RZ ;  /* 0x000000000d067210 */ /* 0x000fe20007fde0ff */
[----:B------:R-:W-:Y:S01]  /*2cb90*/  IMAD.X R5, R12, 0x1, R69, P0 ;  /* 0x000000010c057824 */ /* 0x000fe200000e0645 */
[----:B------:R-:W-:-:S02]  /*2cba0*/  ISETP.GE.AND P0, PT, R7, UR27, PT ;  /* 0x0000001b07007c0c */ /* 0x000fc4000bf06270 */
[----:B------:R-:W-:Y:S01]  /*2cbb0*/  F2FP.SATFINITE.E4M3.F32.PACK_AB_MERGE_C R63, R63, R62, RZ ;  /* 0x0000003e3f3f723e */ /* 0x000fe200048070ff */
[C---:B------:R-:W-:Y:S01]  /*2cbc0*/  IMAD.X R7, R14.reuse, 0x1, R72, P6 ;  /* 0x000000010e077824 */ /* 0x040fe200030e0648 */
[----:B------:R-:W-:Y:S02]  /*2cbd0*/  SHF.R.S32.HI R15, RZ, 0x8, R15 ;  /* 0x00000008ff0f7819 */ /* 0x000fe4000001140f */
[----:B0-----:R-:W-:Y:S01]  /*2cbe0*/  IADD3 R8, P6, PT, R13, R2, RZ ;  /* 0x000000020d087210 */ /* 0x001fe20007fde0ff */
[----:B------:R0:W-:Y:S01]  /*2cbf0*/  @P2 STG.E.U8 desc[UR24][R4.64], R63 ;  /* 0x0000003f04002986 */ /* 0x0001e2000c101118 */
[----:B----4-:R-:W-:Y:S01]  /*2cc00*/  ISETP.LT.AND P2, PT, R81, UR7, !P4 ;  /* 0x0000000751007c0c */ /* 0x010fe2000e741270 */
[----:B------:R-:W4:Y:S02]  /*2cc10*/  LDCU UR7, c[0x0][0x398] ;  /* 0x00007300ff0777ac */ /* 0x000f240008000800 */
[----:B------:R1:W-:Y:S01]  /*2cc20*/  @P5 STG.E.U8 desc[UR24][R6.64], R15 ;  /* 0x0000000f06005986 */ /* 0x0003e2000c101118 */
[----:B------:R-:W-:Y:S01]  /*2cc30*/  ISETP.LT.AND P5, PT, R67, UR5, !P4 ;  /* 0x0000000543007c0c */ /* 0x000fe2000e7a1270 */
[----:B------:R-:W-:Y:S01]  /*2cc40*/  IMAD.X R9, R14, 0x1, R71, P6 ;  /* 0x000000010e097824 */ /* 0x000fe200030e0647 */
[----:B------:R-:W-:Y:S01]  /*2cc50*/  PRMT R11, R17, 0x9910, RZ ;  /* 0x00009910110b7816 */ /* 0x000fe200000000ff */
[----:B------:R-:W4:Y:S01]  /*2cc60*/  LDCU UR5, c[0x0][0x398] ;  /* 0x00007300ff0577ac */ /* 0x000f220008000800 */
[----:B------:R-:W-:-:S02]  /*2cc70*/  IADD3 R10, P6, PT, R13, R68, RZ ;  /* 0x000000440d0a7210 */ /* 0x000fc40007fde0ff */
[----:B------:R-:W-:Y:S02]  /*2cc80*/  PRMT R17, R21, 0x9910, RZ ;  /* 0x0000991015117816 */ /* 0x000fe400000000ff */
[----:B0-----:R-:W-:Y:S02]  /*2cc90*/  PRMT R63, R63, 0x9910, RZ ;  /* 0x000099103f3f7816 */ /* 0x001fe400000000ff */
[----:B------:R-:W-:Y:S02]  /*2cca0*/  SHF.R.S32.HI R17, RZ, 0x8, R17 ;  /* 0x00000008ff117819 */ /* 0x000fe40000011411 */
[----:B-1----:R-:W-:Y:S01]  /*2ccb0*/  SHF.R.S32.HI R7, RZ, 0x8, R11 ;  /* 0x00000008ff077819 */ /* 0x002fe2000001140b */
[----:B------:R-:W-:Y:S02]  /*2ccc0*/  IMAD.X R11, R14, 0x1, R3, P6 ;  /* 0x000000010e0b7824 */ /* 0x000fe400030e0603 */
[----:B------:R-:W-:Y:S01]  /*2ccd0*/  VIADD R15, R13, UR30 ;  /* 0x0000001e0d0f7c36 */ /* 0x000fe20008000000 */
[----:B------:R-:W-:Y:S01]  /*2cce0*/  ISETP.LT.AND P4, PT, R93, UR4, !P4 ;  /* 0x000000045d007c0c */ /* 0x000fe2000e781270 */
[----:B------:R0:W-:Y:S01]  /*2ccf0*/  @P5 STG.E.U8 desc[UR24][R8.64], R7 ;  /* 0x0000000708005986 */ /* 0x0001e2000c101118 */
[----:B------:R-:W-:Y:S01]  /*2cd00*/  ISETP.LT.AND P5, PT, R66, UR6, !P1 ;  /* 0x0000000642007c0c */ /* 0x000fe2000cfa1270 */
[----:B------:R-:W1:Y:S02]  /*2cd10*/  LDCU UR4, c[0x0][0x398] ;  /* 0x00007300ff0477ac */ /* 0x000e640008000800 */
[----:B------:R4:W-:Y:S01]  /*2cd20*/  @P2 STG.E.U8 desc[UR24][R10.64], R17 ;  /* 0x000000110a002986 */ /* 0x0009e2000c101118 */
[----:B------:R-:W-:Y:S01]  /*2cd30*/  IADD3 R4, P2, PT, R13, R70, RZ ;  /* 0x000000460d047210 */ /* 0x000fe20007f5e0ff */
[----:B------:R-:W-:Y:S01]  /*2cd40*/  IMAD.MOV.U32 R13, RZ, RZ, R63 ;  /* 0x000000ffff0d7224 */ /* 0x000fe200078e003f */
[----:B------:R-:W-:Y:S01]  /*2cd50*/  SHF.R.S32.HI R12, RZ, 0x1f, R15 ;  /* 0x0000001fff0c7819 */ /* 0x000fe2000001140f */
[----:B------:R-:W1:Y:S01]  /*2cd60*/  LDCU UR6, c[0x0][0x398] ;  /* 0x00007300ff0677ac */ /* 0x000e620008000800 */
[----:B------:R-:W-:Y:S01]  /*2cd70*/  IADD3 R6, P6, PT, R15, R0, RZ ;  /* 0x000000000f067210 */ /* 0x000fe20007fde0ff */
[----:B------:R-:W-:Y:S01]  /*2cd80*/  IMAD.X R5, R14, 0x1, R69, P2 ;  /* 0x000000010e057824 */ /* 0x000fe200010e0645 */
[----:B------:R-:W-:-:S03]  /*2cd90*/  SHF.R.S32.HI R13, RZ, 0x8, R13 ;  /* 0x00000008ff0d7819 */ /* 0x000fc6000001140d */
[C---:B0-----:R-:W-:Y:S01]  /*2cda0*/  IMAD.X R7, R12.reuse, 0x1, R72, P6 ;  /* 0x000000010c077824 */ /* 0x041fe200030e0648 */
[----:B------:R-:W-:Y:S02]  /*2cdb0*/  IADD3 R8, P6, PT, R15, R2, RZ ;  /* 0x000000020f087210 */ /* 0x000fe40007fde0ff */
[----:B----4-:R-:W-:Y:S01]  /*2cdc0*/  F2FP.SATFINITE.E4M3.F32.PACK_AB_MERGE_C R17, R89, R88, RZ ;  /* 0x000000585911723e */ /* 0x010fe200048070ff */
[----:B------:R0:W-:Y:S02]  /*2cdd0*/  @P4 STG.E.U8 desc[UR24][R4.64], R13 ;  /* 0x0000000d04004986 */ /* 0x0001e4000c101118 */
[C---:B------:R-:W-:Y:S01]  /*2cde0*/  IMAD.X R9, R12.reuse, 0x1, R71, P6 ;  /* 0x000000010c097824 */ /* 0x040fe200030e0647 */
[----:B------:R-:W-:Y:S01]  /*2cdf0*/  IADD3 R10, P6, PT, R15, R68, RZ ;  /* 0x000000440f0a7210 */ /* 0x000fe20007fde0ff */
[----:B------:R4:W-:Y:S01]  /*2ce00*/  @P5 STG.E.U8 desc[UR24][R6.64], R17 ;  /* 0x0000001106005986 */ /* 0x0009e2000c101118 */
[----:B------:R-:W-:Y:S01]  /*2ce10*/  ISETP.LT.AND P5, PT, R67, UR5, !P1 ;  /* 0x0000000543007c0c */ /* 0x000fe2000cfa1270 */
[----:B------:R-:W2:Y:S01]  /*2ce20*/  LDCU UR5, c[0x0][0x398] ;  /* 0x00007300ff0577ac */ /* 0x000ea20008000800 */
[----:B------:R-:W-:Y:S01]  /*2ce30*/  ISETP.LT.AND P4, PT, R81, UR7, !P1 ;  /* 0x0000000751007c0c */ /* 0x000fe2000cf81270 */
[----:B------:R-:W5:Y:S01]  /*2ce40*/  LDL.LU R88, [R1+0x2f8] ;  /* 0x0002f80001587983 */ /* 0x000f620000300800 */
[----:B------:R-:W-:Y:S01]  /*2ce50*/  ISETP.LT.AND P1, PT, R93, UR9, !P1 ;  /* 0x000000095d007c0c */ /* 0x000fe2000cf21270 */
[C---:B------:R-:W-:Y:S01]  /*2ce60*/  IMAD.X R11, R12.reuse, 0x1, R3, P6 ;  /* 0x000000010c0b7824 */ /* 0x040fe200030e0603 */
[----:B------:R-:W2:Y:S01]  /*2ce70*/  LDCU UR7, c[0x0][0x398] ;  /* 0x00007300ff0777ac */ /* 0x000ea20008000800 */
[C---:B0-----:R-:W-:Y:S01]  /*2ce80*/  IADD3 R4, P6, PT, R15.reuse, R70, RZ ;  /* 0x000000460f047210 */ /* 0x041fe20007fde0ff */
[----:B------:R-:W-:Y:S01]  /*2ce90*/  VIADD R15, R15, UR30 ;  /* 0x0000001e0f0f7c36 */ /* 0x000fe20008000000 */
[----:B------:R-:W5:Y:S01]  /*2cea0*/  LDL.LU R89, [R1+0x2fc] ;  /* 0x0002fc0001597983 */ /* 0x000f620000300800 */
[----:B------:R-:W0:Y:S01]  /*2ceb0*/  LDCU UR9, c[0x0][0x398] ;  /* 0x00007300ff0977ac */ /* 0x000e220008000800 */
[----:B----4-:R-:W-:Y:S01]  /*2cec0*/  PRMT R17, R17, 0x9910, RZ ;  /* 0x0000991011117816 */ /* 0x010fe200000000ff */
[----:B------:R-:W-:Y:S01]  /*2ced0*/  IMAD.X R5, R12, 0x1, R69, P6 ;  /* 0x000000010c057824 */ /* 0x000fe200030e0645 */
[----:B------:R-:W-:-:S02]  /*2cee0*/  SHF.R.S32.HI R12, RZ, 0x1f, R15 ;  /* 0x0000001fff0c7819 */ /* 0x000fc4000001140f */
[----:B-1----:R-:W-:Y:S01]  /*2cef0*/  ISETP.LT.AND P6, PT, R67, UR6, !P3 ;  /* 0x0000000643007c0c */ /* 0x002fe2000dfc1270 */
[----:B------:R-:W1:Y:S01]  /*2cf00*/  LDCU UR6, c[0x0][0x398] ;  /* 0x00007300ff0677ac */ /* 0x000e620008000800 */
[----:B------:R-:W-:Y:S02]  /*2cf10*/  ISETP.GE.AND P2, PT, R16, UR23, PT ;  /* 0x0000001710007c0c */ /* 0x000fe4000bf46270 */
[----:B--2---:R-:W-:Y:S02]  /*2cf20*/  F2FP.SATFINITE.E4M3.F32.PACK_AB_MERGE_C R19, R90, R79, RZ ;  /* 0x0000004f5a13723e */ /* 0x004fe400048070ff */
[----:B------:R-:W2:Y:S01]  /*2cf30*/  LDL.LU R79, [R1+0x1f8] ;  /* 0x0001f800014f7983 */ /* 0x000ea20000300800 */
[----:B---3--:R-:W-:-:S03]  /*2cf40*/  F2FP.SATFINITE.E4M3.F32.PACK_AB_MERGE_C R21, R92, R91, RZ ;  /* 0x0000005b5c15723e */ /* 0x008fc600048070ff */
[----:B------:R3:W-:Y:S01]  /*2cf50*/  @P5 STG.E.U8 desc[UR24][R8.64], R19 ;  /* 0x0000001308005986 */ /* 0x0007e2000c101118 */
[----:B-----5:R-:W-:-:S03]  /*2cf60*/  F2FP.SATFINITE.E4M3.F32.PACK_AB_MERGE_C R65, R65, R64, RZ ;  /* 0x000000404141723e */ /* 0x020fc600048070ff */
[----:B------:R4:W-:Y:S01]  /*2cf70*/  @P4 STG.E.U8 desc[UR24][R10.64], R21 ;  /* 0x000000150a004986 */ /* 0x0009e2000c101118 */
[----:B------:R-:W-:Y:S01]  /*2cf80*/  ISETP.LT.AND P5, PT, R66, UR4, !P3 ;  /* 0x0000000442007c0c */ /* 0x000fe2000dfa1270 */
[----:B------:R-:W5:Y:S02]  /*2cf90*/  LDCU UR4, c[0x0][0x398] ;  /* 0x00007300ff0477ac */ /* 0x000f640008000800 */
[----:B------:R0:W-:Y:S01]  /*2cfa0*/  @P1 STG.E.U8 desc[UR24][R4.64], R65 ;  /* 0x0000004104001986 */ /* 0x0001e2000c101118 */
[C---:B------:R-:W-:Y:S01]  /*2cfb0*/  IADD3 R6, P1, PT, R15.reuse, R0, RZ ;  /* 0x000000000f067210 */ /* 0x040fe20007f3e0ff */
[----:B---3--:R-:W-:Y:S01]  /*2cfc0*/  IMAD.MOV.U32 R9, RZ, RZ, R17 ;  /* 0x000000ffff097224 */ /* 0x008fe200078e0011 */
[----:B------:R-:W-:-:S03]  /*2cfd0*/  IADD3 R8, P4, PT, R15, R2, RZ ;  /* 0x000000020f087210 */ /* 0x000fc60007f9e0ff */
[C---:B------:R-:W-:Y:S01]  /*2cfe0*/  IMAD.X R7, R12.reuse, 0x1, R72, P1 ;  /* 0x000000010c077824 */ /* 0x040fe200008e0648 */
[----:B------:R-:W-:Y:S01]  /*2cff0*/  PRMT R13, R19, 0x9910, RZ ;  /* 0x00009910130d7816 */ /* 0x000fe200000000ff */
[----:B------:R-:W2:Y:S01]  /*2d000*/  LDL.LU R90, [R1+0x1fc] ;  /* 0x0001fc00015a7983 */ /* 0x000ea20000300800 */
[----:B----4-:R-:W-:Y:S01]  /*2d010*/  SHF.R.S32.HI R11, RZ, 0x8, R9 ;  /* 0x00000008ff0b7819 */ /* 0x010fe20000011409 */
[----:B------:R-:W-:Y:S01]  /*2d020*/  IMAD.X R9, R12, 0x1, R71, P4 ;  /* 0x000000010c097824 */ /* 0x000fe200020e0647 */
[----:B------:R-:W-:-:S03]  /*2d030*/  SHF.R.S32.HI R13, RZ, 0x8, R13 ;  /* 0x00000008ff0d7819 */ /* 0x000fc6000001140d */
[----:B------:R3:W-:Y:S01]  /*2d040*/  @P5 STG.E.U8 desc[UR24][R6.64], R11 ;  /* 0x0000000b06005986 */ /* 0x0007e2000c101118 */
[----:B------:R-:W-:Y:S01]  /*2d050*/  ISETP.LT.AND P5, PT, R81, UR5, !P3 ;  /* 0x0000000551007c0c */ /* 0x000fe2000dfa1270 */
[----:B------:R-:W4:Y:S01]  /*2d060*/  LDCU UR5, c[0x0][0x398] ;  /* 0x00007300ff0577ac */ /* 0x000f220008000800 */
[----:B------:R-:W-:Y:S01]  /*2d070*/  ISETP.LT.AND P3, PT, R93, UR7, !P3 ;  /* 0x000000075d007c0c */ /* 0x000fe2000df61270 */
[----:B------:R1:W-:Y:S01]  /*2d080*/  @P6 STG.E.U8 desc[UR24][R8.64], R13 ;  /* 0x0000000d08006986 */ /* 0x0003e2000c101118 */
[----:B0-----:R-:W-:Y:S01]  /*2d090*/  IADD3 R4, P4, PT, R15, R68, RZ ;  /* 0x000000440f047210 */ /* 0x001fe20007f9e0ff */
[----:B------:R-:W0:Y:S01]  /*2d0a0*/  LDCU UR7, c[0x0][0x398] ;  /* 0x00007300ff0777ac */ /* 0x000e220008000800 */
[----:B------:R-:W-:Y:S02]  /*2d0b0*/  PRMT R10, R21, 0x9910, RZ ;  /* 0x00009910150a7816 */ /* 0x000fe400000000ff */
[----:B------:R-:W-:Y:S02]  /*2d0c0*/  PRMT R17, R65, 0x9910, RZ ;  /* 0x0000991041117816 */ /* 0x000fe400000000ff */
[----:B---3--:R-:W-:Y:S01]  /*2d0d0*/  IADD3 R6, P6, PT, R15, R70, RZ ;  /* 0x000000460f067210 */ /* 0x008fe20007fde0ff */
[----:B------:R-:W-:Y:S01]  /*2d0e0*/  IMAD.X R5, R12, 0x1, R3, P4 ;  /* 0x000000010c057824 */ /* 0x000fe200020e0603 */
[----:B------:R-:W-:-:S02]  /*2d0f0*/  SHF.R.S32.HI R17, RZ, 0x8, R17 ;  /* 0x00000008ff117819 */ /* 0x000fc40000011411 */
[----:B-1----:R-:W-:Y:S01]  /*2d100*/  SHF.R.S32.HI R13, RZ, 0x8, R10 ;  /* 0x00000008ff0d7819 */ /* 0x002fe2000001140a */
[----:B------:R-:W-:Y:S01]  /*2d110*/  IMAD.X R7, R12, 0x1, R69, P6 ;  /* 0x000000010c077824 */ /* 0x000fe200030e0645 */
[C---:B------:R-:W-:Y:S02]  /*2d120*/  ISETP.LT.AND P1, PT, R66.reuse, UR9, !P0 ;  /* 0x0000000942007c0c */ /* 0x040fe4000c721270 */
[----:B------:R-:W-:Y:S01]  /*2d130*/  ISETP.LT.AND P4, PT, R66, UR10, !P2 ;  /* 0x0000000a42007c0c */ /* 0x000fe2000d781270 */
[----:B------:R-:W-:Y:S01]  /*2d140*/  @P5 STG.E.U8 desc[UR24][R4.64], R13 ;  /* 0x0000000d04005986 */ /* 0x000fe2000c101118 */
[----:B-----5:R-:W-:Y:S01]  /*2d150*/  ISETP.LT.AND P5, PT, R67, UR4, !P0 ;  /* 0x0000000443007c0c */ /* 0x020fe2000c7a1270 */
[----:B------:R-:W-:Y:S01]  /*2d160*/  VIADD R15, R15, UR30 ;  /* 0x0000001e0f0f7c36 */ /* 0x000fe20008000000 */
[----:B------:R-:W1:Y:S01]  /*2d170*/  LDCU UR4, c[0x0][0x398] ;  /* 0x00007300ff0477ac */ /* 0x000e620008000800 */
[----:B------:R-:W3:Y:S04]  /*2d180*/  LDL.LU R66, [R1+0xbdc] ;  /* 0x000bdc0001427983 */ /* 0x000ee80000300800 */
[----:B------:R-:W5:Y:S04]  /*2d190*/  LDL.LU R91, [R1+0xf8] ;  /* 0x0000f800015b7983 */ /* 0x000f680000300800 */
[----:B------:R0:W-:Y:S01]  /*2d1a0*/  @P3 STG.E.U8 desc[UR24][R6.64], R17 ;  /* 0x0000001106003986 */ /* 0x0001e2000c101118 */
[----:B------:R-:W-:Y:S01]  /*2d1b0*/  ISETP.LT.AND P3, PT, R67, UR6, !P2 ;  /* 0x0000000643007c0c */ /* 0x000fe2000d761270 */
[----:B------:R-:W1:Y:S02]  /*2d1c0*/  LDCU UR6, c[0x0][0x398] ;  /* 0x00007300ff0677ac */ /* 0x000e640008000800 */
[----:B------:R-:W5:Y:S04]  /*2d1d0*/  LDL.LU R92, [R1+0xfc] ;  /* 0x0000fc00015c7983 */ /* 0x000f680000300800 */
[----:B------:R-:W3:Y:S01]  /*2d1e0*/  LDL.LU R67, [R1+0xbd8] ;  /* 0x000bd80001437983 */ /* 0x000ee20000300800 */
[----:B------:R-:W-:-:S02]  /*2d1f0*/  SHF.R.S32.HI R14, RZ, 0x1f, R15 ;  /* 0x0000001fff0e7819 */ /* 0x000fc4000001140f */
[----:B------:R-:W-:-:S05]  /*2d200*/  IADD3 R8, P6, PT, R15, R0, RZ ;  /* 0x000000000f087210 */ /* 0x000fca0007fde0ff */
[----:B------:R-:W-:Y:S01]  /*2d210*/  IMAD.X R9, R14, 0x1, R72, P6 ;  /* 0x000000010e097824 */ /* 0x000fe200030e0648 */
[C---:B------:R-:W-:Y:S01]  /*2d220*/  IADD3 R10, P6, PT, R15.reuse, R2, RZ ;  /* 0x000000020f0a7210 */ /* 0x040fe20007fde0ff */
[----:B0-----:R-:W-:-:S04]  /*2d230*/  VIADD R17, R15, UR30 ;  /* 0x0000001e0f117c36 */ /* 0x001fc80008000000 */
[----:B------:R-:W-:Y:S01]  /*2d240*/  IMAD.X R11, R14, 0x1, R71, P6 ;  /* 0x000000010e0b7824 */ /* 0x000fe200030e0647 */
[----:B------:R-:W-:Y:S02]  /*2d250*/  IADD3 R6, P6, PT, R15, R70, RZ ;  /* 0x000000460f067210 */ /* 0x000fe40007fde0ff */
[----:B------:R-:W-:-:S03]  /*2d260*/  SHF.R.S32.HI R16, RZ, 0x1f, R17 ;  /* 0x0000001fff107819 */ /* 0x000fc60000011411 */
[----:B------:R-:W-:Y:S01]  /*2d270*/  IMAD.X R7, R14, 0x1, R69, P6 ;  /* 0x000000010e077824 */ /* 0x000fe200030e0645 */
[----:B------:R-:W-:-:S05]  /*2d280*/  F2FP.SATFINITE.E4M3.F32.PACK_AB_MERGE_C R19, R89, R88, RZ ;  /* 0x000000585913723e */ /* 0x000fca00048070ff */
[----:B------:R0:W-:Y:S01]  /*2d290*/  @P1 STG.E.U8 desc[UR24][R8.64], R19 ;  /* 0x0000001308001986 */ /* 0x0001e2000c101118 */
[----:B------:R-:W-:-:S05]  /*2d2a0*/  IADD3 R12, P1, PT, R17, R0, RZ ;  /* 0x00000000110c7210 */ /* 0x000fca0007f3e0ff */
[----:B------:R-:W-:Y:S01]  /*2d2b0*/  IMAD.X R13, R16, 0x1, R72, P1 ;  /* 0x00000001100d7824 */ /* 0x000fe200008e0648 */
[C---:B0-----:R-:W-:Y:S02]  /*2d2c0*/  IADD3 R8, P6, PT, R17.reuse, R2, RZ ;  /* 0x0000000211087210 */ /* 0x041fe40007fde0ff */
[----:B------:R-:W-:-:S03]  /*2d2d0*/  IADD3 R2, P1, PT, R17, R68, RZ ;  /* 0x0000004411027210 */ /* 0x000fc60007f3e0ff */
[----:B------:R-:W-:Y:S01]  /*2d2e0*/  IMAD.X R9, R16, 0x1, R71, P6 ;  /* 0x0000000110097824 */ /* 0x000fe200030e0647 */
[----:B-1----:R-:W-:Y:S02]  /*2d2f0*/  ISETP.LT.AND P6, PT, R81, UR6, !P2 ;  /* 0x0000000651007c0c */ /* 0x002fe4000d7c1270 */
[----:B------:R-:W-:Y:S02]  /*2d300*/  ISETP.LT.AND P2, PT, R93, UR7, !P2 ;  /* 0x000000075d007c0c */ /* 0x000fe4000d741270 */
[----:B--2---:R-:W-:-:S05]  /*2d310*/  F2FP.SATFINITE.E4M3.F32.PACK_AB_MERGE_C R21, R90, R79, RZ ;  /* 0x0000004f5a15723e */ /* 0x004fca00048070ff */
[----:B------:R0:W-:Y:S01]  /*2d320*/  @P5 STG.E.U8 desc[UR24][R10.64], R21 ;  /* 0x000000150a005986 */ /* 0x0001e2000c101118 */
[----:B------:R-:W-:-:S05]  /*2d330*/  IADD3 R4, P5, PT, R15, R68, RZ ;  /* 0x000000440f047210 */ /* 0x000fca0007fbe0ff */
[--C-:B------:R-:W-:Y:S01]  /*2d340*/  IMAD.X R5, R14, 0x1, R3.reuse, P5 ;  /* 0x000000010e057824 */ /* 0x100fe200028e0603 */
[----:B----4-:R-:W-:Y:S01]  /*2d350*/  ISETP.LT.AND P5, PT, R81, UR5, !P0 ;  /* 0x0000000551007c0c */ /* 0x010fe2000c7a1270 */
[----:B------:R-:W-:Y:S01]  /*2d360*/  IMAD.X R3, R16, 0x1, R3, P1 ;  /* 0x0000000110037824 */ /* 0x000fe200008e0603 */
[----:B------:R-:W-:Y:S02]  /*2d370*/  ISETP.LT.AND P0, PT, R93, UR4, !P0 ;  /* 0x000000045d007c0c */ /* 0x000fe4000c701270 */
[----:B------:R-:W-:Y:S02]  /*2d380*/  IADD3 R70, P1, PT, R17, R70, RZ ;  /* 0x0000004611467210 */ /* 0x000fe40007f3e0ff */
[----:B0-----:R-:W-:Y:S02]  /*2d390*/  PRMT R11, R19, 0x9910, RZ ;  /* 0x00009910130b7816 */ /* 0x001fe400000000ff */
[----:B------:R-:W-:Y:S02]  /*2d3a0*/  PRMT R15, R21, 0x9910, RZ ;  /* 0x00009910150f7816 */ /* 0x000fe400000000ff */
[----:B------:R-:W-:-:S02]  /*2d3b0*/  SHF.R.S32.HI R11, RZ, 0x8, R11 ;  /* 0x00000008ff0b7819 */ /* 0x000fc4000001140b */
[----:B------:R-:W-:Y:S01]  /*2d3c0*/  SHF.R.S32.HI R15, RZ, 0x8, R15 ;  /* 0x00000008ff0f7819 */ /* 0x000fe2000001140f */
[----:B------:R-:W-:Y:S01]  /*2d3d0*/  IMAD.X R71, R16, 0x1, R69, P1 ;  /* 0x0000000110477824 */ /* 0x000fe200008e0645 */
[----:B-----5:R-:W-:Y:S02]  /*2d3e0*/  F2FP.SATFINITE.E4M3.F32.PACK_AB_MERGE_C R17, R92, R91, RZ ;  /* 0x0000005b5c11723e */ /* 0x020fe400048070ff */
[----:B---3--:R-:W-:-:S04]  /*2d3f0*/  F2FP.SATFINITE.E4M3.F32.PACK_AB_MERGE_C R67, R67, R66, RZ ;  /* 0x000000424343723e */ /* 0x008fc800048070ff */
[----:B------:R-:W-:Y:S01]  /*2d400*/  PRMT R10, R67, 0x9910, RZ ;  /* 0x00009910430a7816 */ /* 0x000fe200000000ff */
[----:B------:R0:W-:Y:S01]  /*2d410*/  @P5 STG.E.U8 desc[UR24][R4.64], R17 ;  /* 0x0000001104005986 */ /* 0x0001e2000c101118 */
[----:B------:R-:W-:-:S03]  /*2d420*/  PRMT R0, R17, 0x9910, RZ ;  /* 0x0000991011007816 */ /* 0x000fc600000000ff */
[----:B------:R1:W-:Y:S01]  /*2d430*/  @P0 STG.E.U8 desc[UR24][R6.64], R67 ;  /* 0x0000004306000986 */ /* 0x0003e2000c101118 */
[----:B0-----:R-:W-:Y:S01]  /*2d440*/  IMAD.MOV.U32 R4, RZ, RZ, R10 ;  /* 0x000000ffff047224 */ /* 0x001fe200078e000a */
[----:B------:R-:W-:Y:S02]  /*2d450*/  SHF.R.S32.HI R5, RZ, 0x8, R0 ;  /* 0x00000008ff057819 */ /* 0x000fe40000011400 */
[----:B------:R0:W-:Y:S02]  /*2d460*/  @P4 STG.E.U8 desc[UR24][R12.64], R11 ;  /* 0x0000000b0c004986 */ /* 0x0001e4000c101118 */
[----:B-1----:R-:W-:Y:S02]  /*2d470*/  SHF.R.S32.HI R7, RZ, 0x8, R4 ;  /* 0x00000008ff077819 */ /* 0x002fe40000011404 */
[----:B------:R0:W-:Y:S04]  /*2d480*/  @P3 STG.E.U8 desc[UR24][R8.64], R15 ;  /* 0x0000000f08003986 */ /* 0x0001e8000c101118 */
[----:B------:R0:W-:Y:S04]  /*2d490*/  @P6 STG.E.U8 desc[UR24][R2.64], R5 ;  /* 0x0000000502006986 */ /* 0x0001e8000c101118 */
[----:B------:R0:W-:Y:S01]  /*2d4a0*/  @P2 STG.E.U8 desc[UR24][R70.64], R7 ;  /* 0x0000000746002986 */ /* 0x0001e2000c101118 */
[----:B------:R-:W-:Y:S06]  /*2d4b0*/  BAR.SYNC.DEFER_BLOCKING 0x0 ;  /* 0x0000000000007b1d */ /* 0x000fec0000010000 */
[----:B------:R-:W-:Y:S05]  /*2d4c0*/  BRA.U UP0, `(.L_x_13) ;  /* 0x0000000100a07547 */ /* 0x000fea000b800000 */
[----:B------:R-:W1:Y:S01]  /*2d4d0*/  S2UR UR5, SR_CgaCtaId ;  /* 0x00000000000579c3 */ /* 0x000e620000008800 */
[----:B------:R-:W-:Y:S01]  /*2d4e0*/  NOP ;  /* 0x0000000000007918 */ /* 0x000fe20000000000 */
[----:B------:R-:W-:Y:S01]  /*2d4f0*/  UMOV UR4, 0x50 ;  /* 0x0000005000047882 */ /* 0x000fe20000000000 */
[----:B------:R-:W-:Y:S02]  /*2d500*/  IMAD.U32 R0, RZ, RZ, UR8 ;  /* 0x00000008ff007e24 */ /* 0x000fe4000f8e00ff */
[----:B0-----:R-:W-:Y:S02]  /*2d510*/  IMAD.MOV.U32 R3, RZ, RZ, 0xff ;  /* 0x000000ffff037424 */ /* 0x001fe400078e00ff */
[----:B------:R-:W-:Y:S01]  /*2d520*/  IMAD.MOV.U32 R7, RZ, RZ, 0x1 ;  /* 0x00000001ff077424 */ /* 0x000fe200078e00ff */
[----:B------:R-:W-:-:S04]  /*2d530*/  LOP3.LUT R0, R0, 0xffff, RZ, 0xc0, !PT ;  /* 0x0000ffff00007812 */ /* 0x000fc800078ec0ff */
[----:B------:R-:W-:-:S05]  /*2d540*/  SHF.R.U32.HI R0, RZ, 0x5, R0 ;  /* 0x00000005ff007819 */ /* 0x000fca0000011600 */
[----:B------:R-:W-:Y:S01]  /*2d550*/  VIADD R2, R0, 0x10 ;  /* 0x0000001000027836 */ /* 0x000fe20000000000 */
[----:B------:R-:W-:Y:S01]  /*2d560*/  SHF.L.U32 R0, R3, R0, RZ ;  /* 0x0000000003007219 */ /* 0x000fe200000006ff */
[----:B-1----:R-:W-:-:S03]  /*2d570*/  ULEA UR6, UR5, UR4, 0x18 ;  /* 0x0000000405067291 */ /* 0x002fc6000f8ec0ff */
[----:B------:R-:W-:-:S04]  /*2d580*/  SHF.L.U32 R3, R7, R2, RZ ;  /* 0x0000000207037219 */ /* 0x000fc800000006ff */
[----:B------:R-:W-:Y:S02]  /*2d590*/  LOP3.LUT R0, R3, R0, RZ, 0xfc, !PT ;  /* 0x0000000003007212 */ /* 0x000fe400078efcff */
[----:B------:R-:W0:Y:S02]  /*2d5a0*/  LDS R5, [UR6] ;  /* 0x00000006ff057984 */ /* 0x000e240008000800 */
[C---:B------:R-:W-:Y:S02]  /*2d5b0*/  LOP3.LUT R2, R0.reuse, 0xffff, RZ, 0xc0, !PT ;  /* 0x0000ffff00027812 */ /* 0x040fe400078ec0ff */
[----:B0-----:R-:W-:-:S04]  /*2d5c0*/  LOP3.LUT R3, R0, 0xffff, R5, 0x80, !PT ;  /* 0x0000ffff00037812 */ /* 0x001fc800078e8005 */
[----:B------:R-:W-:-:S13]  /*2d5d0*/  ISETP.NE.AND P0, PT, R3, R2, PT ;  /* 0x000000020300720c */ /* 0x000fda0003f05270 */
[----:B------:R-:W-:Y:S05]  /*2d5e0*/  @P0 BRA `(.L_x_14) ;  /* 0x0000000000500947 */ /* 0x000fea0003800000 */
[----:B------:R-:W-:Y:S02]  /*2d5f0*/  SHF.R.U32.HI R5, RZ, 0x10, R5 ;  /* 0x00000010ff057819 */ /* 0x000fe40000011605 */
[----:B------:R-:W-:-:S04]  /*2d600*/  SHF.R.U32.HI R2, RZ, 0x10, R0 ;  /* 0x00000010ff027819 */ /* 0x000fc80000011600 */
[----:B------:R-:W-:-:S04]  /*2d610*/  LOP3.LUT R5, R5, R2, RZ, 0xc0, !PT ;  /* 0x0000000205057212 */ /* 0x000fc800078ec0ff */
[----:B------:R-:W-:-:S13]  /*2d620*/  ISETP.NE.AND P0, PT, R5, R2, PT ;  /* 0x000000020500720c */ /* 0x000fda0003f05270 */
[----:B------:R-:W-:Y:S05]  /*2d630*/  @P0 BRA `(.L_x_15) ;  /* 0x0000000000300947 */ /* 0x000fea0003800000 */
[----:B------:R-:W-:Y:S01]  /*2d640*/  R2UR UR4, R0 ;  /* 0x00000000000472ca */ /* 0x000fe200000e0000 */
[----:B------:R-:W-:Y:S01]  /*2d650*/  VOTEU.ANY UR5, UPT, PT ;  /* 0x0000000000057886 */ /* 0x000fe200038e0100 */
[----:B------:R-:W0:Y:S01]  /*2d660*/  S2R R0, SR_LANEID ;  /* 0x0000000000007919 */ /* 0x000e220000000000 */
[----:B------:R-:W-:-:S10]  /*2d670*/  UFLO.U32 UR5, UR5 ;  /* 0x00000005000572bd */ /* 0x000fd400080e0000 */
[----:B------:R-:W-:-:S06]  /*2d680*/  ULOP3.LUT UR4, URZ, UR4, URZ, 0x33, !UPT ;  /* 0x00000004ff047292 */ /* 0x000fcc000f8e33ff */
[----:B------:R-:W-:-:S04]  /*2d690*/  IMAD.U32 R2, RZ, RZ, UR4 ;  /* 0x00000004ff027e24 */ /* 0x000fc8000f8e00ff */
[----:B------:R-:W1:Y:S02]  /*2d6a0*/  REDUX UR7, R2 ;  /* 0x00000000020773c4 */ /* 0x000e640000000000 */
[----:B------:R2:W-:Y:S01]  /*2d6b0*/  UTCATOMSWS.AND URZ, UR4 ;  /* 0x0000000400ff79e3 */ /* 0x0005e20008000000 */
[----:B0-----:R-:W-:Y:S01]  /*2d6c0*/  ISETP.EQ.U32.AND P0, PT, R0, UR5, PT ;  /* 0x0000000500007c0c */ /* 0x001fe2000bf02070 */
[----:B-1----:R-:W-:-:S12]  /*2d6d0*/  IMAD.U32 R0, RZ, RZ, UR7 ;  /* 0x00000007ff007e24 */ /* 0x002fd8000f8e00ff */
[----:B------:R2:W-:Y:S01]  /*2d6e0*/  @P0 ATOMS.AND RZ, [UR6], R0 ;  /* 0x00000000ffff098c */ /* 0x0005e2000a800006 */
[----:B------:R-:W-:Y:S05]  /*2d6f0*/  BRA `(.L_x_13) ;  /* 0x0000000000147947 */ /* 0x000fea0003800000 */
.L_x_15:
[----:B------:R-:W-:-:S07]  /*2d700*/  MOV R2, 0x2d720 ;  /* 0x0002d72000027802 */ /* 0x000fce0000000f00 */
[----:B------:R-:W-:Y:S05]  /*2d710*/  CALL.REL.NOINC `($__internal_0_$__cuda_sm10x_tcgen05_guardrail_trap_col_being_dealloced_not_returned_by_alloc) ;  /* 0x00000000002c7944 */ /* 0x000fea0003c00000 */
[----:B------:R-:W-:Y:S05]  /*2d720*/  BRA `(.L_x_13) ;  /* 0x0000000000087947 */ /* 0x000fea0003800000 */
.L_x_14:
[----:B------:R-:W-:-:S07]  /*2d730*/  MOV R2, 0x2d750 ;  /* 0x0002d75000027802 */ /* 0x000fce0000000f00 */
[----:B------:R-:W-:Y:S05]  /*2d740*/  CALL.REL.NOINC `($__internal_2_$__cuda_sm10x_tcgen05_guardrail_trap_unallocated_columns_being_dealloced) ;  /* 0x0000000000387944 */ /* 0x000fea0003c00000 */
.L_x_13:
[----:B------:R-:W-:Y:S01]  /*2d750*/  NOP ;  /* 0x0000000000007918 */ /* 0x000fe20000000000 */
[----:B--2---:R-:W-:Y:S05]  /*2d760*/  EXIT ;  /* 0x000000000000794d */ /* 0x004fea0003800000 */
.L_x_8:
[----:B------:R-:W0:Y:S02]  /*2d770*/  SYNCS.PHASECHK.TRANS64.TRYWAIT P1, [UR11], R13 ;  /* 0x0000000dff0075a7 */ /* 0x000e24000802110b */
[----:B0-----:R-:W-:Y:S05]  /*2d780*/  @!P1 BRA `(.L_x_8) ;  /* 0xfffffffc00f89947 */ /* 0x001fea000383ffff */
[----:B------:R-:W-:Y:S05]  /*2d790*/  BRA `(.L_x_16) ;  /* 0xfffffeb000ec7947 */ /* 0x000fea000383ffff */
.L_x_12:
[----:B------:R-:W0:Y:S02]  /*2d7a0*/  SYNCS.PHASECHK.TRANS64.TRYWAIT P0, [UR11], R0 ;  /* 0x00000000ff0075a7 */ /* 0x000e24000800110b */
[----:B0-----:R-:W-:Y:S05]  /*2d7b0*/  @!P0 BRA `(.L_x_12) ;  /* 0xfffffffc00f88947 */ /* 0x001fea000383ffff */
[----:B------:R-:W-:Y:S05]  /*2d7c0*/  BRA `(.L_x_11) ;  /* 0xffffff68003c7947 */ /* 0x000fea000383ffff */
        .weak           $__internal_0_$__cuda_sm10x_tcgen05_guardrail_trap_col_being_dealloced_not_returned_by_alloc
        .type           $__internal_0_$__cuda_sm10x_tcgen05_guardrail_trap_col_being_dealloced_not_returned_by_alloc,@function
        .size           $__internal_0_$__cuda_sm10x_tcgen05_guardrail_trap_col_being_dealloced_not_returned_by_alloc,($__internal_1_$__cuda_sm10x_tcgen05_guardrail_trap_phase_invalid_during_alloc - $__internal_0_$__cuda_sm10x_tcgen05_guardrail_trap_col_being_dealloced_not_returned_by_alloc)
$__internal_0_$__cuda_sm10x_tcgen05_guardrail_trap_col_being_dealloced_not_returned_by_alloc:
[----:B------:R-:W-:Y:S05]  /*2d7d0*/  BPT.TRAP 0x1 ;  /* 0x000000040000795c */ /* 0x000fea0000300000 */
[----:B------:R-:W-:-:S04]  /*2d7e0*/  IMAD.MOV.U32 R3, RZ, RZ, 0x0 ;  /* 0x00000000ff037424 */ /* 0x000fc800078e00ff */
[----:B------:R-:W-:Y:S05]  /*2d7f0*/  RET.REL.NODEC R2 `(matmul_kernel) ;  /* 0xfffffd2802007950 */ /* 0x000fea0003c3ffff */
        .weak           $__internal_1_$__cuda_sm10x_tcgen05_guardrail_trap_phase_invalid_during_alloc
        .type           $__internal_1_$__cuda_sm10x_tcgen05_guardrail_trap_phase_invalid_during_alloc,@function
        .size           $__internal_1_$__cuda_sm10x_tcgen05_guardrail_trap_phase_invalid_during_alloc,($__internal_2_$__cuda_sm10x_tcgen05_guardrail_trap_unallocated_columns_being_dealloced - $__internal_1_$__cuda_sm10x_tcgen05_guardrail_trap_phase_invalid_during_alloc)
$__internal_1_$__cuda_sm10x_tcgen05_guardrail_trap_phase_invalid_during_alloc:
[----:B------:R-:W-:Y:S05]  /*2d800*/  BPT.TRAP 0x1 ;  /* 0x000000040000795c */ /* 0x000fea0000300000 */
[----:B------:R-:W-:-:S04]  /*2d810*/  IMAD.MOV.U32 R3, RZ, RZ, 0x0 ;  /* 0x00000000ff037424 */ /* 0x000fc800078e00ff */
[----:B------:R-:W-:Y:S05]  /*2d820*/  RET.REL.NODEC R2 `(matmul_kernel) ;  /* 0xfffffd2402f47950 */ /* 0x000fea0003c3ffff */
        .weak           $__internal_2_$__cuda_sm10x_tcgen05_guardrail_trap_unallocated_columns_being_dealloced
        .type           $__internal_2_$__cuda_sm10x_tcgen05_guardrail_trap_unallocated_columns_being_dealloced,@function
        .size           $__internal_2_$__cuda_sm10x_tcgen05_guardrail_trap_unallocated_columns_being_dealloced,(.L_x_20 - $__internal_2_$__cuda_sm10x_tcgen05_guardrail_trap_unallocated_columns_being_dealloced)
$__internal_2_$__cuda_sm10x_tcgen05_guardrail_trap_unallocated_columns_being_dealloced:
[----:B------:R-:W-:Y:S05]  /*2d830*/  BPT.TRAP 0x1 ;  /* 0x000000040000795c */ /* 0x000fea0000300000 */
[----:B------:R-:W-:-:S04]  /*2d840*/  IMAD.MOV.U32 R3, RZ, RZ, 0x0 ;  /* 0x00000000ff037424 */ /* 0x000fc800078e00ff */
[----:B------:R-:W-:Y:S05]  /*2d850*/  RET.REL.NODEC R2 `(matmul_kernel) ;  /* 0xfffffd2402e87950 */ /* 0x000fea0003c3ffff */
.L_x_17:
[----:B------:R-:W-:-:S00]  /*2d860*/  BRA `(.L_x_17) ;  /* 0xfffffffc00fc7947 */ /* 0x000fc0000383ffff */
[----:B------:R-:W-:-:S00]  /*2d870*/  NOP ;  /* 0x0000000000007918 */ /* 0x000fc00000000000 */
        /* <DEDUP_REMOVED lines=8> */
.L_x_20:


//--------------------- .nv.shared.matmul_kernel  --------------------------
	.section	.nv.shared.matmul_kernel,"aw",@nobits
	.sectionflags	@""
	.align	16
	.zero		1024


//--------------------- .nv.shared.reserved.0     --------------------------
	.section	.nv.shared.reserved.0,"aw",@nobits
	.align	8
	.weak		__nv_reservedSMEM_offset_0_alias
	.size		__nv_reservedSMEM_offset_0_alias, 0, 64
	.other		__nv_reservedSMEM_offset_0_alias,@"STO_CUDA_RESERVED_SHARED STV_DEFAULT"
__nv_reservedSMEM_offset_0_alias:
	.zero		0
.nv.shared.reserved.0:
	.zero		64
	.weak		__nv_reservedSMEM_allocation_phase
	.type		__nv_reservedSMEM_allocation_phase,@object
	.size		__nv_reservedSMEM_allocation_phase,(.L_0 - __nv_reservedSMEM_allocation_phase)
__nv_reservedSMEM_allocation_phase:
	.zero		1
.L_0:
	.zero		7
	.weak		__nv_reservedSMEM_devtool_atexit_pc
	.type		__nv_reservedSMEM_devtool_atexit_pc,@object
	.size		__nv_reservedSMEM_devtool_atexit_pc,(__nv_reservedSMEM_allocation_mask - __nv_reservedSMEM_devtool_atexit_pc)
__nv_reservedSMEM_devtool_atexit_pc:
	.zero		8
	.weak		__nv_reservedSMEM_allocation_mask
	.type		__nv_reservedSMEM_allocation_mask,@object
	.size		__nv_reservedSMEM_allocation_mask,(.L_2 - __nv_reservedSMEM_allocation_mask)
__nv_reservedSMEM_allocation_mask:
	.zero		4
.L_2:


//--------------------- .nv.constant0.matmul_kernel --------------------------
	.section	.nv.constant0.matmul_kernel,"a",@progbits
	.sectionflags	@""
	.align	4
.nv.constant0.matmul_kernel:
	.zero		976


//--------------------- SYMBOLS --------------------------

	.type		.nv.reservedSmem.offset0,@object
	.size		.nv.reservedSmem.offset0,0x4
	.type		.nv.reservedSmem.cap,@object
	.size		.nv.reservedSmem.cap,0x4
